//
// Generated by NVIDIA NVVM Compiler
//
// Compiler Build ID: CL-36424714
// Cuda compilation tools, release 13.0, V13.0.88
// Based on NVVM 20.0.0
//

.version 9.0
.target sm_100
.address_size 64

	// .globl	_Z13sha512ComputePmiPy
.global .align 4 .b8 precalc_xorwow_matrix[102400];
.global .align 4 .b8 precalc_xorwow_offset_matrix[102400];
.global .align 4 .b8 mrg32k3aM1[2304];
.global .align 4 .b8 mrg32k3aM2[2304];
.global .align 4 .b8 mrg32k3aM1SubSeq[2016];
.global .align 4 .b8 mrg32k3aM2SubSeq[2016];
.global .align 4 .b8 mrg32k3aM1Seq[2304];
.global .align 4 .b8 mrg32k3aM2Seq[2304];
.const .align 8 .b8 __cr_lgamma_table[72];
.global .align 8 .b8 K[640] = {34, 174, 40, 215, 152, 47, 138, 66, 205, 101, 239, 35, 145, 68, 55, 113, 47, 59, 77, 236, 207, 251, 192, 181, 188, 219, 137, 129, 165, 219, 181, 233, 56, 181, 72, 243, 91, 194, 86, 57, 25, 208, 5, 182, 241, 17, 241, 89, 155, 79, 25, 175, 164, 130, 63, 146, 24, 129, 109, 218, 213, 94, 28, 171, 66, 2, 3, 163, 152, 170, 7, 216, 190, 111, 112, 69, 1, 91, 131, 18, 140, 178, 228, 78, 190, 133, 49, 36, 226, 180, 255, 213, 195, 125, 12, 85, 111, 137, 123, 242, 116, 93, 190, 114, 177, 150, 22, 59, 254, 177, 222, 128, 53, 18, 199, 37, 167, 6, 220, 155, 148, 38, 105, 207, 116, 241, 155, 193, 210, 74, 241, 158, 193, 105, 155, 228, 227, 37, 79, 56, 134, 71, 190, 239, 181, 213, 140, 139, 198, 157, 193, 15, 101, 156, 172, 119, 204, 161, 12, 36, 117, 2, 43, 89, 111, 44, 233, 45, 131, 228, 166, 110, 170, 132, 116, 74, 212, 251, 65, 189, 220, 169, 176, 92, 181, 83, 17, 131, 218, 136, 249, 118, 171, 223, 102, 238, 82, 81, 62, 152, 16, 50, 180, 45, 109, 198, 49, 168, 63, 33, 251, 152, 200, 39, 3, 176, 228, 14, 239, 190, 199, 127, 89, 191, 194, 143, 168, 61, 243, 11, 224, 198, 37, 167, 10, 147, 71, 145, 167, 213, 111, 130, 3, 224, 81, 99, 202, 6, 112, 110, 14, 10, 103, 41, 41, 20, 252, 47, 210, 70, 133, 10, 183, 39, 38, 201, 38, 92, 56, 33, 27, 46, 237, 42, 196, 90, 252, 109, 44, 77, 223, 179, 149, 157, 19, 13, 56, 83, 222, 99, 175, 139, 84, 115, 10, 101, 168, 178, 119, 60, 187, 10, 106, 118, 230, 174, 237, 71, 46, 201, 194, 129, 59, 53, 130, 20, 133, 44, 114, 146, 100, 3, 241, 76, 161, 232, 191, 162, 1, 48, 66, 188, 75, 102, 26, 168, 145, 151, 248, 208, 112, 139, 75, 194, 48, 190, 84, 6, 163, 81, 108, 199, 24, 82, 239, 214, 25, 232, 146, 209, 16, 169, 101, 85, 36, 6, 153, 214, 42, 32, 113, 87, 133, 53, 14, 244, 184, 209, 187, 50, 112, 160, 106, 16, 200, 208, 210, 184, 22, 193, 164, 25, 83, 171, 65, 81, 8, 108, 55, 30, 153, 235, 142, 223, 76, 119, 72, 39, 168, 72, 155, 225, 181, 188, 176, 52, 99, 90, 201, 197, 179, 12, 28, 57, 203, 138, 65, 227, 74, 170, 216, 78, 115, 227, 99, 119, 79, 202, 156, 91, 163, 184, 178, 214, 243, 111, 46, 104, 252, 178, 239, 93, 238, 130, 143, 116, 96, 47, 23, 67, 111, 99, 165, 120, 114, 171, 240, 161, 20, 120, 200, 132, 236, 57, 100, 26, 8, 2, 199, 140, 40, 30, 99, 35, 250, 255, 190, 144, 233, 189, 130, 222, 235, 108, 80, 164, 21, 121, 198, 178, 247, 163, 249, 190, 43, 83, 114, 227, 242, 120, 113, 198, 156, 97, 38, 234, 206, 62, 39, 202, 7, 194, 192, 33, 199, 184, 134, 209, 30, 235, 224, 205, 214, 125, 218, 234, 120, 209, 110, 238, 127, 79, 125, 245, 186, 111, 23, 114, 170, 103, 240, 6, 166, 152, 200, 162, 197, 125, 99, 10, 174, 13, 249, 190, 4, 152, 63, 17, 27, 71, 28, 19, 53, 11, 113, 27, 132, 125, 4, 35, 245, 119, 219, 40, 147, 36, 199, 64, 123, 171, 202, 50, 188, 190, 201, 21, 10, 190, 158, 60, 76, 13, 16, 156, 196, 103, 29, 67, 182, 66, 62, 203, 190, 212, 197, 76, 42, 126, 101, 252, 156, 41, 127, 89, 236, 250, 214, 58, 171, 111, 203, 95, 23, 88, 71, 74, 140, 25, 68, 108};
.global .align 8 .b8 h[64] = {8, 201, 188, 243, 103, 230, 9, 106, 59, 167, 202, 132, 133, 174, 103, 187, 43, 248, 148, 254, 114, 243, 110, 60, 241, 54, 29, 95, 58, 245, 79, 165, 209, 130, 230, 173, 127, 82, 14, 81, 31, 108, 62, 43, 140, 104, 5, 155, 107, 189, 65, 251, 171, 217, 131, 31, 121, 33, 126, 19, 25, 205, 224, 91};

.visible .entry _Z13sha512ComputePmiPy(
	.param .u64 .ptr .align 1 _Z13sha512ComputePmiPy_param_0,
	.param .u32 _Z13sha512ComputePmiPy_param_1,
	.param .u64 .ptr .align 1 _Z13sha512ComputePmiPy_param_2
)
{
	.local .align 8 .b8 	__local_depot0[48];
	.reg .b64 	%SP;
	.reg .b64 	%SPL;
	.reg .pred 	%p<64>;
	.reg .b32 	%r<3304>;
	.reg .b64 	%rd<2778>;

	mov.u64 	%SPL, __local_depot0;
	add.u64 	%rd1, %SPL, 0;
	mov.u32 	%r611, %ctaid.x;
	mov.u32 	%r612, %ntid.x;
	mov.u32 	%r613, %tid.x;
	mad.lo.s32 	%r1, %r611, %r612, %r613;
	// begin inline asm
	mov.u64 	%rd17, %clock64;
	// end inline asm
	cvt.u32.u64 	%r614, %rd17;
	xor.b32  	%r615, %r614, -1429050551;
	mul.lo.s32 	%r616, %r615, 1099087573;
	{ .reg .b32 tmp; mov.b64 {tmp, %r617}, %rd17; }
	xor.b32  	%r618, %r617, -136515619;
	mul.lo.s32 	%r619, %r618, -1703105765;
	add.s32 	%r620, %r616, %r619;
	add.s32 	%r3298, %r620, 6615241;
	add.s32 	%r3028, %r616, 123456789;
	st.local.v2.u32 	[%rd1], {%r3298, %r3028};
	xor.b32  	%r3027, %r616, 362436069;
	add.s32 	%r3026, %r619, 521288629;
	st.local.v2.u32 	[%rd1+8], {%r3027, %r3026};
	xor.b32  	%r3025, %r619, 88675123;
	add.s32 	%r3024, %r616, 5783321;
	st.local.v2.u32 	[%rd1+16], {%r3025, %r3024};
	setp.eq.s32 	%p1, %r1, 0;
	@%p1 bra 	$L__BB0_115;
	cvt.s64.s32 	%rd2777, %r1;
	mov.b32 	%r3011, 0;
$L__BB0_2:
	mov.u64 	%rd3, %rd2777;
	and.b64  	%rd4, %rd3, 3;
	setp.eq.s64 	%p2, %rd4, 0;
	@%p2 bra 	$L__BB0_114;
	mul.wide.u32 	%rd19, %r3011, 3200;
	mov.u64 	%rd20, precalc_xorwow_matrix;
	add.s64 	%rd5, %rd20, %rd19;
	mov.b32 	%r3024, 0;
	mov.u32 	%r3025, %r3024;
	mov.u32 	%r3026, %r3024;
	mov.u32 	%r3027, %r3024;
	mov.u32 	%r3028, %r3024;
	mov.u32 	%r3017, %r3024;
$L__BB0_4:
	mul.wide.u32 	%rd21, %r3017, 4;
	add.s64 	%rd22, %rd1, %rd21;
	ld.local.u32 	%r20, [%rd22+4];
	shl.b32 	%r21, %r3017, 5;
	or.b32  	%r22, %r21, 1;
	or.b32  	%r23, %r21, 2;
	or.b32  	%r24, %r21, 3;
	or.b32  	%r25, %r21, 4;
	or.b32  	%r26, %r21, 5;
	or.b32  	%r27, %r21, 6;
	or.b32  	%r28, %r21, 7;
	or.b32  	%r29, %r21, 8;
	or.b32  	%r30, %r21, 9;
	or.b32  	%r31, %r21, 10;
	or.b32  	%r32, %r21, 11;
	or.b32  	%r33, %r21, 12;
	or.b32  	%r34, %r21, 13;
	or.b32  	%r35, %r21, 14;
	or.b32  	%r36, %r21, 15;
	mov.b32 	%r3023, 0;
$L__BB0_5:
	.pragma "nounroll";
	shr.u32 	%r624, %r20, %r3023;
	and.b32  	%r625, %r624, 1;
	setp.eq.b32 	%p3, %r625, 1;
	not.pred 	%p4, %p3;
	@%p4 bra 	$L__BB0_7;
	add.s32 	%r626, %r21, %r3023;
	mul.lo.s32 	%r627, %r626, 5;
	mul.wide.u32 	%rd23, %r627, 4;
	add.s64 	%rd24, %rd5, %rd23;
	ld.global.u32 	%r628, [%rd24];
	xor.b32  	%r3028, %r3028, %r628;
	ld.global.u32 	%r629, [%rd24+4];
	xor.b32  	%r3027, %r3027, %r629;
	ld.global.u32 	%r630, [%rd24+8];
	xor.b32  	%r3026, %r3026, %r630;
	ld.global.u32 	%r631, [%rd24+12];
	xor.b32  	%r3025, %r3025, %r631;
	ld.global.u32 	%r632, [%rd24+16];
	xor.b32  	%r3024, %r3024, %r632;
$L__BB0_7:
	and.b32  	%r634, %r624, 2;
	setp.eq.s32 	%p5, %r634, 0;
	@%p5 bra 	$L__BB0_9;
	add.s32 	%r635, %r3023, %r22;
	mul.lo.s32 	%r636, %r635, 5;
	mul.wide.u32 	%rd25, %r636, 4;
	add.s64 	%rd26, %rd5, %rd25;
	ld.global.u32 	%r637, [%rd26];
	xor.b32  	%r3028, %r3028, %r637;
	ld.global.u32 	%r638, [%rd26+4];
	xor.b32  	%r3027, %r3027, %r638;
	ld.global.u32 	%r639, [%rd26+8];
	xor.b32  	%r3026, %r3026, %r639;
	ld.global.u32 	%r640, [%rd26+12];
	xor.b32  	%r3025, %r3025, %r640;
	ld.global.u32 	%r641, [%rd26+16];
	xor.b32  	%r3024, %r3024, %r641;
$L__BB0_9:
	and.b32  	%r643, %r624, 4;
	setp.eq.s32 	%p6, %r643, 0;
	@%p6 bra 	$L__BB0_11;
	add.s32 	%r644, %r3023, %r23;
	mul.lo.s32 	%r645, %r644, 5;
	mul.wide.u32 	%rd27, %r645, 4;
	add.s64 	%rd28, %rd5, %rd27;
	ld.global.u32 	%r646, [%rd28];
	xor.b32  	%r3028, %r3028, %r646;
	ld.global.u32 	%r647, [%rd28+4];
	xor.b32  	%r3027, %r3027, %r647;
	ld.global.u32 	%r648, [%rd28+8];
	xor.b32  	%r3026, %r3026, %r648;
	ld.global.u32 	%r649, [%rd28+12];
	xor.b32  	%r3025, %r3025, %r649;
	ld.global.u32 	%r650, [%rd28+16];
	xor.b32  	%r3024, %r3024, %r650;
$L__BB0_11:
	and.b32  	%r652, %r624, 8;
	setp.eq.s32 	%p7, %r652, 0;
	@%p7 bra 	$L__BB0_13;
	add.s32 	%r653, %r3023, %r24;
	mul.lo.s32 	%r654, %r653, 5;
	mul.wide.u32 	%rd29, %r654, 4;
	add.s64 	%rd30, %rd5, %rd29;
	ld.global.u32 	%r655, [%rd30];
	xor.b32  	%r3028, %r3028, %r655;
	ld.global.u32 	%r656, [%rd30+4];
	xor.b32  	%r3027, %r3027, %r656;
	ld.global.u32 	%r657, [%rd30+8];
	xor.b32  	%r3026, %r3026, %r657;
	ld.global.u32 	%r658, [%rd30+12];
	xor.b32  	%r3025, %r3025, %r658;
	ld.global.u32 	%r659, [%rd30+16];
	xor.b32  	%r3024, %r3024, %r659;
$L__BB0_13:
	and.b32  	%r661, %r624, 16;
	setp.eq.s32 	%p8, %r661, 0;
	@%p8 bra 	$L__BB0_15;
	add.s32 	%r662, %r3023, %r25;
	mul.lo.s32 	%r663, %r662, 5;
	mul.wide.u32 	%rd31, %r663, 4;
	add.s64 	%rd32, %rd5, %rd31;
	ld.global.u32 	%r664, [%rd32];
	xor.b32  	%r3028, %r3028, %r664;
	ld.global.u32 	%r665, [%rd32+4];
	xor.b32  	%r3027, %r3027, %r665;
	ld.global.u32 	%r666, [%rd32+8];
	xor.b32  	%r3026, %r3026, %r666;
	ld.global.u32 	%r667, [%rd32+12];
	xor.b32  	%r3025, %r3025, %r667;
	ld.global.u32 	%r668, [%rd32+16];
	xor.b32  	%r3024, %r3024, %r668;
$L__BB0_15:
	and.b32  	%r670, %r624, 32;
	setp.eq.s32 	%p9, %r670, 0;
	@%p9 bra 	$L__BB0_17;
	add.s32 	%r671, %r3023, %r26;
	mul.lo.s32 	%r672, %r671, 5;
	mul.wide.u32 	%rd33, %r672, 4;
	add.s64 	%rd34, %rd5, %rd33;
	ld.global.u32 	%r673, [%rd34];
	xor.b32  	%r3028, %r3028, %r673;
	ld.global.u32 	%r674, [%rd34+4];
	xor.b32  	%r3027, %r3027, %r674;
	ld.global.u32 	%r675, [%rd34+8];
	xor.b32  	%r3026, %r3026, %r675;
	ld.global.u32 	%r676, [%rd34+12];
	xor.b32  	%r3025, %r3025, %r676;
	ld.global.u32 	%r677, [%rd34+16];
	xor.b32  	%r3024, %r3024, %r677;
$L__BB0_17:
	and.b32  	%r679, %r624, 64;
	setp.eq.s32 	%p10, %r679, 0;
	@%p10 bra 	$L__BB0_19;
	add.s32 	%r680, %r3023, %r27;
	mul.lo.s32 	%r681, %r680, 5;
	mul.wide.u32 	%rd35, %r681, 4;
	add.s64 	%rd36, %rd5, %rd35;
	ld.global.u32 	%r682, [%rd36];
	xor.b32  	%r3028, %r3028, %r682;
	ld.global.u32 	%r683, [%rd36+4];
	xor.b32  	%r3027, %r3027, %r683;
	ld.global.u32 	%r684, [%rd36+8];
	xor.b32  	%r3026, %r3026, %r684;
	ld.global.u32 	%r685, [%rd36+12];
	xor.b32  	%r3025, %r3025, %r685;
	ld.global.u32 	%r686, [%rd36+16];
	xor.b32  	%r3024, %r3024, %r686;
$L__BB0_19:
	and.b32  	%r688, %r624, 128;
	setp.eq.s32 	%p11, %r688, 0;
	@%p11 bra 	$L__BB0_21;
	add.s32 	%r689, %r3023, %r28;
	mul.lo.s32 	%r690, %r689, 5;
	mul.wide.u32 	%rd37, %r690, 4;
	add.s64 	%rd38, %rd5, %rd37;
	ld.global.u32 	%r691, [%rd38];
	xor.b32  	%r3028, %r3028, %r691;
	ld.global.u32 	%r692, [%rd38+4];
	xor.b32  	%r3027, %r3027, %r692;
	ld.global.u32 	%r693, [%rd38+8];
	xor.b32  	%r3026, %r3026, %r693;
	ld.global.u32 	%r694, [%rd38+12];
	xor.b32  	%r3025, %r3025, %r694;
	ld.global.u32 	%r695, [%rd38+16];
	xor.b32  	%r3024, %r3024, %r695;
$L__BB0_21:
	and.b32  	%r697, %r624, 256;
	setp.eq.s32 	%p12, %r697, 0;
	@%p12 bra 	$L__BB0_23;
	add.s32 	%r698, %r3023, %r29;
	mul.lo.s32 	%r699, %r698, 5;
	mul.wide.u32 	%rd39, %r699, 4;
	add.s64 	%rd40, %rd5, %rd39;
	ld.global.u32 	%r700, [%rd40];
	xor.b32  	%r3028, %r3028, %r700;
	ld.global.u32 	%r701, [%rd40+4];
	xor.b32  	%r3027, %r3027, %r701;
	ld.global.u32 	%r702, [%rd40+8];
	xor.b32  	%r3026, %r3026, %r702;
	ld.global.u32 	%r703, [%rd40+12];
	xor.b32  	%r3025, %r3025, %r703;
	ld.global.u32 	%r704, [%rd40+16];
	xor.b32  	%r3024, %r3024, %r704;
$L__BB0_23:
	and.b32  	%r706, %r624, 512;
	setp.eq.s32 	%p13, %r706, 0;
	@%p13 bra 	$L__BB0_25;
	add.s32 	%r707, %r3023, %r30;
	mul.lo.s32 	%r708, %r707, 5;
	mul.wide.u32 	%rd41, %r708, 4;
	add.s64 	%rd42, %rd5, %rd41;
	ld.global.u32 	%r709, [%rd42];
	xor.b32  	%r3028, %r3028, %r709;
	ld.global.u32 	%r710, [%rd42+4];
	xor.b32  	%r3027, %r3027, %r710;
	ld.global.u32 	%r711, [%rd42+8];
	xor.b32  	%r3026, %r3026, %r711;
	ld.global.u32 	%r712, [%rd42+12];
	xor.b32  	%r3025, %r3025, %r712;
	ld.global.u32 	%r713, [%rd42+16];
	xor.b32  	%r3024, %r3024, %r713;
$L__BB0_25:
	and.b32  	%r715, %r624, 1024;
	setp.eq.s32 	%p14, %r715, 0;
	@%p14 bra 	$L__BB0_27;
	add.s32 	%r716, %r3023, %r31;
	mul.lo.s32 	%r717, %r716, 5;
	mul.wide.u32 	%rd43, %r717, 4;
	add.s64 	%rd44, %rd5, %rd43;
	ld.global.u32 	%r718, [%rd44];
	xor.b32  	%r3028, %r3028, %r718;
	ld.global.u32 	%r719, [%rd44+4];
	xor.b32  	%r3027, %r3027, %r719;
	ld.global.u32 	%r720, [%rd44+8];
	xor.b32  	%r3026, %r3026, %r720;
	ld.global.u32 	%r721, [%rd44+12];
	xor.b32  	%r3025, %r3025, %r721;
	ld.global.u32 	%r722, [%rd44+16];
	xor.b32  	%r3024, %r3024, %r722;
$L__BB0_27:
	and.b32  	%r724, %r624, 2048;
	setp.eq.s32 	%p15, %r724, 0;
	@%p15 bra 	$L__BB0_29;
	add.s32 	%r725, %r3023, %r32;
	mul.lo.s32 	%r726, %r725, 5;
	mul.wide.u32 	%rd45, %r726, 4;
	add.s64 	%rd46, %rd5, %rd45;
	ld.global.u32 	%r727, [%rd46];
	xor.b32  	%r3028, %r3028, %r727;
	ld.global.u32 	%r728, [%rd46+4];
	xor.b32  	%r3027, %r3027, %r728;
	ld.global.u32 	%r729, [%rd46+8];
	xor.b32  	%r3026, %r3026, %r729;
	ld.global.u32 	%r730, [%rd46+12];
	xor.b32  	%r3025, %r3025, %r730;
	ld.global.u32 	%r731, [%rd46+16];
	xor.b32  	%r3024, %r3024, %r731;
$L__BB0_29:
	and.b32  	%r733, %r624, 4096;
	setp.eq.s32 	%p16, %r733, 0;
	@%p16 bra 	$L__BB0_31;
	add.s32 	%r734, %r3023, %r33;
	mul.lo.s32 	%r735, %r734, 5;
	mul.wide.u32 	%rd47, %r735, 4;
	add.s64 	%rd48, %rd5, %rd47;
	ld.global.u32 	%r736, [%rd48];
	xor.b32  	%r3028, %r3028, %r736;
	ld.global.u32 	%r737, [%rd48+4];
	xor.b32  	%r3027, %r3027, %r737;
	ld.global.u32 	%r738, [%rd48+8];
	xor.b32  	%r3026, %r3026, %r738;
	ld.global.u32 	%r739, [%rd48+12];
	xor.b32  	%r3025, %r3025, %r739;
	ld.global.u32 	%r740, [%rd48+16];
	xor.b32  	%r3024, %r3024, %r740;
$L__BB0_31:
	and.b32  	%r742, %r624, 8192;
	setp.eq.s32 	%p17, %r742, 0;
	@%p17 bra 	$L__BB0_33;
	add.s32 	%r743, %r3023, %r34;
	mul.lo.s32 	%r744, %r743, 5;
	mul.wide.u32 	%rd49, %r744, 4;
	add.s64 	%rd50, %rd5, %rd49;
	ld.global.u32 	%r745, [%rd50];
	xor.b32  	%r3028, %r3028, %r745;
	ld.global.u32 	%r746, [%rd50+4];
	xor.b32  	%r3027, %r3027, %r746;
	ld.global.u32 	%r747, [%rd50+8];
	xor.b32  	%r3026, %r3026, %r747;
	ld.global.u32 	%r748, [%rd50+12];
	xor.b32  	%r3025, %r3025, %r748;
	ld.global.u32 	%r749, [%rd50+16];
	xor.b32  	%r3024, %r3024, %r749;
$L__BB0_33:
	and.b32  	%r751, %r624, 16384;
	setp.eq.s32 	%p18, %r751, 0;
	@%p18 bra 	$L__BB0_35;
	add.s32 	%r752, %r3023, %r35;
	mul.lo.s32 	%r753, %r752, 5;
	mul.wide.u32 	%rd51, %r753, 4;
	add.s64 	%rd52, %rd5, %rd51;
	ld.global.u32 	%r754, [%rd52];
	xor.b32  	%r3028, %r3028, %r754;
	ld.global.u32 	%r755, [%rd52+4];
	xor.b32  	%r3027, %r3027, %r755;
	ld.global.u32 	%r756, [%rd52+8];
	xor.b32  	%r3026, %r3026, %r756;
	ld.global.u32 	%r757, [%rd52+12];
	xor.b32  	%r3025, %r3025, %r757;
	ld.global.u32 	%r758, [%rd52+16];
	xor.b32  	%r3024, %r3024, %r758;
$L__BB0_35:
	and.b32  	%r760, %r624, 32768;
	setp.eq.s32 	%p19, %r760, 0;
	@%p19 bra 	$L__BB0_37;
	add.s32 	%r761, %r3023, %r36;
	mul.lo.s32 	%r762, %r761, 5;
	mul.wide.u32 	%rd53, %r762, 4;
	add.s64 	%rd54, %rd5, %rd53;
	ld.global.u32 	%r763, [%rd54];
	xor.b32  	%r3028, %r3028, %r763;
	ld.global.u32 	%r764, [%rd54+4];
	xor.b32  	%r3027, %r3027, %r764;
	ld.global.u32 	%r765, [%rd54+8];
	xor.b32  	%r3026, %r3026, %r765;
	ld.global.u32 	%r766, [%rd54+12];
	xor.b32  	%r3025, %r3025, %r766;
	ld.global.u32 	%r767, [%rd54+16];
	xor.b32  	%r3024, %r3024, %r767;
$L__BB0_37:
	add.s32 	%r3023, %r3023, 16;
	setp.ne.s32 	%p20, %r3023, 32;
	@%p20 bra 	$L__BB0_5;
	mad.lo.s32 	%r3017, %r3017, -31, %r22;
	setp.ne.s32 	%p21, %r3017, 5;
	@%p21 bra 	$L__BB0_4;
	st.local.u32 	[%rd1+4], %r3028;
	st.local.v2.u32 	[%rd1+8], {%r3027, %r3026};
	st.local.v2.u32 	[%rd1+16], {%r3025, %r3024};
	setp.eq.s64 	%p22, %rd4, 1;
	@%p22 bra 	$L__BB0_114;
	mov.b32 	%r3024, 0;
	mov.u32 	%r3025, %r3024;
	mov.u32 	%r3026, %r3024;
	mov.u32 	%r3027, %r3024;
	mov.u32 	%r3028, %r3024;
	mov.u32 	%r3109, %r3024;
$L__BB0_41:
	mul.wide.u32 	%rd55, %r3109, 4;
	add.s64 	%rd56, %rd1, %rd55;
	ld.local.u32 	%r211, [%rd56+4];
	shl.b32 	%r212, %r3109, 5;
	or.b32  	%r213, %r212, 1;
	or.b32  	%r214, %r212, 2;
	or.b32  	%r215, %r212, 3;
	or.b32  	%r216, %r212, 4;
	or.b32  	%r217, %r212, 5;
	or.b32  	%r218, %r212, 6;
	or.b32  	%r219, %r212, 7;
	or.b32  	%r220, %r212, 8;
	or.b32  	%r221, %r212, 9;
	or.b32  	%r222, %r212, 10;
	or.b32  	%r223, %r212, 11;
	or.b32  	%r224, %r212, 12;
	or.b32  	%r225, %r212, 13;
	or.b32  	%r226, %r212, 14;
	or.b32  	%r227, %r212, 15;
	mov.b32 	%r3115, 0;
$L__BB0_42:
	.pragma "nounroll";
	shr.u32 	%r770, %r211, %r3115;
	and.b32  	%r771, %r770, 1;
	setp.eq.b32 	%p23, %r771, 1;
	not.pred 	%p24, %p23;
	@%p24 bra 	$L__BB0_44;
	add.s32 	%r772, %r212, %r3115;
	mul.lo.s32 	%r773, %r772, 5;
	mul.wide.u32 	%rd57, %r773, 4;
	add.s64 	%rd58, %rd5, %rd57;
	ld.global.u32 	%r774, [%rd58];
	xor.b32  	%r3028, %r3028, %r774;
	ld.global.u32 	%r775, [%rd58+4];
	xor.b32  	%r3027, %r3027, %r775;
	ld.global.u32 	%r776, [%rd58+8];
	xor.b32  	%r3026, %r3026, %r776;
	ld.global.u32 	%r777, [%rd58+12];
	xor.b32  	%r3025, %r3025, %r777;
	ld.global.u32 	%r778, [%rd58+16];
	xor.b32  	%r3024, %r3024, %r778;
$L__BB0_44:
	and.b32  	%r780, %r770, 2;
	setp.eq.s32 	%p25, %r780, 0;
	@%p25 bra 	$L__BB0_46;
	add.s32 	%r781, %r3115, %r213;
	mul.lo.s32 	%r782, %r781, 5;
	mul.wide.u32 	%rd59, %r782, 4;
	add.s64 	%rd60, %rd5, %rd59;
	ld.global.u32 	%r783, [%rd60];
	xor.b32  	%r3028, %r3028, %r783;
	ld.global.u32 	%r784, [%rd60+4];
	xor.b32  	%r3027, %r3027, %r784;
	ld.global.u32 	%r785, [%rd60+8];
	xor.b32  	%r3026, %r3026, %r785;
	ld.global.u32 	%r786, [%rd60+12];
	xor.b32  	%r3025, %r3025, %r786;
	ld.global.u32 	%r787, [%rd60+16];
	xor.b32  	%r3024, %r3024, %r787;
$L__BB0_46:
	and.b32  	%r789, %r770, 4;
	setp.eq.s32 	%p26, %r789, 0;
	@%p26 bra 	$L__BB0_48;
	add.s32 	%r790, %r3115, %r214;
	mul.lo.s32 	%r791, %r790, 5;
	mul.wide.u32 	%rd61, %r791, 4;
	add.s64 	%rd62, %rd5, %rd61;
	ld.global.u32 	%r792, [%rd62];
	xor.b32  	%r3028, %r3028, %r792;
	ld.global.u32 	%r793, [%rd62+4];
	xor.b32  	%r3027, %r3027, %r793;
	ld.global.u32 	%r794, [%rd62+8];
	xor.b32  	%r3026, %r3026, %r794;
	ld.global.u32 	%r795, [%rd62+12];
	xor.b32  	%r3025, %r3025, %r795;
	ld.global.u32 	%r796, [%rd62+16];
	xor.b32  	%r3024, %r3024, %r796;
$L__BB0_48:
	and.b32  	%r798, %r770, 8;
	setp.eq.s32 	%p27, %r798, 0;
	@%p27 bra 	$L__BB0_50;
	add.s32 	%r799, %r3115, %r215;
	mul.lo.s32 	%r800, %r799, 5;
	mul.wide.u32 	%rd63, %r800, 4;
	add.s64 	%rd64, %rd5, %rd63;
	ld.global.u32 	%r801, [%rd64];
	xor.b32  	%r3028, %r3028, %r801;
	ld.global.u32 	%r802, [%rd64+4];
	xor.b32  	%r3027, %r3027, %r802;
	ld.global.u32 	%r803, [%rd64+8];
	xor.b32  	%r3026, %r3026, %r803;
	ld.global.u32 	%r804, [%rd64+12];
	xor.b32  	%r3025, %r3025, %r804;
	ld.global.u32 	%r805, [%rd64+16];
	xor.b32  	%r3024, %r3024, %r805;
$L__BB0_50:
	and.b32  	%r807, %r770, 16;
	setp.eq.s32 	%p28, %r807, 0;
	@%p28 bra 	$L__BB0_52;
	add.s32 	%r808, %r3115, %r216;
	mul.lo.s32 	%r809, %r808, 5;
	mul.wide.u32 	%rd65, %r809, 4;
	add.s64 	%rd66, %rd5, %rd65;
	ld.global.u32 	%r810, [%rd66];
	xor.b32  	%r3028, %r3028, %r810;
	ld.global.u32 	%r811, [%rd66+4];
	xor.b32  	%r3027, %r3027, %r811;
	ld.global.u32 	%r812, [%rd66+8];
	xor.b32  	%r3026, %r3026, %r812;
	ld.global.u32 	%r813, [%rd66+12];
	xor.b32  	%r3025, %r3025, %r813;
	ld.global.u32 	%r814, [%rd66+16];
	xor.b32  	%r3024, %r3024, %r814;
$L__BB0_52:
	and.b32  	%r816, %r770, 32;
	setp.eq.s32 	%p29, %r816, 0;
	@%p29 bra 	$L__BB0_54;
	add.s32 	%r817, %r3115, %r217;
	mul.lo.s32 	%r818, %r817, 5;
	mul.wide.u32 	%rd67, %r818, 4;
	add.s64 	%rd68, %rd5, %rd67;
	ld.global.u32 	%r819, [%rd68];
	xor.b32  	%r3028, %r3028, %r819;
	ld.global.u32 	%r820, [%rd68+4];
	xor.b32  	%r3027, %r3027, %r820;
	ld.global.u32 	%r821, [%rd68+8];
	xor.b32  	%r3026, %r3026, %r821;
	ld.global.u32 	%r822, [%rd68+12];
	xor.b32  	%r3025, %r3025, %r822;
	ld.global.u32 	%r823, [%rd68+16];
	xor.b32  	%r3024, %r3024, %r823;
$L__BB0_54:
	and.b32  	%r825, %r770, 64;
	setp.eq.s32 	%p30, %r825, 0;
	@%p30 bra 	$L__BB0_56;
	add.s32 	%r826, %r3115, %r218;
	mul.lo.s32 	%r827, %r826, 5;
	mul.wide.u32 	%rd69, %r827, 4;
	add.s64 	%rd70, %rd5, %rd69;
	ld.global.u32 	%r828, [%rd70];
	xor.b32  	%r3028, %r3028, %r828;
	ld.global.u32 	%r829, [%rd70+4];
	xor.b32  	%r3027, %r3027, %r829;
	ld.global.u32 	%r830, [%rd70+8];
	xor.b32  	%r3026, %r3026, %r830;
	ld.global.u32 	%r831, [%rd70+12];
	xor.b32  	%r3025, %r3025, %r831;
	ld.global.u32 	%r832, [%rd70+16];
	xor.b32  	%r3024, %r3024, %r832;
$L__BB0_56:
	and.b32  	%r834, %r770, 128;
	setp.eq.s32 	%p31, %r834, 0;
	@%p31 bra 	$L__BB0_58;
	add.s32 	%r835, %r3115, %r219;
	mul.lo.s32 	%r836, %r835, 5;
	mul.wide.u32 	%rd71, %r836, 4;
	add.s64 	%rd72, %rd5, %rd71;
	ld.global.u32 	%r837, [%rd72];
	xor.b32  	%r3028, %r3028, %r837;
	ld.global.u32 	%r838, [%rd72+4];
	xor.b32  	%r3027, %r3027, %r838;
	ld.global.u32 	%r839, [%rd72+8];
	xor.b32  	%r3026, %r3026, %r839;
	ld.global.u32 	%r840, [%rd72+12];
	xor.b32  	%r3025, %r3025, %r840;
	ld.global.u32 	%r841, [%rd72+16];
	xor.b32  	%r3024, %r3024, %r841;
$L__BB0_58:
	and.b32  	%r843, %r770, 256;
	setp.eq.s32 	%p32, %r843, 0;
	@%p32 bra 	$L__BB0_60;
	add.s32 	%r844, %r3115, %r220;
	mul.lo.s32 	%r845, %r844, 5;
	mul.wide.u32 	%rd73, %r845, 4;
	add.s64 	%rd74, %rd5, %rd73;
	ld.global.u32 	%r846, [%rd74];
	xor.b32  	%r3028, %r3028, %r846;
	ld.global.u32 	%r847, [%rd74+4];
	xor.b32  	%r3027, %r3027, %r847;
	ld.global.u32 	%r848, [%rd74+8];
	xor.b32  	%r3026, %r3026, %r848;
	ld.global.u32 	%r849, [%rd74+12];
	xor.b32  	%r3025, %r3025, %r849;
	ld.global.u32 	%r850, [%rd74+16];
	xor.b32  	%r3024, %r3024, %r850;
$L__BB0_60:
	and.b32  	%r852, %r770, 512;
	setp.eq.s32 	%p33, %r852, 0;
	@%p33 bra 	$L__BB0_62;
	add.s32 	%r853, %r3115, %r221;
	mul.lo.s32 	%r854, %r853, 5;
	mul.wide.u32 	%rd75, %r854, 4;
	add.s64 	%rd76, %rd5, %rd75;
	ld.global.u32 	%r855, [%rd76];
	xor.b32  	%r3028, %r3028, %r855;
	ld.global.u32 	%r856, [%rd76+4];
	xor.b32  	%r3027, %r3027, %r856;
	ld.global.u32 	%r857, [%rd76+8];
	xor.b32  	%r3026, %r3026, %r857;
	ld.global.u32 	%r858, [%rd76+12];
	xor.b32  	%r3025, %r3025, %r858;
	ld.global.u32 	%r859, [%rd76+16];
	xor.b32  	%r3024, %r3024, %r859;
$L__BB0_62:
	and.b32  	%r861, %r770, 1024;
	setp.eq.s32 	%p34, %r861, 0;
	@%p34 bra 	$L__BB0_64;
	add.s32 	%r862, %r3115, %r222;
	mul.lo.s32 	%r863, %r862, 5;
	mul.wide.u32 	%rd77, %r863, 4;
	add.s64 	%rd78, %rd5, %rd77;
	ld.global.u32 	%r864, [%rd78];
	xor.b32  	%r3028, %r3028, %r864;
	ld.global.u32 	%r865, [%rd78+4];
	xor.b32  	%r3027, %r3027, %r865;
	ld.global.u32 	%r866, [%rd78+8];
	xor.b32  	%r3026, %r3026, %r866;
	ld.global.u32 	%r867, [%rd78+12];
	xor.b32  	%r3025, %r3025, %r867;
	ld.global.u32 	%r868, [%rd78+16];
	xor.b32  	%r3024, %r3024, %r868;
$L__BB0_64:
	and.b32  	%r870, %r770, 2048;
	setp.eq.s32 	%p35, %r870, 0;
	@%p35 bra 	$L__BB0_66;
	add.s32 	%r871, %r3115, %r223;
	mul.lo.s32 	%r872, %r871, 5;
	mul.wide.u32 	%rd79, %r872, 4;
	add.s64 	%rd80, %rd5, %rd79;
	ld.global.u32 	%r873, [%rd80];
	xor.b32  	%r3028, %r3028, %r873;
	ld.global.u32 	%r874, [%rd80+4];
	xor.b32  	%r3027, %r3027, %r874;
	ld.global.u32 	%r875, [%rd80+8];
	xor.b32  	%r3026, %r3026, %r875;
	ld.global.u32 	%r876, [%rd80+12];
	xor.b32  	%r3025, %r3025, %r876;
	ld.global.u32 	%r877, [%rd80+16];
	xor.b32  	%r3024, %r3024, %r877;
$L__BB0_66:
	and.b32  	%r879, %r770, 4096;
	setp.eq.s32 	%p36, %r879, 0;
	@%p36 bra 	$L__BB0_68;
	add.s32 	%r880, %r3115, %r224;
	mul.lo.s32 	%r881, %r880, 5;
	mul.wide.u32 	%rd81, %r881, 4;
	add.s64 	%rd82, %rd5, %rd81;
	ld.global.u32 	%r882, [%rd82];
	xor.b32  	%r3028, %r3028, %r882;
	ld.global.u32 	%r883, [%rd82+4];
	xor.b32  	%r3027, %r3027, %r883;
	ld.global.u32 	%r884, [%rd82+8];
	xor.b32  	%r3026, %r3026, %r884;
	ld.global.u32 	%r885, [%rd82+12];
	xor.b32  	%r3025, %r3025, %r885;
	ld.global.u32 	%r886, [%rd82+16];
	xor.b32  	%r3024, %r3024, %r886;
$L__BB0_68:
	and.b32  	%r888, %r770, 8192;
	setp.eq.s32 	%p37, %r888, 0;
	@%p37 bra 	$L__BB0_70;
	add.s32 	%r889, %r3115, %r225;
	mul.lo.s32 	%r890, %r889, 5;
	mul.wide.u32 	%rd83, %r890, 4;
	add.s64 	%rd84, %rd5, %rd83;
	ld.global.u32 	%r891, [%rd84];
	xor.b32  	%r3028, %r3028, %r891;
	ld.global.u32 	%r892, [%rd84+4];
	xor.b32  	%r3027, %r3027, %r892;
	ld.global.u32 	%r893, [%rd84+8];
	xor.b32  	%r3026, %r3026, %r893;
	ld.global.u32 	%r894, [%rd84+12];
	xor.b32  	%r3025, %r3025, %r894;
	ld.global.u32 	%r895, [%rd84+16];
	xor.b32  	%r3024, %r3024, %r895;
$L__BB0_70:
	and.b32  	%r897, %r770, 16384;
	setp.eq.s32 	%p38, %r897, 0;
	@%p38 bra 	$L__BB0_72;
	add.s32 	%r898, %r3115, %r226;
	mul.lo.s32 	%r899, %r898, 5;
	mul.wide.u32 	%rd85, %r899, 4;
	add.s64 	%rd86, %rd5, %rd85;
	ld.global.u32 	%r900, [%rd86];
	xor.b32  	%r3028, %r3028, %r900;
	ld.global.u32 	%r901, [%rd86+4];
	xor.b32  	%r3027, %r3027, %r901;
	ld.global.u32 	%r902, [%rd86+8];
	xor.b32  	%r3026, %r3026, %r902;
	ld.global.u32 	%r903, [%rd86+12];
	xor.b32  	%r3025, %r3025, %r903;
	ld.global.u32 	%r904, [%rd86+16];
	xor.b32  	%r3024, %r3024, %r904;
$L__BB0_72:
	and.b32  	%r906, %r770, 32768;
	setp.eq.s32 	%p39, %r906, 0;
	@%p39 bra 	$L__BB0_74;
	add.s32 	%r907, %r3115, %r227;
	mul.lo.s32 	%r908, %r907, 5;
	mul.wide.u32 	%rd87, %r908, 4;
	add.s64 	%rd88, %rd5, %rd87;
	ld.global.u32 	%r909, [%rd88];
	xor.b32  	%r3028, %r3028, %r909;
	ld.global.u32 	%r910, [%rd88+4];
	xor.b32  	%r3027, %r3027, %r910;
	ld.global.u32 	%r911, [%rd88+8];
	xor.b32  	%r3026, %r3026, %r911;
	ld.global.u32 	%r912, [%rd88+12];
	xor.b32  	%r3025, %r3025, %r912;
	ld.global.u32 	%r913, [%rd88+16];
	xor.b32  	%r3024, %r3024, %r913;
$L__BB0_74:
	add.s32 	%r3115, %r3115, 16;
	setp.ne.s32 	%p40, %r3115, 32;
	@%p40 bra 	$L__BB0_42;
	mad.lo.s32 	%r3109, %r3109, -31, %r213;
	setp.ne.s32 	%p41, %r3109, 5;
	@%p41 bra 	$L__BB0_41;
	st.local.u32 	[%rd1+4], %r3028;
	st.local.v2.u32 	[%rd1+8], {%r3027, %r3026};
	st.local.v2.u32 	[%rd1+16], {%r3025, %r3024};
	setp.ne.s64 	%p42, %rd4, 3;
	@%p42 bra 	$L__BB0_114;
	mov.b32 	%r3024, 0;
	mov.u32 	%r3025, %r3024;
	mov.u32 	%r3026, %r3024;
	mov.u32 	%r3027, %r3024;
	mov.u32 	%r3028, %r3024;
	mov.u32 	%r3201, %r3024;
$L__BB0_78:
	mul.wide.u32 	%rd89, %r3201, 4;
	add.s64 	%rd90, %rd1, %rd89;
	ld.local.u32 	%r402, [%rd90+4];
	shl.b32 	%r403, %r3201, 5;
	or.b32  	%r404, %r403, 1;
	or.b32  	%r405, %r403, 2;
	or.b32  	%r406, %r403, 3;
	or.b32  	%r407, %r403, 4;
	or.b32  	%r408, %r403, 5;
	or.b32  	%r409, %r403, 6;
	or.b32  	%r410, %r403, 7;
	or.b32  	%r411, %r403, 8;
	or.b32  	%r412, %r403, 9;
	or.b32  	%r413, %r403, 10;
	or.b32  	%r414, %r403, 11;
	or.b32  	%r415, %r403, 12;
	or.b32  	%r416, %r403, 13;
	or.b32  	%r417, %r403, 14;
	or.b32  	%r418, %r403, 15;
	mov.b32 	%r3207, 0;
$L__BB0_79:
	.pragma "nounroll";
	shr.u32 	%r916, %r402, %r3207;
	and.b32  	%r917, %r916, 1;
	setp.eq.b32 	%p43, %r917, 1;
	not.pred 	%p44, %p43;
	@%p44 bra 	$L__BB0_81;
	add.s32 	%r918, %r403, %r3207;
	mul.lo.s32 	%r919, %r918, 5;
	mul.wide.u32 	%rd91, %r919, 4;
	add.s64 	%rd92, %rd5, %rd91;
	ld.global.u32 	%r920, [%rd92];
	xor.b32  	%r3028, %r3028, %r920;
	ld.global.u32 	%r921, [%rd92+4];
	xor.b32  	%r3027, %r3027, %r921;
	ld.global.u32 	%r922, [%rd92+8];
	xor.b32  	%r3026, %r3026, %r922;
	ld.global.u32 	%r923, [%rd92+12];
	xor.b32  	%r3025, %r3025, %r923;
	ld.global.u32 	%r924, [%rd92+16];
	xor.b32  	%r3024, %r3024, %r924;
$L__BB0_81:
	and.b32  	%r926, %r916, 2;
	setp.eq.s32 	%p45, %r926, 0;
	@%p45 bra 	$L__BB0_83;
	add.s32 	%r927, %r3207, %r404;
	mul.lo.s32 	%r928, %r927, 5;
	mul.wide.u32 	%rd93, %r928, 4;
	add.s64 	%rd94, %rd5, %rd93;
	ld.global.u32 	%r929, [%rd94];
	xor.b32  	%r3028, %r3028, %r929;
	ld.global.u32 	%r930, [%rd94+4];
	xor.b32  	%r3027, %r3027, %r930;
	ld.global.u32 	%r931, [%rd94+8];
	xor.b32  	%r3026, %r3026, %r931;
	ld.global.u32 	%r932, [%rd94+12];
	xor.b32  	%r3025, %r3025, %r932;
	ld.global.u32 	%r933, [%rd94+16];
	xor.b32  	%r3024, %r3024, %r933;
$L__BB0_83:
	and.b32  	%r935, %r916, 4;
	setp.eq.s32 	%p46, %r935, 0;
	@%p46 bra 	$L__BB0_85;
	add.s32 	%r936, %r3207, %r405;
	mul.lo.s32 	%r937, %r936, 5;
	mul.wide.u32 	%rd95, %r937, 4;
	add.s64 	%rd96, %rd5, %rd95;
	ld.global.u32 	%r938, [%rd96];
	xor.b32  	%r3028, %r3028, %r938;
	ld.global.u32 	%r939, [%rd96+4];
	xor.b32  	%r3027, %r3027, %r939;
	ld.global.u32 	%r940, [%rd96+8];
	xor.b32  	%r3026, %r3026, %r940;
	ld.global.u32 	%r941, [%rd96+12];
	xor.b32  	%r3025, %r3025, %r941;
	ld.global.u32 	%r942, [%rd96+16];
	xor.b32  	%r3024, %r3024, %r942;
$L__BB0_85:
	and.b32  	%r944, %r916, 8;
	setp.eq.s32 	%p47, %r944, 0;
	@%p47 bra 	$L__BB0_87;
	add.s32 	%r945, %r3207, %r406;
	mul.lo.s32 	%r946, %r945, 5;
	mul.wide.u32 	%rd97, %r946, 4;
	add.s64 	%rd98, %rd5, %rd97;
	ld.global.u32 	%r947, [%rd98];
	xor.b32  	%r3028, %r3028, %r947;
	ld.global.u32 	%r948, [%rd98+4];
	xor.b32  	%r3027, %r3027, %r948;
	ld.global.u32 	%r949, [%rd98+8];
	xor.b32  	%r3026, %r3026, %r949;
	ld.global.u32 	%r950, [%rd98+12];
	xor.b32  	%r3025, %r3025, %r950;
	ld.global.u32 	%r951, [%rd98+16];
	xor.b32  	%r3024, %r3024, %r951;
$L__BB0_87:
	and.b32  	%r953, %r916, 16;
	setp.eq.s32 	%p48, %r953, 0;
	@%p48 bra 	$L__BB0_89;
	add.s32 	%r954, %r3207, %r407;
	mul.lo.s32 	%r955, %r954, 5;
	mul.wide.u32 	%rd99, %r955, 4;
	add.s64 	%rd100, %rd5, %rd99;
	ld.global.u32 	%r956, [%rd100];
	xor.b32  	%r3028, %r3028, %r956;
	ld.global.u32 	%r957, [%rd100+4];
	xor.b32  	%r3027, %r3027, %r957;
	ld.global.u32 	%r958, [%rd100+8];
	xor.b32  	%r3026, %r3026, %r958;
	ld.global.u32 	%r959, [%rd100+12];
	xor.b32  	%r3025, %r3025, %r959;
	ld.global.u32 	%r960, [%rd100+16];
	xor.b32  	%r3024, %r3024, %r960;
$L__BB0_89:
	and.b32  	%r962, %r916, 32;
	setp.eq.s32 	%p49, %r962, 0;
	@%p49 bra 	$L__BB0_91;
	add.s32 	%r963, %r3207, %r408;
	mul.lo.s32 	%r964, %r963, 5;
	mul.wide.u32 	%rd101, %r964, 4;
	add.s64 	%rd102, %rd5, %rd101;
	ld.global.u32 	%r965, [%rd102];
	xor.b32  	%r3028, %r3028, %r965;
	ld.global.u32 	%r966, [%rd102+4];
	xor.b32  	%r3027, %r3027, %r966;
	ld.global.u32 	%r967, [%rd102+8];
	xor.b32  	%r3026, %r3026, %r967;
	ld.global.u32 	%r968, [%rd102+12];
	xor.b32  	%r3025, %r3025, %r968;
	ld.global.u32 	%r969, [%rd102+16];
	xor.b32  	%r3024, %r3024, %r969;
$L__BB0_91:
	and.b32  	%r971, %r916, 64;
	setp.eq.s32 	%p50, %r971, 0;
	@%p50 bra 	$L__BB0_93;
	add.s32 	%r972, %r3207, %r409;
	mul.lo.s32 	%r973, %r972, 5;
	mul.wide.u32 	%rd103, %r973, 4;
	add.s64 	%rd104, %rd5, %rd103;
	ld.global.u32 	%r974, [%rd104];
	xor.b32  	%r3028, %r3028, %r974;
	ld.global.u32 	%r975, [%rd104+4];
	xor.b32  	%r3027, %r3027, %r975;
	ld.global.u32 	%r976, [%rd104+8];
	xor.b32  	%r3026, %r3026, %r976;
	ld.global.u32 	%r977, [%rd104+12];
	xor.b32  	%r3025, %r3025, %r977;
	ld.global.u32 	%r978, [%rd104+16];
	xor.b32  	%r3024, %r3024, %r978;
$L__BB0_93:
	and.b32  	%r980, %r916, 128;
	setp.eq.s32 	%p51, %r980, 0;
	@%p51 bra 	$L__BB0_95;
	add.s32 	%r981, %r3207, %r410;
	mul.lo.s32 	%r982, %r981, 5;
	mul.wide.u32 	%rd105, %r982, 4;
	add.s64 	%rd106, %rd5, %rd105;
	ld.global.u32 	%r983, [%rd106];
	xor.b32  	%r3028, %r3028, %r983;
	ld.global.u32 	%r984, [%rd106+4];
	xor.b32  	%r3027, %r3027, %r984;
	ld.global.u32 	%r985, [%rd106+8];
	xor.b32  	%r3026, %r3026, %r985;
	ld.global.u32 	%r986, [%rd106+12];
	xor.b32  	%r3025, %r3025, %r986;
	ld.global.u32 	%r987, [%rd106+16];
	xor.b32  	%r3024, %r3024, %r987;
$L__BB0_95:
	and.b32  	%r989, %r916, 256;
	setp.eq.s32 	%p52, %r989, 0;
	@%p52 bra 	$L__BB0_97;
	add.s32 	%r990, %r3207, %r411;
	mul.lo.s32 	%r991, %r990, 5;
	mul.wide.u32 	%rd107, %r991, 4;
	add.s64 	%rd108, %rd5, %rd107;
	ld.global.u32 	%r992, [%rd108];
	xor.b32  	%r3028, %r3028, %r992;
	ld.global.u32 	%r993, [%rd108+4];
	xor.b32  	%r3027, %r3027, %r993;
	ld.global.u32 	%r994, [%rd108+8];
	xor.b32  	%r3026, %r3026, %r994;
	ld.global.u32 	%r995, [%rd108+12];
	xor.b32  	%r3025, %r3025, %r995;
	ld.global.u32 	%r996, [%rd108+16];
	xor.b32  	%r3024, %r3024, %r996;
$L__BB0_97:
	and.b32  	%r998, %r916, 512;
	setp.eq.s32 	%p53, %r998, 0;
	@%p53 bra 	$L__BB0_99;
	add.s32 	%r999, %r3207, %r412;
	mul.lo.s32 	%r1000, %r999, 5;
	mul.wide.u32 	%rd109, %r1000, 4;
	add.s64 	%rd110, %rd5, %rd109;
	ld.global.u32 	%r1001, [%rd110];
	xor.b32  	%r3028, %r3028, %r1001;
	ld.global.u32 	%r1002, [%rd110+4];
	xor.b32  	%r3027, %r3027, %r1002;
	ld.global.u32 	%r1003, [%rd110+8];
	xor.b32  	%r3026, %r3026, %r1003;
	ld.global.u32 	%r1004, [%rd110+12];
	xor.b32  	%r3025, %r3025, %r1004;
	ld.global.u32 	%r1005, [%rd110+16];
	xor.b32  	%r3024, %r3024, %r1005;
$L__BB0_99:
	and.b32  	%r1007, %r916, 1024;
	setp.eq.s32 	%p54, %r1007, 0;
	@%p54 bra 	$L__BB0_101;
	add.s32 	%r1008, %r3207, %r413;
	mul.lo.s32 	%r1009, %r1008, 5;
	mul.wide.u32 	%rd111, %r1009, 4;
	add.s64 	%rd112, %rd5, %rd111;
	ld.global.u32 	%r1010, [%rd112];
	xor.b32  	%r3028, %r3028, %r1010;
	ld.global.u32 	%r1011, [%rd112+4];
	xor.b32  	%r3027, %r3027, %r1011;
	ld.global.u32 	%r1012, [%rd112+8];
	xor.b32  	%r3026, %r3026, %r1012;
	ld.global.u32 	%r1013, [%rd112+12];
	xor.b32  	%r3025, %r3025, %r1013;
	ld.global.u32 	%r1014, [%rd112+16];
	xor.b32  	%r3024, %r3024, %r1014;
$L__BB0_101:
	and.b32  	%r1016, %r916, 2048;
	setp.eq.s32 	%p55, %r1016, 0;
	@%p55 bra 	$L__BB0_103;
	add.s32 	%r1017, %r3207, %r414;
	mul.lo.s32 	%r1018, %r1017, 5;
	mul.wide.u32 	%rd113, %r1018, 4;
	add.s64 	%rd114, %rd5, %rd113;
	ld.global.u32 	%r1019, [%rd114];
	xor.b32  	%r3028, %r3028, %r1019;
	ld.global.u32 	%r1020, [%rd114+4];
	xor.b32  	%r3027, %r3027, %r1020;
	ld.global.u32 	%r1021, [%rd114+8];
	xor.b32  	%r3026, %r3026, %r1021;
	ld.global.u32 	%r1022, [%rd114+12];
	xor.b32  	%r3025, %r3025, %r1022;
	ld.global.u32 	%r1023, [%rd114+16];
	xor.b32  	%r3024, %r3024, %r1023;
$L__BB0_103:
	and.b32  	%r1025, %r916, 4096;
	setp.eq.s32 	%p56, %r1025, 0;
	@%p56 bra 	$L__BB0_105;
	add.s32 	%r1026, %r3207, %r415;
	mul.lo.s32 	%r1027, %r1026, 5;
	mul.wide.u32 	%rd115, %r1027, 4;
	add.s64 	%rd116, %rd5, %rd115;
	ld.global.u32 	%r1028, [%rd116];
	xor.b32  	%r3028, %r3028, %r1028;
	ld.global.u32 	%r1029, [%rd116+4];
	xor.b32  	%r3027, %r3027, %r1029;
	ld.global.u32 	%r1030, [%rd116+8];
	xor.b32  	%r3026, %r3026, %r1030;
	ld.global.u32 	%r1031, [%rd116+12];
	xor.b32  	%r3025, %r3025, %r1031;
	ld.global.u32 	%r1032, [%rd116+16];
	xor.b32  	%r3024, %r3024, %r1032;
$L__BB0_105:
	and.b32  	%r1034, %r916, 8192;
	setp.eq.s32 	%p57, %r1034, 0;
	@%p57 bra 	$L__BB0_107;
	add.s32 	%r1035, %r3207, %r416;
	mul.lo.s32 	%r1036, %r1035, 5;
	mul.wide.u32 	%rd117, %r1036, 4;
	add.s64 	%rd118, %rd5, %rd117;
	ld.global.u32 	%r1037, [%rd118];
	xor.b32  	%r3028, %r3028, %r1037;
	ld.global.u32 	%r1038, [%rd118+4];
	xor.b32  	%r3027, %r3027, %r1038;
	ld.global.u32 	%r1039, [%rd118+8];
	xor.b32  	%r3026, %r3026, %r1039;
	ld.global.u32 	%r1040, [%rd118+12];
	xor.b32  	%r3025, %r3025, %r1040;
	ld.global.u32 	%r1041, [%rd118+16];
	xor.b32  	%r3024, %r3024, %r1041;
$L__BB0_107:
	and.b32  	%r1043, %r916, 16384;
	setp.eq.s32 	%p58, %r1043, 0;
	@%p58 bra 	$L__BB0_109;
	add.s32 	%r1044, %r3207, %r417;
	mul.lo.s32 	%r1045, %r1044, 5;
	mul.wide.u32 	%rd119, %r1045, 4;
	add.s64 	%rd120, %rd5, %rd119;
	ld.global.u32 	%r1046, [%rd120];
	xor.b32  	%r3028, %r3028, %r1046;
	ld.global.u32 	%r1047, [%rd120+4];
	xor.b32  	%r3027, %r3027, %r1047;
	ld.global.u32 	%r1048, [%rd120+8];
	xor.b32  	%r3026, %r3026, %r1048;
	ld.global.u32 	%r1049, [%rd120+12];
	xor.b32  	%r3025, %r3025, %r1049;
	ld.global.u32 	%r1050, [%rd120+16];
	xor.b32  	%r3024, %r3024, %r1050;
$L__BB0_109:
	and.b32  	%r1052, %r916, 32768;
	setp.eq.s32 	%p59, %r1052, 0;
	@%p59 bra 	$L__BB0_111;
	add.s32 	%r1053, %r3207, %r418;
	mul.lo.s32 	%r1054, %r1053, 5;
	mul.wide.u32 	%rd121, %r1054, 4;
	add.s64 	%rd122, %rd5, %rd121;
	ld.global.u32 	%r1055, [%rd122];
	xor.b32  	%r3028, %r3028, %r1055;
	ld.global.u32 	%r1056, [%rd122+4];
	xor.b32  	%r3027, %r3027, %r1056;
	ld.global.u32 	%r1057, [%rd122+8];
	xor.b32  	%r3026, %r3026, %r1057;
	ld.global.u32 	%r1058, [%rd122+12];
	xor.b32  	%r3025, %r3025, %r1058;
	ld.global.u32 	%r1059, [%rd122+16];
	xor.b32  	%r3024, %r3024, %r1059;
$L__BB0_111:
	add.s32 	%r3207, %r3207, 16;
	setp.ne.s32 	%p60, %r3207, 32;
	@%p60 bra 	$L__BB0_79;
	mad.lo.s32 	%r3201, %r3201, -31, %r404;
	setp.ne.s32 	%p61, %r3201, 5;
	@%p61 bra 	$L__BB0_78;
	st.local.u32 	[%rd1+4], %r3028;
	st.local.v2.u32 	[%rd1+8], {%r3027, %r3026};
	st.local.v2.u32 	[%rd1+16], {%r3025, %r3024};
$L__BB0_114:
	shr.u64 	%rd2777, %rd3, 2;
	add.s32 	%r3011, %r3011, 1;
	setp.gt.u64 	%p62, %rd3, 3;
	@%p62 bra 	$L__BB0_2;
$L__BB0_115:
	ld.param.u64 	%rd2776, [_Z13sha512ComputePmiPy_param_2];
	ld.param.u32 	%r3005, [_Z13sha512ComputePmiPy_param_1];
	shr.u32 	%r1060, %r3028, 2;
	xor.b32  	%r1061, %r1060, %r3028;
	shl.b32 	%r1062, %r3024, 4;
	shl.b32 	%r1063, %r1061, 1;
	xor.b32  	%r1064, %r1063, %r1062;
	xor.b32  	%r1065, %r1064, %r1061;
	xor.b32  	%r1066, %r1065, %r3024;
	add.s32 	%r1067, %r3298, %r1066;
	add.s32 	%r1068, %r1067, 362437;
	cvt.u64.u32 	%rd7, %r1068;
	shr.u32 	%r1069, %r3027, 2;
	xor.b32  	%r1070, %r1069, %r3027;
	shl.b32 	%r1071, %r1066, 4;
	shl.b32 	%r1072, %r1070, 1;
	xor.b32  	%r1073, %r1072, %r1071;
	xor.b32  	%r1074, %r1073, %r1070;
	xor.b32  	%r1075, %r1074, %r1066;
	add.s32 	%r1076, %r3298, %r1075;
	add.s32 	%r1077, %r1076, 724874;
	cvt.u64.u32 	%rd8, %r1077;
	shr.u32 	%r1078, %r3026, 2;
	xor.b32  	%r1079, %r1078, %r3026;
	shl.b32 	%r1080, %r1075, 4;
	shl.b32 	%r1081, %r1079, 1;
	xor.b32  	%r1082, %r1081, %r1080;
	xor.b32  	%r1083, %r1082, %r1079;
	xor.b32  	%r1084, %r1083, %r1075;
	add.s32 	%r1085, %r3298, %r1084;
	add.s32 	%r1086, %r1085, 1087311;
	cvt.u64.u32 	%rd9, %r1086;
	shr.u32 	%r1087, %r3025, 2;
	xor.b32  	%r1088, %r1087, %r3025;
	shl.b32 	%r1089, %r1084, 4;
	shl.b32 	%r1090, %r1088, 1;
	xor.b32  	%r1091, %r1090, %r1089;
	xor.b32  	%r1092, %r1091, %r1088;
	xor.b32  	%r3028, %r1092, %r1084;
	add.s32 	%r1093, %r3298, %r3028;
	add.s32 	%r1094, %r1093, 1449748;
	cvt.u64.u32 	%rd10, %r1094;
	shr.u32 	%r1095, %r3024, 2;
	xor.b32  	%r1096, %r1095, %r3024;
	shl.b32 	%r1097, %r3028, 4;
	shl.b32 	%r1098, %r1096, 1;
	xor.b32  	%r1099, %r1098, %r1097;
	xor.b32  	%r1100, %r1099, %r1096;
	xor.b32  	%r3027, %r1100, %r3028;
	add.s32 	%r1101, %r3298, %r3027;
	add.s32 	%r1102, %r1101, 1812185;
	cvt.u64.u32 	%rd11, %r1102;
	shr.u32 	%r1103, %r1066, 2;
	xor.b32  	%r1104, %r1103, %r1066;
	shl.b32 	%r1105, %r3027, 4;
	shl.b32 	%r1106, %r1104, 1;
	xor.b32  	%r1107, %r1106, %r1105;
	xor.b32  	%r1108, %r1107, %r1104;
	xor.b32  	%r3026, %r1108, %r3027;
	add.s32 	%r1109, %r3298, %r3026;
	add.s32 	%r1110, %r1109, 2174622;
	cvt.u64.u32 	%rd12, %r1110;
	shr.u32 	%r1111, %r1075, 2;
	xor.b32  	%r1112, %r1111, %r1075;
	shl.b32 	%r1113, %r3026, 4;
	shl.b32 	%r1114, %r1112, 1;
	xor.b32  	%r1115, %r1114, %r1113;
	xor.b32  	%r1116, %r1115, %r1112;
	xor.b32  	%r3025, %r1116, %r3026;
	add.s32 	%r1117, %r3298, %r3025;
	add.s32 	%r1118, %r1117, 2537059;
	cvt.u64.u32 	%rd13, %r1118;
	shr.u32 	%r1119, %r1084, 2;
	xor.b32  	%r1120, %r1119, %r1084;
	shl.b32 	%r1121, %r3025, 4;
	shl.b32 	%r1122, %r1120, 1;
	xor.b32  	%r1123, %r1122, %r1121;
	xor.b32  	%r1124, %r1123, %r1120;
	xor.b32  	%r3024, %r1124, %r3025;
	add.s32 	%r3298, %r3298, 2899496;
	add.s32 	%r1125, %r3024, %r3298;
	cvt.u64.u32 	%rd14, %r1125;
	mov.b64 	{%r1126, %r1127}, %rd8;
	shf.l.wrap.b32 	%r1128, %r1127, %r1126, 31;
	shf.l.wrap.b32 	%r1129, %r1126, %r1127, 31;
	mov.b64 	%rd123, {%r1129, %r1128};
	shf.l.wrap.b32 	%r1130, %r1127, %r1126, 24;
	shf.l.wrap.b32 	%r1131, %r1126, %r1127, 24;
	mov.b64 	%rd124, {%r1131, %r1130};
	xor.b64  	%rd125, %rd123, %rd124;
	shr.u64 	%rd126, %rd8, 7;
	xor.b64  	%rd127, %rd125, %rd126;
	add.s64 	%rd128, %rd127, %rd7;
	mov.b64 	{%r1132, %r1133}, %rd9;
	shf.l.wrap.b32 	%r1134, %r1133, %r1132, 31;
	shf.l.wrap.b32 	%r1135, %r1132, %r1133, 31;
	mov.b64 	%rd129, {%r1135, %r1134};
	shf.l.wrap.b32 	%r1136, %r1133, %r1132, 24;
	shf.l.wrap.b32 	%r1137, %r1132, %r1133, 24;
	mov.b64 	%rd130, {%r1137, %r1136};
	xor.b64  	%rd131, %rd129, %rd130;
	shr.u64 	%rd132, %rd9, 7;
	xor.b64  	%rd133, %rd131, %rd132;
	add.s64 	%rd134, %rd133, %rd8;
	add.s64 	%rd135, %rd134, 18014398509486088;
	mov.b64 	{%r1138, %r1139}, %rd10;
	shf.l.wrap.b32 	%r1140, %r1139, %r1138, 31;
	shf.l.wrap.b32 	%r1141, %r1138, %r1139, 31;
	mov.b64 	%rd136, {%r1141, %r1140};
	shf.l.wrap.b32 	%r1142, %r1139, %r1138, 24;
	shf.l.wrap.b32 	%r1143, %r1138, %r1139, 24;
	mov.b64 	%rd137, {%r1143, %r1142};
	xor.b64  	%rd138, %rd136, %rd137;
	shr.u64 	%rd139, %rd10, 7;
	xor.b64  	%rd140, %rd138, %rd139;
	mov.b64 	{%r1144, %r1145}, %rd128;
	shf.l.wrap.b32 	%r1146, %r1145, %r1144, 13;
	shf.l.wrap.b32 	%r1147, %r1144, %r1145, 13;
	mov.b64 	%rd141, {%r1147, %r1146};
	shf.l.wrap.b32 	%r1148, %r1144, %r1145, 3;
	shf.l.wrap.b32 	%r1149, %r1145, %r1144, 3;
	mov.b64 	%rd142, {%r1149, %r1148};
	xor.b64  	%rd143, %rd141, %rd142;
	shr.u64 	%rd144, %rd128, 6;
	xor.b64  	%rd145, %rd143, %rd144;
	add.s64 	%rd146, %rd145, %rd9;
	add.s64 	%rd147, %rd146, %rd140;
	mov.b64 	{%r1150, %r1151}, %rd11;
	shf.l.wrap.b32 	%r1152, %r1151, %r1150, 31;
	shf.l.wrap.b32 	%r1153, %r1150, %r1151, 31;
	mov.b64 	%rd148, {%r1153, %r1152};
	shf.l.wrap.b32 	%r1154, %r1151, %r1150, 24;
	shf.l.wrap.b32 	%r1155, %r1150, %r1151, 24;
	mov.b64 	%rd149, {%r1155, %r1154};
	xor.b64  	%rd150, %rd148, %rd149;
	shr.u64 	%rd151, %rd11, 7;
	xor.b64  	%rd152, %rd150, %rd151;
	mov.b64 	{%r1156, %r1157}, %rd135;
	shf.l.wrap.b32 	%r1158, %r1157, %r1156, 13;
	shf.l.wrap.b32 	%r1159, %r1156, %r1157, 13;
	mov.b64 	%rd153, {%r1159, %r1158};
	shf.l.wrap.b32 	%r1160, %r1156, %r1157, 3;
	shf.l.wrap.b32 	%r1161, %r1157, %r1156, 3;
	mov.b64 	%rd154, {%r1161, %r1160};
	xor.b64  	%rd155, %rd153, %rd154;
	shr.u64 	%rd156, %rd135, 6;
	xor.b64  	%rd157, %rd155, %rd156;
	add.s64 	%rd158, %rd157, %rd10;
	add.s64 	%rd159, %rd158, %rd152;
	mov.b64 	{%r1162, %r1163}, %rd12;
	shf.l.wrap.b32 	%r1164, %r1163, %r1162, 31;
	shf.l.wrap.b32 	%r1165, %r1162, %r1163, 31;
	mov.b64 	%rd160, {%r1165, %r1164};
	shf.l.wrap.b32 	%r1166, %r1163, %r1162, 24;
	shf.l.wrap.b32 	%r1167, %r1162, %r1163, 24;
	mov.b64 	%rd161, {%r1167, %r1166};
	xor.b64  	%rd162, %rd160, %rd161;
	shr.u64 	%rd163, %rd12, 7;
	xor.b64  	%rd164, %rd162, %rd163;
	mov.b64 	{%r1168, %r1169}, %rd147;
	shf.l.wrap.b32 	%r1170, %r1169, %r1168, 13;
	shf.l.wrap.b32 	%r1171, %r1168, %r1169, 13;
	mov.b64 	%rd165, {%r1171, %r1170};
	shf.l.wrap.b32 	%r1172, %r1168, %r1169, 3;
	shf.l.wrap.b32 	%r1173, %r1169, %r1168, 3;
	mov.b64 	%rd166, {%r1173, %r1172};
	xor.b64  	%rd167, %rd165, %rd166;
	shr.u64 	%rd168, %rd147, 6;
	xor.b64  	%rd169, %rd167, %rd168;
	add.s64 	%rd170, %rd169, %rd11;
	add.s64 	%rd171, %rd170, %rd164;
	mov.b64 	{%r1174, %r1175}, %rd13;
	shf.l.wrap.b32 	%r1176, %r1175, %r1174, 31;
	shf.l.wrap.b32 	%r1177, %r1174, %r1175, 31;
	mov.b64 	%rd172, {%r1177, %r1176};
	shf.l.wrap.b32 	%r1178, %r1175, %r1174, 24;
	shf.l.wrap.b32 	%r1179, %r1174, %r1175, 24;
	mov.b64 	%rd173, {%r1179, %r1178};
	xor.b64  	%rd174, %rd172, %rd173;
	shr.u64 	%rd175, %rd13, 7;
	xor.b64  	%rd176, %rd174, %rd175;
	mov.b64 	{%r1180, %r1181}, %rd159;
	shf.l.wrap.b32 	%r1182, %r1181, %r1180, 13;
	shf.l.wrap.b32 	%r1183, %r1180, %r1181, 13;
	mov.b64 	%rd177, {%r1183, %r1182};
	shf.l.wrap.b32 	%r1184, %r1180, %r1181, 3;
	shf.l.wrap.b32 	%r1185, %r1181, %r1180, 3;
	mov.b64 	%rd178, {%r1185, %r1184};
	xor.b64  	%rd179, %rd177, %rd178;
	shr.u64 	%rd180, %rd159, 6;
	xor.b64  	%rd181, %rd179, %rd180;
	add.s64 	%rd182, %rd181, %rd12;
	add.s64 	%rd183, %rd182, %rd176;
	mov.b64 	{%r1186, %r1187}, %rd14;
	shf.l.wrap.b32 	%r1188, %r1187, %r1186, 31;
	shf.l.wrap.b32 	%r1189, %r1186, %r1187, 31;
	mov.b64 	%rd184, {%r1189, %r1188};
	shf.l.wrap.b32 	%r1190, %r1187, %r1186, 24;
	shf.l.wrap.b32 	%r1191, %r1186, %r1187, 24;
	mov.b64 	%rd185, {%r1191, %r1190};
	xor.b64  	%rd186, %rd184, %rd185;
	shr.u64 	%rd187, %rd14, 7;
	xor.b64  	%rd188, %rd186, %rd187;
	mov.b64 	{%r1192, %r1193}, %rd171;
	shf.l.wrap.b32 	%r1194, %r1193, %r1192, 13;
	shf.l.wrap.b32 	%r1195, %r1192, %r1193, 13;
	mov.b64 	%rd189, {%r1195, %r1194};
	shf.l.wrap.b32 	%r1196, %r1192, %r1193, 3;
	shf.l.wrap.b32 	%r1197, %r1193, %r1192, 3;
	mov.b64 	%rd190, {%r1197, %r1196};
	xor.b64  	%rd191, %rd189, %rd190;
	shr.u64 	%rd192, %rd171, 6;
	xor.b64  	%rd193, %rd191, %rd192;
	add.s64 	%rd194, %rd193, %rd13;
	add.s64 	%rd195, %rd194, %rd188;
	add.s64 	%rd196, %rd195, 512;
	mov.b64 	{%r1198, %r1199}, %rd183;
	shf.l.wrap.b32 	%r1200, %r1199, %r1198, 13;
	shf.l.wrap.b32 	%r1201, %r1198, %r1199, 13;
	mov.b64 	%rd197, {%r1201, %r1200};
	shf.l.wrap.b32 	%r1202, %r1198, %r1199, 3;
	shf.l.wrap.b32 	%r1203, %r1199, %r1198, 3;
	mov.b64 	%rd198, {%r1203, %r1202};
	xor.b64  	%rd199, %rd197, %rd198;
	shr.u64 	%rd200, %rd183, 6;
	xor.b64  	%rd201, %rd199, %rd200;
	add.s64 	%rd202, %rd128, %rd201;
	add.s64 	%rd203, %rd202, %rd14;
	add.s64 	%rd204, %rd203, 4719772409484279808;
	mov.b64 	{%r1204, %r1205}, %rd196;
	shf.l.wrap.b32 	%r1206, %r1205, %r1204, 13;
	shf.l.wrap.b32 	%r1207, %r1204, %r1205, 13;
	mov.b64 	%rd205, {%r1207, %r1206};
	shf.l.wrap.b32 	%r1208, %r1204, %r1205, 3;
	shf.l.wrap.b32 	%r1209, %r1205, %r1204, 3;
	mov.b64 	%rd206, {%r1209, %r1208};
	xor.b64  	%rd207, %rd205, %rd206;
	shr.u64 	%rd208, %rd196, 6;
	xor.b64  	%rd209, %rd207, %rd208;
	add.s64 	%rd210, %rd134, %rd209;
	add.s64 	%rd211, %rd210, -9205357638345289720;
	mov.b64 	{%r1210, %r1211}, %rd204;
	shf.l.wrap.b32 	%r1212, %r1211, %r1210, 13;
	shf.l.wrap.b32 	%r1213, %r1210, %r1211, 13;
	mov.b64 	%rd212, {%r1213, %r1212};
	shf.l.wrap.b32 	%r1214, %r1210, %r1211, 3;
	shf.l.wrap.b32 	%r1215, %r1211, %r1210, 3;
	mov.b64 	%rd213, {%r1215, %r1214};
	xor.b64  	%rd214, %rd212, %rd213;
	shr.u64 	%rd215, %rd204, 6;
	xor.b64  	%rd216, %rd214, %rd215;
	add.s64 	%rd217, %rd216, %rd147;
	mov.b64 	{%r1216, %r1217}, %rd211;
	shf.l.wrap.b32 	%r1218, %r1217, %r1216, 13;
	shf.l.wrap.b32 	%r1219, %r1216, %r1217, 13;
	mov.b64 	%rd218, {%r1219, %r1218};
	shf.l.wrap.b32 	%r1220, %r1216, %r1217, 3;
	shf.l.wrap.b32 	%r1221, %r1217, %r1216, 3;
	mov.b64 	%rd219, {%r1221, %r1220};
	xor.b64  	%rd220, %rd218, %rd219;
	shr.u64 	%rd221, %rd211, 6;
	xor.b64  	%rd222, %rd220, %rd221;
	add.s64 	%rd223, %rd222, %rd159;
	mov.b64 	{%r1222, %r1223}, %rd217;
	shf.l.wrap.b32 	%r1224, %r1223, %r1222, 13;
	shf.l.wrap.b32 	%r1225, %r1222, %r1223, 13;
	mov.b64 	%rd224, {%r1225, %r1224};
	shf.l.wrap.b32 	%r1226, %r1222, %r1223, 3;
	shf.l.wrap.b32 	%r1227, %r1223, %r1222, 3;
	mov.b64 	%rd225, {%r1227, %r1226};
	xor.b64  	%rd226, %rd224, %rd225;
	shr.u64 	%rd227, %rd217, 6;
	xor.b64  	%rd228, %rd226, %rd227;
	add.s64 	%rd229, %rd228, %rd171;
	mov.b64 	{%r1228, %r1229}, %rd223;
	shf.l.wrap.b32 	%r1230, %r1229, %r1228, 13;
	shf.l.wrap.b32 	%r1231, %r1228, %r1229, 13;
	mov.b64 	%rd230, {%r1231, %r1230};
	shf.l.wrap.b32 	%r1232, %r1228, %r1229, 3;
	shf.l.wrap.b32 	%r1233, %r1229, %r1228, 3;
	mov.b64 	%rd231, {%r1233, %r1232};
	xor.b64  	%rd232, %rd230, %rd231;
	shr.u64 	%rd233, %rd223, 6;
	xor.b64  	%rd234, %rd232, %rd233;
	add.s64 	%rd235, %rd234, %rd183;
	mov.b64 	{%r1234, %r1235}, %rd229;
	shf.l.wrap.b32 	%r1236, %r1235, %r1234, 13;
	shf.l.wrap.b32 	%r1237, %r1234, %r1235, 13;
	mov.b64 	%rd236, {%r1237, %r1236};
	shf.l.wrap.b32 	%r1238, %r1234, %r1235, 3;
	shf.l.wrap.b32 	%r1239, %r1235, %r1234, 3;
	mov.b64 	%rd237, {%r1239, %r1238};
	xor.b64  	%rd238, %rd236, %rd237;
	shr.u64 	%rd239, %rd229, 6;
	xor.b64  	%rd240, %rd238, %rd239;
	add.s64 	%rd241, %rd240, %rd196;
	mov.b64 	{%r1240, %r1241}, %rd235;
	shf.l.wrap.b32 	%r1242, %r1241, %r1240, 13;
	shf.l.wrap.b32 	%r1243, %r1240, %r1241, 13;
	mov.b64 	%rd242, {%r1243, %r1242};
	shf.l.wrap.b32 	%r1244, %r1240, %r1241, 3;
	shf.l.wrap.b32 	%r1245, %r1241, %r1240, 3;
	mov.b64 	%rd243, {%r1245, %r1244};
	xor.b64  	%rd244, %rd242, %rd243;
	shr.u64 	%rd245, %rd235, 6;
	xor.b64  	%rd246, %rd244, %rd245;
	add.s64 	%rd247, %rd204, %rd246;
	add.s64 	%rd248, %rd247, 262;
	shf.l.wrap.b32 	%r1246, %r1145, %r1144, 31;
	shf.l.wrap.b32 	%r1247, %r1144, %r1145, 31;
	mov.b64 	%rd249, {%r1247, %r1246};
	shf.l.wrap.b32 	%r1248, %r1145, %r1144, 24;
	shf.l.wrap.b32 	%r1249, %r1144, %r1145, 24;
	mov.b64 	%rd250, {%r1249, %r1248};
	xor.b64  	%rd251, %rd249, %rd250;
	shr.u64 	%rd252, %rd128, 7;
	xor.b64  	%rd253, %rd251, %rd252;
	add.s64 	%rd254, %rd253, %rd211;
	mov.b64 	{%r1250, %r1251}, %rd241;
	shf.l.wrap.b32 	%r1252, %r1251, %r1250, 13;
	shf.l.wrap.b32 	%r1253, %r1250, %r1251, 13;
	mov.b64 	%rd255, {%r1253, %r1252};
	shf.l.wrap.b32 	%r1254, %r1250, %r1251, 3;
	shf.l.wrap.b32 	%r1255, %r1251, %r1250, 3;
	mov.b64 	%rd256, {%r1255, %r1254};
	xor.b64  	%rd257, %rd255, %rd256;
	shr.u64 	%rd258, %rd241, 6;
	xor.b64  	%rd259, %rd257, %rd258;
	add.s64 	%rd260, %rd254, %rd259;
	add.s64 	%rd261, %rd260, 512;
	shf.l.wrap.b32 	%r1256, %r1157, %r1156, 31;
	shf.l.wrap.b32 	%r1257, %r1156, %r1157, 31;
	mov.b64 	%rd262, {%r1257, %r1256};
	shf.l.wrap.b32 	%r1258, %r1157, %r1156, 24;
	shf.l.wrap.b32 	%r1259, %r1156, %r1157, 24;
	mov.b64 	%rd263, {%r1259, %r1258};
	xor.b64  	%rd264, %rd262, %rd263;
	shr.u64 	%rd265, %rd135, 7;
	xor.b64  	%rd266, %rd264, %rd265;
	add.s64 	%rd267, %rd266, %rd128;
	add.s64 	%rd268, %rd267, %rd217;
	mov.b64 	{%r1260, %r1261}, %rd248;
	shf.l.wrap.b32 	%r1262, %r1261, %r1260, 13;
	shf.l.wrap.b32 	%r1263, %r1260, %r1261, 13;
	mov.b64 	%rd269, {%r1263, %r1262};
	shf.l.wrap.b32 	%r1264, %r1260, %r1261, 3;
	shf.l.wrap.b32 	%r1265, %r1261, %r1260, 3;
	mov.b64 	%rd270, {%r1265, %r1264};
	xor.b64  	%rd271, %rd269, %rd270;
	shr.u64 	%rd272, %rd248, 6;
	xor.b64  	%rd273, %rd271, %rd272;
	add.s64 	%rd274, %rd268, %rd273;
	shf.l.wrap.b32 	%r1266, %r1169, %r1168, 31;
	shf.l.wrap.b32 	%r1267, %r1168, %r1169, 31;
	mov.b64 	%rd275, {%r1267, %r1266};
	shf.l.wrap.b32 	%r1268, %r1169, %r1168, 24;
	shf.l.wrap.b32 	%r1269, %r1168, %r1169, 24;
	mov.b64 	%rd276, {%r1269, %r1268};
	xor.b64  	%rd277, %rd275, %rd276;
	shr.u64 	%rd278, %rd147, 7;
	xor.b64  	%rd279, %rd277, %rd278;
	add.s64 	%rd280, %rd279, %rd135;
	add.s64 	%rd281, %rd280, %rd223;
	mov.b64 	{%r1270, %r1271}, %rd261;
	shf.l.wrap.b32 	%r1272, %r1271, %r1270, 13;
	shf.l.wrap.b32 	%r1273, %r1270, %r1271, 13;
	mov.b64 	%rd282, {%r1273, %r1272};
	shf.l.wrap.b32 	%r1274, %r1270, %r1271, 3;
	shf.l.wrap.b32 	%r1275, %r1271, %r1270, 3;
	mov.b64 	%rd283, {%r1275, %r1274};
	xor.b64  	%rd284, %rd282, %rd283;
	shr.u64 	%rd285, %rd261, 6;
	xor.b64  	%rd286, %rd284, %rd285;
	add.s64 	%rd287, %rd281, %rd286;
	shf.l.wrap.b32 	%r1276, %r1181, %r1180, 31;
	shf.l.wrap.b32 	%r1277, %r1180, %r1181, 31;
	mov.b64 	%rd288, {%r1277, %r1276};
	shf.l.wrap.b32 	%r1278, %r1181, %r1180, 24;
	shf.l.wrap.b32 	%r1279, %r1180, %r1181, 24;
	mov.b64 	%rd289, {%r1279, %r1278};
	xor.b64  	%rd290, %rd288, %rd289;
	shr.u64 	%rd291, %rd159, 7;
	xor.b64  	%rd292, %rd290, %rd291;
	add.s64 	%rd293, %rd292, %rd147;
	add.s64 	%rd294, %rd293, %rd229;
	mov.b64 	{%r1280, %r1281}, %rd274;
	shf.l.wrap.b32 	%r1282, %r1281, %r1280, 13;
	shf.l.wrap.b32 	%r1283, %r1280, %r1281, 13;
	mov.b64 	%rd295, {%r1283, %r1282};
	shf.l.wrap.b32 	%r1284, %r1280, %r1281, 3;
	shf.l.wrap.b32 	%r1285, %r1281, %r1280, 3;
	mov.b64 	%rd296, {%r1285, %r1284};
	xor.b64  	%rd297, %rd295, %rd296;
	shr.u64 	%rd298, %rd274, 6;
	xor.b64  	%rd299, %rd297, %rd298;
	add.s64 	%rd300, %rd294, %rd299;
	shf.l.wrap.b32 	%r1286, %r1193, %r1192, 31;
	shf.l.wrap.b32 	%r1287, %r1192, %r1193, 31;
	mov.b64 	%rd301, {%r1287, %r1286};
	shf.l.wrap.b32 	%r1288, %r1193, %r1192, 24;
	shf.l.wrap.b32 	%r1289, %r1192, %r1193, 24;
	mov.b64 	%rd302, {%r1289, %r1288};
	xor.b64  	%rd303, %rd301, %rd302;
	shr.u64 	%rd304, %rd171, 7;
	xor.b64  	%rd305, %rd303, %rd304;
	add.s64 	%rd306, %rd305, %rd159;
	add.s64 	%rd307, %rd306, %rd235;
	mov.b64 	{%r1290, %r1291}, %rd287;
	shf.l.wrap.b32 	%r1292, %r1291, %r1290, 13;
	shf.l.wrap.b32 	%r1293, %r1290, %r1291, 13;
	mov.b64 	%rd308, {%r1293, %r1292};
	shf.l.wrap.b32 	%r1294, %r1290, %r1291, 3;
	shf.l.wrap.b32 	%r1295, %r1291, %r1290, 3;
	mov.b64 	%rd309, {%r1295, %r1294};
	xor.b64  	%rd310, %rd308, %rd309;
	shr.u64 	%rd311, %rd287, 6;
	xor.b64  	%rd312, %rd310, %rd311;
	add.s64 	%rd313, %rd307, %rd312;
	shf.l.wrap.b32 	%r1296, %r1199, %r1198, 31;
	shf.l.wrap.b32 	%r1297, %r1198, %r1199, 31;
	mov.b64 	%rd314, {%r1297, %r1296};
	shf.l.wrap.b32 	%r1298, %r1199, %r1198, 24;
	shf.l.wrap.b32 	%r1299, %r1198, %r1199, 24;
	mov.b64 	%rd315, {%r1299, %r1298};
	xor.b64  	%rd316, %rd314, %rd315;
	shr.u64 	%rd317, %rd183, 7;
	xor.b64  	%rd318, %rd316, %rd317;
	add.s64 	%rd319, %rd318, %rd171;
	add.s64 	%rd320, %rd319, %rd241;
	mov.b64 	{%r1300, %r1301}, %rd300;
	shf.l.wrap.b32 	%r1302, %r1301, %r1300, 13;
	shf.l.wrap.b32 	%r1303, %r1300, %r1301, 13;
	mov.b64 	%rd321, {%r1303, %r1302};
	shf.l.wrap.b32 	%r1304, %r1300, %r1301, 3;
	shf.l.wrap.b32 	%r1305, %r1301, %r1300, 3;
	mov.b64 	%rd322, {%r1305, %r1304};
	xor.b64  	%rd323, %rd321, %rd322;
	shr.u64 	%rd324, %rd300, 6;
	xor.b64  	%rd325, %rd323, %rd324;
	add.s64 	%rd326, %rd320, %rd325;
	shf.l.wrap.b32 	%r1306, %r1205, %r1204, 31;
	shf.l.wrap.b32 	%r1307, %r1204, %r1205, 31;
	mov.b64 	%rd327, {%r1307, %r1306};
	shf.l.wrap.b32 	%r1308, %r1205, %r1204, 24;
	shf.l.wrap.b32 	%r1309, %r1204, %r1205, 24;
	mov.b64 	%rd328, {%r1309, %r1308};
	xor.b64  	%rd329, %rd327, %rd328;
	shr.u64 	%rd330, %rd196, 7;
	xor.b64  	%rd331, %rd329, %rd330;
	add.s64 	%rd332, %rd331, %rd183;
	add.s64 	%rd333, %rd332, %rd248;
	mov.b64 	{%r1310, %r1311}, %rd313;
	shf.l.wrap.b32 	%r1312, %r1311, %r1310, 13;
	shf.l.wrap.b32 	%r1313, %r1310, %r1311, 13;
	mov.b64 	%rd334, {%r1313, %r1312};
	shf.l.wrap.b32 	%r1314, %r1310, %r1311, 3;
	shf.l.wrap.b32 	%r1315, %r1311, %r1310, 3;
	mov.b64 	%rd335, {%r1315, %r1314};
	xor.b64  	%rd336, %rd334, %rd335;
	shr.u64 	%rd337, %rd313, 6;
	xor.b64  	%rd338, %rd336, %rd337;
	add.s64 	%rd339, %rd333, %rd338;
	shf.l.wrap.b32 	%r1316, %r1211, %r1210, 31;
	shf.l.wrap.b32 	%r1317, %r1210, %r1211, 31;
	mov.b64 	%rd340, {%r1317, %r1316};
	shf.l.wrap.b32 	%r1318, %r1211, %r1210, 24;
	shf.l.wrap.b32 	%r1319, %r1210, %r1211, 24;
	mov.b64 	%rd341, {%r1319, %r1318};
	xor.b64  	%rd342, %rd340, %rd341;
	shr.u64 	%rd343, %rd204, 7;
	xor.b64  	%rd344, %rd342, %rd343;
	add.s64 	%rd345, %rd196, %rd344;
	add.s64 	%rd346, %rd345, %rd261;
	mov.b64 	{%r1320, %r1321}, %rd326;
	shf.l.wrap.b32 	%r1322, %r1321, %r1320, 13;
	shf.l.wrap.b32 	%r1323, %r1320, %r1321, 13;
	mov.b64 	%rd347, {%r1323, %r1322};
	shf.l.wrap.b32 	%r1324, %r1320, %r1321, 3;
	shf.l.wrap.b32 	%r1325, %r1321, %r1320, 3;
	mov.b64 	%rd348, {%r1325, %r1324};
	xor.b64  	%rd349, %rd347, %rd348;
	shr.u64 	%rd350, %rd326, 6;
	xor.b64  	%rd351, %rd349, %rd350;
	add.s64 	%rd352, %rd346, %rd351;
	shf.l.wrap.b32 	%r1326, %r1217, %r1216, 31;
	shf.l.wrap.b32 	%r1327, %r1216, %r1217, 31;
	mov.b64 	%rd353, {%r1327, %r1326};
	shf.l.wrap.b32 	%r1328, %r1217, %r1216, 24;
	shf.l.wrap.b32 	%r1329, %r1216, %r1217, 24;
	mov.b64 	%rd354, {%r1329, %r1328};
	xor.b64  	%rd355, %rd353, %rd354;
	shr.u64 	%rd356, %rd211, 7;
	xor.b64  	%rd357, %rd355, %rd356;
	add.s64 	%rd358, %rd357, %rd204;
	add.s64 	%rd359, %rd358, %rd274;
	mov.b64 	{%r1330, %r1331}, %rd339;
	shf.l.wrap.b32 	%r1332, %r1331, %r1330, 13;
	shf.l.wrap.b32 	%r1333, %r1330, %r1331, 13;
	mov.b64 	%rd360, {%r1333, %r1332};
	shf.l.wrap.b32 	%r1334, %r1330, %r1331, 3;
	shf.l.wrap.b32 	%r1335, %r1331, %r1330, 3;
	mov.b64 	%rd361, {%r1335, %r1334};
	xor.b64  	%rd362, %rd360, %rd361;
	shr.u64 	%rd363, %rd339, 6;
	xor.b64  	%rd364, %rd362, %rd363;
	add.s64 	%rd365, %rd359, %rd364;
	shf.l.wrap.b32 	%r1336, %r1223, %r1222, 31;
	shf.l.wrap.b32 	%r1337, %r1222, %r1223, 31;
	mov.b64 	%rd366, {%r1337, %r1336};
	shf.l.wrap.b32 	%r1338, %r1223, %r1222, 24;
	shf.l.wrap.b32 	%r1339, %r1222, %r1223, 24;
	mov.b64 	%rd367, {%r1339, %r1338};
	xor.b64  	%rd368, %rd366, %rd367;
	shr.u64 	%rd369, %rd217, 7;
	xor.b64  	%rd370, %rd368, %rd369;
	add.s64 	%rd371, %rd211, %rd370;
	add.s64 	%rd372, %rd371, %rd287;
	mov.b64 	{%r1340, %r1341}, %rd352;
	shf.l.wrap.b32 	%r1342, %r1341, %r1340, 13;
	shf.l.wrap.b32 	%r1343, %r1340, %r1341, 13;
	mov.b64 	%rd373, {%r1343, %r1342};
	shf.l.wrap.b32 	%r1344, %r1340, %r1341, 3;
	shf.l.wrap.b32 	%r1345, %r1341, %r1340, 3;
	mov.b64 	%rd374, {%r1345, %r1344};
	xor.b64  	%rd375, %rd373, %rd374;
	shr.u64 	%rd376, %rd352, 6;
	xor.b64  	%rd377, %rd375, %rd376;
	add.s64 	%rd378, %rd372, %rd377;
	shf.l.wrap.b32 	%r1346, %r1229, %r1228, 31;
	shf.l.wrap.b32 	%r1347, %r1228, %r1229, 31;
	mov.b64 	%rd379, {%r1347, %r1346};
	shf.l.wrap.b32 	%r1348, %r1229, %r1228, 24;
	shf.l.wrap.b32 	%r1349, %r1228, %r1229, 24;
	mov.b64 	%rd380, {%r1349, %r1348};
	xor.b64  	%rd381, %rd379, %rd380;
	shr.u64 	%rd382, %rd223, 7;
	xor.b64  	%rd383, %rd381, %rd382;
	add.s64 	%rd384, %rd383, %rd217;
	add.s64 	%rd385, %rd384, %rd300;
	mov.b64 	{%r1350, %r1351}, %rd365;
	shf.l.wrap.b32 	%r1352, %r1351, %r1350, 13;
	shf.l.wrap.b32 	%r1353, %r1350, %r1351, 13;
	mov.b64 	%rd386, {%r1353, %r1352};
	shf.l.wrap.b32 	%r1354, %r1350, %r1351, 3;
	shf.l.wrap.b32 	%r1355, %r1351, %r1350, 3;
	mov.b64 	%rd387, {%r1355, %r1354};
	xor.b64  	%rd388, %rd386, %rd387;
	shr.u64 	%rd389, %rd365, 6;
	xor.b64  	%rd390, %rd388, %rd389;
	add.s64 	%rd391, %rd385, %rd390;
	shf.l.wrap.b32 	%r1356, %r1235, %r1234, 31;
	shf.l.wrap.b32 	%r1357, %r1234, %r1235, 31;
	mov.b64 	%rd392, {%r1357, %r1356};
	shf.l.wrap.b32 	%r1358, %r1235, %r1234, 24;
	shf.l.wrap.b32 	%r1359, %r1234, %r1235, 24;
	mov.b64 	%rd393, {%r1359, %r1358};
	xor.b64  	%rd394, %rd392, %rd393;
	shr.u64 	%rd395, %rd229, 7;
	xor.b64  	%rd396, %rd394, %rd395;
	add.s64 	%rd397, %rd223, %rd396;
	add.s64 	%rd398, %rd397, %rd313;
	mov.b64 	{%r1360, %r1361}, %rd378;
	shf.l.wrap.b32 	%r1362, %r1361, %r1360, 13;
	shf.l.wrap.b32 	%r1363, %r1360, %r1361, 13;
	mov.b64 	%rd399, {%r1363, %r1362};
	shf.l.wrap.b32 	%r1364, %r1360, %r1361, 3;
	shf.l.wrap.b32 	%r1365, %r1361, %r1360, 3;
	mov.b64 	%rd400, {%r1365, %r1364};
	xor.b64  	%rd401, %rd399, %rd400;
	shr.u64 	%rd402, %rd378, 6;
	xor.b64  	%rd403, %rd401, %rd402;
	add.s64 	%rd404, %rd398, %rd403;
	shf.l.wrap.b32 	%r1366, %r1241, %r1240, 31;
	shf.l.wrap.b32 	%r1367, %r1240, %r1241, 31;
	mov.b64 	%rd405, {%r1367, %r1366};
	shf.l.wrap.b32 	%r1368, %r1241, %r1240, 24;
	shf.l.wrap.b32 	%r1369, %r1240, %r1241, 24;
	mov.b64 	%rd406, {%r1369, %r1368};
	xor.b64  	%rd407, %rd405, %rd406;
	shr.u64 	%rd408, %rd235, 7;
	xor.b64  	%rd409, %rd407, %rd408;
	add.s64 	%rd410, %rd409, %rd229;
	add.s64 	%rd411, %rd410, %rd326;
	mov.b64 	{%r1370, %r1371}, %rd391;
	shf.l.wrap.b32 	%r1372, %r1371, %r1370, 13;
	shf.l.wrap.b32 	%r1373, %r1370, %r1371, 13;
	mov.b64 	%rd412, {%r1373, %r1372};
	shf.l.wrap.b32 	%r1374, %r1370, %r1371, 3;
	shf.l.wrap.b32 	%r1375, %r1371, %r1370, 3;
	mov.b64 	%rd413, {%r1375, %r1374};
	xor.b64  	%rd414, %rd412, %rd413;
	shr.u64 	%rd415, %rd391, 6;
	xor.b64  	%rd416, %rd414, %rd415;
	add.s64 	%rd417, %rd411, %rd416;
	shf.l.wrap.b32 	%r1376, %r1251, %r1250, 31;
	shf.l.wrap.b32 	%r1377, %r1250, %r1251, 31;
	mov.b64 	%rd418, {%r1377, %r1376};
	shf.l.wrap.b32 	%r1378, %r1251, %r1250, 24;
	shf.l.wrap.b32 	%r1379, %r1250, %r1251, 24;
	mov.b64 	%rd419, {%r1379, %r1378};
	xor.b64  	%rd420, %rd418, %rd419;
	shr.u64 	%rd421, %rd241, 7;
	xor.b64  	%rd422, %rd420, %rd421;
	add.s64 	%rd423, %rd235, %rd422;
	add.s64 	%rd424, %rd423, %rd339;
	mov.b64 	{%r1380, %r1381}, %rd404;
	shf.l.wrap.b32 	%r1382, %r1381, %r1380, 13;
	shf.l.wrap.b32 	%r1383, %r1380, %r1381, 13;
	mov.b64 	%rd425, {%r1383, %r1382};
	shf.l.wrap.b32 	%r1384, %r1380, %r1381, 3;
	shf.l.wrap.b32 	%r1385, %r1381, %r1380, 3;
	mov.b64 	%rd426, {%r1385, %r1384};
	xor.b64  	%rd427, %rd425, %rd426;
	shr.u64 	%rd428, %rd404, 6;
	xor.b64  	%rd429, %rd427, %rd428;
	add.s64 	%rd430, %rd424, %rd429;
	shf.l.wrap.b32 	%r1386, %r1261, %r1260, 31;
	shf.l.wrap.b32 	%r1387, %r1260, %r1261, 31;
	mov.b64 	%rd431, {%r1387, %r1386};
	shf.l.wrap.b32 	%r1388, %r1261, %r1260, 24;
	shf.l.wrap.b32 	%r1389, %r1260, %r1261, 24;
	mov.b64 	%rd432, {%r1389, %r1388};
	xor.b64  	%rd433, %rd431, %rd432;
	shr.u64 	%rd434, %rd248, 7;
	xor.b64  	%rd435, %rd433, %rd434;
	add.s64 	%rd436, %rd435, %rd241;
	add.s64 	%rd437, %rd436, %rd352;
	mov.b64 	{%r1390, %r1391}, %rd417;
	shf.l.wrap.b32 	%r1392, %r1391, %r1390, 13;
	shf.l.wrap.b32 	%r1393, %r1390, %r1391, 13;
	mov.b64 	%rd438, {%r1393, %r1392};
	shf.l.wrap.b32 	%r1394, %r1390, %r1391, 3;
	shf.l.wrap.b32 	%r1395, %r1391, %r1390, 3;
	mov.b64 	%rd439, {%r1395, %r1394};
	xor.b64  	%rd440, %rd438, %rd439;
	shr.u64 	%rd441, %rd417, 6;
	xor.b64  	%rd442, %rd440, %rd441;
	add.s64 	%rd443, %rd437, %rd442;
	shf.l.wrap.b32 	%r1396, %r1271, %r1270, 31;
	shf.l.wrap.b32 	%r1397, %r1270, %r1271, 31;
	mov.b64 	%rd444, {%r1397, %r1396};
	shf.l.wrap.b32 	%r1398, %r1271, %r1270, 24;
	shf.l.wrap.b32 	%r1399, %r1270, %r1271, 24;
	mov.b64 	%rd445, {%r1399, %r1398};
	xor.b64  	%rd446, %rd444, %rd445;
	shr.u64 	%rd447, %rd261, 7;
	xor.b64  	%rd448, %rd446, %rd447;
	add.s64 	%rd449, %rd248, %rd448;
	add.s64 	%rd450, %rd449, %rd365;
	mov.b64 	{%r1400, %r1401}, %rd430;
	shf.l.wrap.b32 	%r1402, %r1401, %r1400, 13;
	shf.l.wrap.b32 	%r1403, %r1400, %r1401, 13;
	mov.b64 	%rd451, {%r1403, %r1402};
	shf.l.wrap.b32 	%r1404, %r1400, %r1401, 3;
	shf.l.wrap.b32 	%r1405, %r1401, %r1400, 3;
	mov.b64 	%rd452, {%r1405, %r1404};
	xor.b64  	%rd453, %rd451, %rd452;
	shr.u64 	%rd454, %rd430, 6;
	xor.b64  	%rd455, %rd453, %rd454;
	add.s64 	%rd456, %rd450, %rd455;
	shf.l.wrap.b32 	%r1406, %r1281, %r1280, 31;
	shf.l.wrap.b32 	%r1407, %r1280, %r1281, 31;
	mov.b64 	%rd457, {%r1407, %r1406};
	shf.l.wrap.b32 	%r1408, %r1281, %r1280, 24;
	shf.l.wrap.b32 	%r1409, %r1280, %r1281, 24;
	mov.b64 	%rd458, {%r1409, %r1408};
	xor.b64  	%rd459, %rd457, %rd458;
	shr.u64 	%rd460, %rd274, 7;
	xor.b64  	%rd461, %rd459, %rd460;
	add.s64 	%rd462, %rd461, %rd261;
	add.s64 	%rd463, %rd462, %rd378;
	mov.b64 	{%r1410, %r1411}, %rd443;
	shf.l.wrap.b32 	%r1412, %r1411, %r1410, 13;
	shf.l.wrap.b32 	%r1413, %r1410, %r1411, 13;
	mov.b64 	%rd464, {%r1413, %r1412};
	shf.l.wrap.b32 	%r1414, %r1410, %r1411, 3;
	shf.l.wrap.b32 	%r1415, %r1411, %r1410, 3;
	mov.b64 	%rd465, {%r1415, %r1414};
	xor.b64  	%rd466, %rd464, %rd465;
	shr.u64 	%rd467, %rd443, 6;
	xor.b64  	%rd468, %rd466, %rd467;
	add.s64 	%rd469, %rd463, %rd468;
	shf.l.wrap.b32 	%r1416, %r1291, %r1290, 31;
	shf.l.wrap.b32 	%r1417, %r1290, %r1291, 31;
	mov.b64 	%rd470, {%r1417, %r1416};
	shf.l.wrap.b32 	%r1418, %r1291, %r1290, 24;
	shf.l.wrap.b32 	%r1419, %r1290, %r1291, 24;
	mov.b64 	%rd471, {%r1419, %r1418};
	xor.b64  	%rd472, %rd470, %rd471;
	shr.u64 	%rd473, %rd287, 7;
	xor.b64  	%rd474, %rd472, %rd473;
	add.s64 	%rd475, %rd274, %rd474;
	add.s64 	%rd476, %rd475, %rd391;
	mov.b64 	{%r1420, %r1421}, %rd456;
	shf.l.wrap.b32 	%r1422, %r1421, %r1420, 13;
	shf.l.wrap.b32 	%r1423, %r1420, %r1421, 13;
	mov.b64 	%rd477, {%r1423, %r1422};
	shf.l.wrap.b32 	%r1424, %r1420, %r1421, 3;
	shf.l.wrap.b32 	%r1425, %r1421, %r1420, 3;
	mov.b64 	%rd478, {%r1425, %r1424};
	xor.b64  	%rd479, %rd477, %rd478;
	shr.u64 	%rd480, %rd456, 6;
	xor.b64  	%rd481, %rd479, %rd480;
	add.s64 	%rd482, %rd476, %rd481;
	shf.l.wrap.b32 	%r1426, %r1301, %r1300, 31;
	shf.l.wrap.b32 	%r1427, %r1300, %r1301, 31;
	mov.b64 	%rd483, {%r1427, %r1426};
	shf.l.wrap.b32 	%r1428, %r1301, %r1300, 24;
	shf.l.wrap.b32 	%r1429, %r1300, %r1301, 24;
	mov.b64 	%rd484, {%r1429, %r1428};
	xor.b64  	%rd485, %rd483, %rd484;
	shr.u64 	%rd486, %rd300, 7;
	xor.b64  	%rd487, %rd485, %rd486;
	add.s64 	%rd488, %rd487, %rd287;
	add.s64 	%rd489, %rd488, %rd404;
	mov.b64 	{%r1430, %r1431}, %rd469;
	shf.l.wrap.b32 	%r1432, %r1431, %r1430, 13;
	shf.l.wrap.b32 	%r1433, %r1430, %r1431, 13;
	mov.b64 	%rd490, {%r1433, %r1432};
	shf.l.wrap.b32 	%r1434, %r1430, %r1431, 3;
	shf.l.wrap.b32 	%r1435, %r1431, %r1430, 3;
	mov.b64 	%rd491, {%r1435, %r1434};
	xor.b64  	%rd492, %rd490, %rd491;
	shr.u64 	%rd493, %rd469, 6;
	xor.b64  	%rd494, %rd492, %rd493;
	add.s64 	%rd495, %rd489, %rd494;
	shf.l.wrap.b32 	%r1436, %r1311, %r1310, 31;
	shf.l.wrap.b32 	%r1437, %r1310, %r1311, 31;
	mov.b64 	%rd496, {%r1437, %r1436};
	shf.l.wrap.b32 	%r1438, %r1311, %r1310, 24;
	shf.l.wrap.b32 	%r1439, %r1310, %r1311, 24;
	mov.b64 	%rd497, {%r1439, %r1438};
	xor.b64  	%rd498, %rd496, %rd497;
	shr.u64 	%rd499, %rd313, 7;
	xor.b64  	%rd500, %rd498, %rd499;
	add.s64 	%rd501, %rd300, %rd500;
	add.s64 	%rd502, %rd501, %rd417;
	mov.b64 	{%r1440, %r1441}, %rd482;
	shf.l.wrap.b32 	%r1442, %r1441, %r1440, 13;
	shf.l.wrap.b32 	%r1443, %r1440, %r1441, 13;
	mov.b64 	%rd503, {%r1443, %r1442};
	shf.l.wrap.b32 	%r1444, %r1440, %r1441, 3;
	shf.l.wrap.b32 	%r1445, %r1441, %r1440, 3;
	mov.b64 	%rd504, {%r1445, %r1444};
	xor.b64  	%rd505, %rd503, %rd504;
	shr.u64 	%rd506, %rd482, 6;
	xor.b64  	%rd507, %rd505, %rd506;
	add.s64 	%rd508, %rd502, %rd507;
	shf.l.wrap.b32 	%r1446, %r1321, %r1320, 31;
	shf.l.wrap.b32 	%r1447, %r1320, %r1321, 31;
	mov.b64 	%rd509, {%r1447, %r1446};
	shf.l.wrap.b32 	%r1448, %r1321, %r1320, 24;
	shf.l.wrap.b32 	%r1449, %r1320, %r1321, 24;
	mov.b64 	%rd510, {%r1449, %r1448};
	xor.b64  	%rd511, %rd509, %rd510;
	shr.u64 	%rd512, %rd326, 7;
	xor.b64  	%rd513, %rd511, %rd512;
	add.s64 	%rd514, %rd513, %rd313;
	add.s64 	%rd515, %rd514, %rd430;
	mov.b64 	{%r1450, %r1451}, %rd495;
	shf.l.wrap.b32 	%r1452, %r1451, %r1450, 13;
	shf.l.wrap.b32 	%r1453, %r1450, %r1451, 13;
	mov.b64 	%rd516, {%r1453, %r1452};
	shf.l.wrap.b32 	%r1454, %r1450, %r1451, 3;
	shf.l.wrap.b32 	%r1455, %r1451, %r1450, 3;
	mov.b64 	%rd517, {%r1455, %r1454};
	xor.b64  	%rd518, %rd516, %rd517;
	shr.u64 	%rd519, %rd495, 6;
	xor.b64  	%rd520, %rd518, %rd519;
	add.s64 	%rd521, %rd515, %rd520;
	shf.l.wrap.b32 	%r1456, %r1331, %r1330, 31;
	shf.l.wrap.b32 	%r1457, %r1330, %r1331, 31;
	mov.b64 	%rd522, {%r1457, %r1456};
	shf.l.wrap.b32 	%r1458, %r1331, %r1330, 24;
	shf.l.wrap.b32 	%r1459, %r1330, %r1331, 24;
	mov.b64 	%rd523, {%r1459, %r1458};
	xor.b64  	%rd524, %rd522, %rd523;
	shr.u64 	%rd525, %rd339, 7;
	xor.b64  	%rd526, %rd524, %rd525;
	add.s64 	%rd527, %rd326, %rd526;
	add.s64 	%rd528, %rd527, %rd443;
	mov.b64 	{%r1460, %r1461}, %rd508;
	shf.l.wrap.b32 	%r1462, %r1461, %r1460, 13;
	shf.l.wrap.b32 	%r1463, %r1460, %r1461, 13;
	mov.b64 	%rd529, {%r1463, %r1462};
	shf.l.wrap.b32 	%r1464, %r1460, %r1461, 3;
	shf.l.wrap.b32 	%r1465, %r1461, %r1460, 3;
	mov.b64 	%rd530, {%r1465, %r1464};
	xor.b64  	%rd531, %rd529, %rd530;
	shr.u64 	%rd532, %rd508, 6;
	xor.b64  	%rd533, %rd531, %rd532;
	add.s64 	%rd534, %rd528, %rd533;
	shf.l.wrap.b32 	%r1466, %r1341, %r1340, 31;
	shf.l.wrap.b32 	%r1467, %r1340, %r1341, 31;
	mov.b64 	%rd535, {%r1467, %r1466};
	shf.l.wrap.b32 	%r1468, %r1341, %r1340, 24;
	shf.l.wrap.b32 	%r1469, %r1340, %r1341, 24;
	mov.b64 	%rd536, {%r1469, %r1468};
	xor.b64  	%rd537, %rd535, %rd536;
	shr.u64 	%rd538, %rd352, 7;
	xor.b64  	%rd539, %rd537, %rd538;
	add.s64 	%rd540, %rd539, %rd339;
	add.s64 	%rd541, %rd540, %rd456;
	mov.b64 	{%r1470, %r1471}, %rd521;
	shf.l.wrap.b32 	%r1472, %r1471, %r1470, 13;
	shf.l.wrap.b32 	%r1473, %r1470, %r1471, 13;
	mov.b64 	%rd542, {%r1473, %r1472};
	shf.l.wrap.b32 	%r1474, %r1470, %r1471, 3;
	shf.l.wrap.b32 	%r1475, %r1471, %r1470, 3;
	mov.b64 	%rd543, {%r1475, %r1474};
	xor.b64  	%rd544, %rd542, %rd543;
	shr.u64 	%rd545, %rd521, 6;
	xor.b64  	%rd546, %rd544, %rd545;
	add.s64 	%rd547, %rd541, %rd546;
	shf.l.wrap.b32 	%r1476, %r1351, %r1350, 31;
	shf.l.wrap.b32 	%r1477, %r1350, %r1351, 31;
	mov.b64 	%rd548, {%r1477, %r1476};
	shf.l.wrap.b32 	%r1478, %r1351, %r1350, 24;
	shf.l.wrap.b32 	%r1479, %r1350, %r1351, 24;
	mov.b64 	%rd549, {%r1479, %r1478};
	xor.b64  	%rd550, %rd548, %rd549;
	shr.u64 	%rd551, %rd365, 7;
	xor.b64  	%rd552, %rd550, %rd551;
	add.s64 	%rd553, %rd352, %rd552;
	add.s64 	%rd554, %rd553, %rd469;
	mov.b64 	{%r1480, %r1481}, %rd534;
	shf.l.wrap.b32 	%r1482, %r1481, %r1480, 13;
	shf.l.wrap.b32 	%r1483, %r1480, %r1481, 13;
	mov.b64 	%rd555, {%r1483, %r1482};
	shf.l.wrap.b32 	%r1484, %r1480, %r1481, 3;
	shf.l.wrap.b32 	%r1485, %r1481, %r1480, 3;
	mov.b64 	%rd556, {%r1485, %r1484};
	xor.b64  	%rd557, %rd555, %rd556;
	shr.u64 	%rd558, %rd534, 6;
	xor.b64  	%rd559, %rd557, %rd558;
	add.s64 	%rd560, %rd554, %rd559;
	shf.l.wrap.b32 	%r1486, %r1361, %r1360, 31;
	shf.l.wrap.b32 	%r1487, %r1360, %r1361, 31;
	mov.b64 	%rd561, {%r1487, %r1486};
	shf.l.wrap.b32 	%r1488, %r1361, %r1360, 24;
	shf.l.wrap.b32 	%r1489, %r1360, %r1361, 24;
	mov.b64 	%rd562, {%r1489, %r1488};
	xor.b64  	%rd563, %rd561, %rd562;
	shr.u64 	%rd564, %rd378, 7;
	xor.b64  	%rd565, %rd563, %rd564;
	add.s64 	%rd566, %rd565, %rd365;
	add.s64 	%rd567, %rd566, %rd482;
	mov.b64 	{%r1490, %r1491}, %rd547;
	shf.l.wrap.b32 	%r1492, %r1491, %r1490, 13;
	shf.l.wrap.b32 	%r1493, %r1490, %r1491, 13;
	mov.b64 	%rd568, {%r1493, %r1492};
	shf.l.wrap.b32 	%r1494, %r1490, %r1491, 3;
	shf.l.wrap.b32 	%r1495, %r1491, %r1490, 3;
	mov.b64 	%rd569, {%r1495, %r1494};
	xor.b64  	%rd570, %rd568, %rd569;
	shr.u64 	%rd571, %rd547, 6;
	xor.b64  	%rd572, %rd570, %rd571;
	add.s64 	%rd573, %rd567, %rd572;
	shf.l.wrap.b32 	%r1496, %r1371, %r1370, 31;
	shf.l.wrap.b32 	%r1497, %r1370, %r1371, 31;
	mov.b64 	%rd574, {%r1497, %r1496};
	shf.l.wrap.b32 	%r1498, %r1371, %r1370, 24;
	shf.l.wrap.b32 	%r1499, %r1370, %r1371, 24;
	mov.b64 	%rd575, {%r1499, %r1498};
	xor.b64  	%rd576, %rd574, %rd575;
	shr.u64 	%rd577, %rd391, 7;
	xor.b64  	%rd578, %rd576, %rd577;
	add.s64 	%rd579, %rd378, %rd578;
	add.s64 	%rd580, %rd579, %rd495;
	mov.b64 	{%r1500, %r1501}, %rd560;
	shf.l.wrap.b32 	%r1502, %r1501, %r1500, 13;
	shf.l.wrap.b32 	%r1503, %r1500, %r1501, 13;
	mov.b64 	%rd581, {%r1503, %r1502};
	shf.l.wrap.b32 	%r1504, %r1500, %r1501, 3;
	shf.l.wrap.b32 	%r1505, %r1501, %r1500, 3;
	mov.b64 	%rd582, {%r1505, %r1504};
	xor.b64  	%rd583, %rd581, %rd582;
	shr.u64 	%rd584, %rd560, 6;
	xor.b64  	%rd585, %rd583, %rd584;
	add.s64 	%rd586, %rd580, %rd585;
	shf.l.wrap.b32 	%r1506, %r1381, %r1380, 31;
	shf.l.wrap.b32 	%r1507, %r1380, %r1381, 31;
	mov.b64 	%rd587, {%r1507, %r1506};
	shf.l.wrap.b32 	%r1508, %r1381, %r1380, 24;
	shf.l.wrap.b32 	%r1509, %r1380, %r1381, 24;
	mov.b64 	%rd588, {%r1509, %r1508};
	xor.b64  	%rd589, %rd587, %rd588;
	shr.u64 	%rd590, %rd404, 7;
	xor.b64  	%rd591, %rd589, %rd590;
	add.s64 	%rd592, %rd591, %rd391;
	add.s64 	%rd593, %rd592, %rd508;
	mov.b64 	{%r1510, %r1511}, %rd573;
	shf.l.wrap.b32 	%r1512, %r1511, %r1510, 13;
	shf.l.wrap.b32 	%r1513, %r1510, %r1511, 13;
	mov.b64 	%rd594, {%r1513, %r1512};
	shf.l.wrap.b32 	%r1514, %r1510, %r1511, 3;
	shf.l.wrap.b32 	%r1515, %r1511, %r1510, 3;
	mov.b64 	%rd595, {%r1515, %r1514};
	xor.b64  	%rd596, %rd594, %rd595;
	shr.u64 	%rd597, %rd573, 6;
	xor.b64  	%rd598, %rd596, %rd597;
	add.s64 	%rd599, %rd593, %rd598;
	shf.l.wrap.b32 	%r1516, %r1391, %r1390, 31;
	shf.l.wrap.b32 	%r1517, %r1390, %r1391, 31;
	mov.b64 	%rd600, {%r1517, %r1516};
	shf.l.wrap.b32 	%r1518, %r1391, %r1390, 24;
	shf.l.wrap.b32 	%r1519, %r1390, %r1391, 24;
	mov.b64 	%rd601, {%r1519, %r1518};
	xor.b64  	%rd602, %rd600, %rd601;
	shr.u64 	%rd603, %rd417, 7;
	xor.b64  	%rd604, %rd602, %rd603;
	add.s64 	%rd605, %rd404, %rd604;
	add.s64 	%rd606, %rd605, %rd521;
	mov.b64 	{%r1520, %r1521}, %rd586;
	shf.l.wrap.b32 	%r1522, %r1521, %r1520, 13;
	shf.l.wrap.b32 	%r1523, %r1520, %r1521, 13;
	mov.b64 	%rd607, {%r1523, %r1522};
	shf.l.wrap.b32 	%r1524, %r1520, %r1521, 3;
	shf.l.wrap.b32 	%r1525, %r1521, %r1520, 3;
	mov.b64 	%rd608, {%r1525, %r1524};
	xor.b64  	%rd609, %rd607, %rd608;
	shr.u64 	%rd610, %rd586, 6;
	xor.b64  	%rd611, %rd609, %rd610;
	add.s64 	%rd612, %rd606, %rd611;
	shf.l.wrap.b32 	%r1526, %r1401, %r1400, 31;
	shf.l.wrap.b32 	%r1527, %r1400, %r1401, 31;
	mov.b64 	%rd613, {%r1527, %r1526};
	shf.l.wrap.b32 	%r1528, %r1401, %r1400, 24;
	shf.l.wrap.b32 	%r1529, %r1400, %r1401, 24;
	mov.b64 	%rd614, {%r1529, %r1528};
	xor.b64  	%rd615, %rd613, %rd614;
	shr.u64 	%rd616, %rd430, 7;
	xor.b64  	%rd617, %rd615, %rd616;
	add.s64 	%rd618, %rd617, %rd417;
	add.s64 	%rd619, %rd618, %rd534;
	mov.b64 	{%r1530, %r1531}, %rd599;
	shf.l.wrap.b32 	%r1532, %r1531, %r1530, 13;
	shf.l.wrap.b32 	%r1533, %r1530, %r1531, 13;
	mov.b64 	%rd620, {%r1533, %r1532};
	shf.l.wrap.b32 	%r1534, %r1530, %r1531, 3;
	shf.l.wrap.b32 	%r1535, %r1531, %r1530, 3;
	mov.b64 	%rd621, {%r1535, %r1534};
	xor.b64  	%rd622, %rd620, %rd621;
	shr.u64 	%rd623, %rd599, 6;
	xor.b64  	%rd624, %rd622, %rd623;
	add.s64 	%rd625, %rd619, %rd624;
	shf.l.wrap.b32 	%r1536, %r1411, %r1410, 31;
	shf.l.wrap.b32 	%r1537, %r1410, %r1411, 31;
	mov.b64 	%rd626, {%r1537, %r1536};
	shf.l.wrap.b32 	%r1538, %r1411, %r1410, 24;
	shf.l.wrap.b32 	%r1539, %r1410, %r1411, 24;
	mov.b64 	%rd627, {%r1539, %r1538};
	xor.b64  	%rd628, %rd626, %rd627;
	shr.u64 	%rd629, %rd443, 7;
	xor.b64  	%rd630, %rd628, %rd629;
	add.s64 	%rd631, %rd430, %rd630;
	add.s64 	%rd632, %rd631, %rd547;
	mov.b64 	{%r1540, %r1541}, %rd612;
	shf.l.wrap.b32 	%r1542, %r1541, %r1540, 13;
	shf.l.wrap.b32 	%r1543, %r1540, %r1541, 13;
	mov.b64 	%rd633, {%r1543, %r1542};
	shf.l.wrap.b32 	%r1544, %r1540, %r1541, 3;
	shf.l.wrap.b32 	%r1545, %r1541, %r1540, 3;
	mov.b64 	%rd634, {%r1545, %r1544};
	xor.b64  	%rd635, %rd633, %rd634;
	shr.u64 	%rd636, %rd612, 6;
	xor.b64  	%rd637, %rd635, %rd636;
	add.s64 	%rd638, %rd632, %rd637;
	shf.l.wrap.b32 	%r1546, %r1421, %r1420, 31;
	shf.l.wrap.b32 	%r1547, %r1420, %r1421, 31;
	mov.b64 	%rd639, {%r1547, %r1546};
	shf.l.wrap.b32 	%r1548, %r1421, %r1420, 24;
	shf.l.wrap.b32 	%r1549, %r1420, %r1421, 24;
	mov.b64 	%rd640, {%r1549, %r1548};
	xor.b64  	%rd641, %rd639, %rd640;
	shr.u64 	%rd642, %rd456, 7;
	xor.b64  	%rd643, %rd641, %rd642;
	add.s64 	%rd644, %rd643, %rd443;
	add.s64 	%rd645, %rd644, %rd560;
	mov.b64 	{%r1550, %r1551}, %rd625;
	shf.l.wrap.b32 	%r1552, %r1551, %r1550, 13;
	shf.l.wrap.b32 	%r1553, %r1550, %r1551, 13;
	mov.b64 	%rd646, {%r1553, %r1552};
	shf.l.wrap.b32 	%r1554, %r1550, %r1551, 3;
	shf.l.wrap.b32 	%r1555, %r1551, %r1550, 3;
	mov.b64 	%rd647, {%r1555, %r1554};
	xor.b64  	%rd648, %rd646, %rd647;
	shr.u64 	%rd649, %rd625, 6;
	xor.b64  	%rd650, %rd648, %rd649;
	add.s64 	%rd651, %rd645, %rd650;
	shf.l.wrap.b32 	%r1556, %r1431, %r1430, 31;
	shf.l.wrap.b32 	%r1557, %r1430, %r1431, 31;
	mov.b64 	%rd652, {%r1557, %r1556};
	shf.l.wrap.b32 	%r1558, %r1431, %r1430, 24;
	shf.l.wrap.b32 	%r1559, %r1430, %r1431, 24;
	mov.b64 	%rd653, {%r1559, %r1558};
	xor.b64  	%rd654, %rd652, %rd653;
	shr.u64 	%rd655, %rd469, 7;
	xor.b64  	%rd656, %rd654, %rd655;
	add.s64 	%rd657, %rd456, %rd656;
	add.s64 	%rd658, %rd657, %rd573;
	mov.b64 	{%r1560, %r1561}, %rd638;
	shf.l.wrap.b32 	%r1562, %r1561, %r1560, 13;
	shf.l.wrap.b32 	%r1563, %r1560, %r1561, 13;
	mov.b64 	%rd659, {%r1563, %r1562};
	shf.l.wrap.b32 	%r1564, %r1560, %r1561, 3;
	shf.l.wrap.b32 	%r1565, %r1561, %r1560, 3;
	mov.b64 	%rd660, {%r1565, %r1564};
	xor.b64  	%rd661, %rd659, %rd660;
	shr.u64 	%rd662, %rd638, 6;
	xor.b64  	%rd663, %rd661, %rd662;
	add.s64 	%rd664, %rd658, %rd663;
	shf.l.wrap.b32 	%r1566, %r1441, %r1440, 31;
	shf.l.wrap.b32 	%r1567, %r1440, %r1441, 31;
	mov.b64 	%rd665, {%r1567, %r1566};
	shf.l.wrap.b32 	%r1568, %r1441, %r1440, 24;
	shf.l.wrap.b32 	%r1569, %r1440, %r1441, 24;
	mov.b64 	%rd666, {%r1569, %r1568};
	xor.b64  	%rd667, %rd665, %rd666;
	shr.u64 	%rd668, %rd482, 7;
	xor.b64  	%rd669, %rd667, %rd668;
	add.s64 	%rd670, %rd669, %rd469;
	add.s64 	%rd671, %rd670, %rd586;
	mov.b64 	{%r1570, %r1571}, %rd651;
	shf.l.wrap.b32 	%r1572, %r1571, %r1570, 13;
	shf.l.wrap.b32 	%r1573, %r1570, %r1571, 13;
	mov.b64 	%rd672, {%r1573, %r1572};
	shf.l.wrap.b32 	%r1574, %r1570, %r1571, 3;
	shf.l.wrap.b32 	%r1575, %r1571, %r1570, 3;
	mov.b64 	%rd673, {%r1575, %r1574};
	xor.b64  	%rd674, %rd672, %rd673;
	shr.u64 	%rd675, %rd651, 6;
	xor.b64  	%rd676, %rd674, %rd675;
	add.s64 	%rd677, %rd671, %rd676;
	shf.l.wrap.b32 	%r1576, %r1451, %r1450, 31;
	shf.l.wrap.b32 	%r1577, %r1450, %r1451, 31;
	mov.b64 	%rd678, {%r1577, %r1576};
	shf.l.wrap.b32 	%r1578, %r1451, %r1450, 24;
	shf.l.wrap.b32 	%r1579, %r1450, %r1451, 24;
	mov.b64 	%rd679, {%r1579, %r1578};
	xor.b64  	%rd680, %rd678, %rd679;
	shr.u64 	%rd681, %rd495, 7;
	xor.b64  	%rd682, %rd680, %rd681;
	add.s64 	%rd683, %rd482, %rd682;
	add.s64 	%rd684, %rd683, %rd599;
	mov.b64 	{%r1580, %r1581}, %rd664;
	shf.l.wrap.b32 	%r1582, %r1581, %r1580, 13;
	shf.l.wrap.b32 	%r1583, %r1580, %r1581, 13;
	mov.b64 	%rd685, {%r1583, %r1582};
	shf.l.wrap.b32 	%r1584, %r1580, %r1581, 3;
	shf.l.wrap.b32 	%r1585, %r1581, %r1580, 3;
	mov.b64 	%rd686, {%r1585, %r1584};
	xor.b64  	%rd687, %rd685, %rd686;
	shr.u64 	%rd688, %rd664, 6;
	xor.b64  	%rd689, %rd687, %rd688;
	add.s64 	%rd690, %rd684, %rd689;
	shf.l.wrap.b32 	%r1586, %r1461, %r1460, 31;
	shf.l.wrap.b32 	%r1587, %r1460, %r1461, 31;
	mov.b64 	%rd691, {%r1587, %r1586};
	shf.l.wrap.b32 	%r1588, %r1461, %r1460, 24;
	shf.l.wrap.b32 	%r1589, %r1460, %r1461, 24;
	mov.b64 	%rd692, {%r1589, %r1588};
	xor.b64  	%rd693, %rd691, %rd692;
	shr.u64 	%rd694, %rd508, 7;
	xor.b64  	%rd695, %rd693, %rd694;
	add.s64 	%rd696, %rd695, %rd495;
	add.s64 	%rd697, %rd696, %rd612;
	mov.b64 	{%r1590, %r1591}, %rd677;
	shf.l.wrap.b32 	%r1592, %r1591, %r1590, 13;
	shf.l.wrap.b32 	%r1593, %r1590, %r1591, 13;
	mov.b64 	%rd698, {%r1593, %r1592};
	shf.l.wrap.b32 	%r1594, %r1590, %r1591, 3;
	shf.l.wrap.b32 	%r1595, %r1591, %r1590, 3;
	mov.b64 	%rd699, {%r1595, %r1594};
	xor.b64  	%rd700, %rd698, %rd699;
	shr.u64 	%rd701, %rd677, 6;
	xor.b64  	%rd702, %rd700, %rd701;
	add.s64 	%rd703, %rd697, %rd702;
	shf.l.wrap.b32 	%r1596, %r1471, %r1470, 31;
	shf.l.wrap.b32 	%r1597, %r1470, %r1471, 31;
	mov.b64 	%rd704, {%r1597, %r1596};
	shf.l.wrap.b32 	%r1598, %r1471, %r1470, 24;
	shf.l.wrap.b32 	%r1599, %r1470, %r1471, 24;
	mov.b64 	%rd705, {%r1599, %r1598};
	xor.b64  	%rd706, %rd704, %rd705;
	shr.u64 	%rd707, %rd521, 7;
	xor.b64  	%rd708, %rd706, %rd707;
	add.s64 	%rd709, %rd508, %rd708;
	add.s64 	%rd710, %rd709, %rd625;
	mov.b64 	{%r1600, %r1601}, %rd690;
	shf.l.wrap.b32 	%r1602, %r1601, %r1600, 13;
	shf.l.wrap.b32 	%r1603, %r1600, %r1601, 13;
	mov.b64 	%rd711, {%r1603, %r1602};
	shf.l.wrap.b32 	%r1604, %r1600, %r1601, 3;
	shf.l.wrap.b32 	%r1605, %r1601, %r1600, 3;
	mov.b64 	%rd712, {%r1605, %r1604};
	xor.b64  	%rd713, %rd711, %rd712;
	shr.u64 	%rd714, %rd690, 6;
	xor.b64  	%rd715, %rd713, %rd714;
	add.s64 	%rd716, %rd710, %rd715;
	shf.l.wrap.b32 	%r1606, %r1481, %r1480, 31;
	shf.l.wrap.b32 	%r1607, %r1480, %r1481, 31;
	mov.b64 	%rd717, {%r1607, %r1606};
	shf.l.wrap.b32 	%r1608, %r1481, %r1480, 24;
	shf.l.wrap.b32 	%r1609, %r1480, %r1481, 24;
	mov.b64 	%rd718, {%r1609, %r1608};
	xor.b64  	%rd719, %rd717, %rd718;
	shr.u64 	%rd720, %rd534, 7;
	xor.b64  	%rd721, %rd719, %rd720;
	add.s64 	%rd722, %rd721, %rd521;
	add.s64 	%rd723, %rd722, %rd638;
	mov.b64 	{%r1610, %r1611}, %rd703;
	shf.l.wrap.b32 	%r1612, %r1611, %r1610, 13;
	shf.l.wrap.b32 	%r1613, %r1610, %r1611, 13;
	mov.b64 	%rd724, {%r1613, %r1612};
	shf.l.wrap.b32 	%r1614, %r1610, %r1611, 3;
	shf.l.wrap.b32 	%r1615, %r1611, %r1610, 3;
	mov.b64 	%rd725, {%r1615, %r1614};
	xor.b64  	%rd726, %rd724, %rd725;
	shr.u64 	%rd727, %rd703, 6;
	xor.b64  	%rd728, %rd726, %rd727;
	add.s64 	%rd729, %rd723, %rd728;
	shf.l.wrap.b32 	%r1616, %r1491, %r1490, 31;
	shf.l.wrap.b32 	%r1617, %r1490, %r1491, 31;
	mov.b64 	%rd730, {%r1617, %r1616};
	shf.l.wrap.b32 	%r1618, %r1491, %r1490, 24;
	shf.l.wrap.b32 	%r1619, %r1490, %r1491, 24;
	mov.b64 	%rd731, {%r1619, %r1618};
	xor.b64  	%rd732, %rd730, %rd731;
	shr.u64 	%rd733, %rd547, 7;
	xor.b64  	%rd734, %rd732, %rd733;
	add.s64 	%rd735, %rd534, %rd734;
	add.s64 	%rd736, %rd735, %rd651;
	mov.b64 	{%r1620, %r1621}, %rd716;
	shf.l.wrap.b32 	%r1622, %r1621, %r1620, 13;
	shf.l.wrap.b32 	%r1623, %r1620, %r1621, 13;
	mov.b64 	%rd737, {%r1623, %r1622};
	shf.l.wrap.b32 	%r1624, %r1620, %r1621, 3;
	shf.l.wrap.b32 	%r1625, %r1621, %r1620, 3;
	mov.b64 	%rd738, {%r1625, %r1624};
	xor.b64  	%rd739, %rd737, %rd738;
	shr.u64 	%rd740, %rd716, 6;
	xor.b64  	%rd741, %rd739, %rd740;
	add.s64 	%rd742, %rd736, %rd741;
	shf.l.wrap.b32 	%r1626, %r1501, %r1500, 31;
	shf.l.wrap.b32 	%r1627, %r1500, %r1501, 31;
	mov.b64 	%rd743, {%r1627, %r1626};
	shf.l.wrap.b32 	%r1628, %r1501, %r1500, 24;
	shf.l.wrap.b32 	%r1629, %r1500, %r1501, 24;
	mov.b64 	%rd744, {%r1629, %r1628};
	xor.b64  	%rd745, %rd743, %rd744;
	shr.u64 	%rd746, %rd560, 7;
	xor.b64  	%rd747, %rd745, %rd746;
	add.s64 	%rd748, %rd747, %rd547;
	add.s64 	%rd749, %rd748, %rd664;
	mov.b64 	{%r1630, %r1631}, %rd729;
	shf.l.wrap.b32 	%r1632, %r1631, %r1630, 13;
	shf.l.wrap.b32 	%r1633, %r1630, %r1631, 13;
	mov.b64 	%rd750, {%r1633, %r1632};
	shf.l.wrap.b32 	%r1634, %r1630, %r1631, 3;
	shf.l.wrap.b32 	%r1635, %r1631, %r1630, 3;
	mov.b64 	%rd751, {%r1635, %r1634};
	xor.b64  	%rd752, %rd750, %rd751;
	shr.u64 	%rd753, %rd729, 6;
	xor.b64  	%rd754, %rd752, %rd753;
	add.s64 	%rd755, %rd749, %rd754;
	shf.l.wrap.b32 	%r1636, %r1511, %r1510, 31;
	shf.l.wrap.b32 	%r1637, %r1510, %r1511, 31;
	mov.b64 	%rd756, {%r1637, %r1636};
	shf.l.wrap.b32 	%r1638, %r1511, %r1510, 24;
	shf.l.wrap.b32 	%r1639, %r1510, %r1511, 24;
	mov.b64 	%rd757, {%r1639, %r1638};
	xor.b64  	%rd758, %rd756, %rd757;
	shr.u64 	%rd759, %rd573, 7;
	xor.b64  	%rd760, %rd758, %rd759;
	add.s64 	%rd761, %rd560, %rd760;
	add.s64 	%rd762, %rd761, %rd677;
	mov.b64 	{%r1640, %r1641}, %rd742;
	shf.l.wrap.b32 	%r1642, %r1641, %r1640, 13;
	shf.l.wrap.b32 	%r1643, %r1640, %r1641, 13;
	mov.b64 	%rd763, {%r1643, %r1642};
	shf.l.wrap.b32 	%r1644, %r1640, %r1641, 3;
	shf.l.wrap.b32 	%r1645, %r1641, %r1640, 3;
	mov.b64 	%rd764, {%r1645, %r1644};
	xor.b64  	%rd765, %rd763, %rd764;
	shr.u64 	%rd766, %rd742, 6;
	xor.b64  	%rd767, %rd765, %rd766;
	add.s64 	%rd768, %rd762, %rd767;
	shf.l.wrap.b32 	%r1646, %r1521, %r1520, 31;
	shf.l.wrap.b32 	%r1647, %r1520, %r1521, 31;
	mov.b64 	%rd769, {%r1647, %r1646};
	shf.l.wrap.b32 	%r1648, %r1521, %r1520, 24;
	shf.l.wrap.b32 	%r1649, %r1520, %r1521, 24;
	mov.b64 	%rd770, {%r1649, %r1648};
	xor.b64  	%rd771, %rd769, %rd770;
	shr.u64 	%rd772, %rd586, 7;
	xor.b64  	%rd773, %rd771, %rd772;
	add.s64 	%rd774, %rd773, %rd573;
	add.s64 	%rd775, %rd774, %rd690;
	mov.b64 	{%r1650, %r1651}, %rd755;
	shf.l.wrap.b32 	%r1652, %r1651, %r1650, 13;
	shf.l.wrap.b32 	%r1653, %r1650, %r1651, 13;
	mov.b64 	%rd776, {%r1653, %r1652};
	shf.l.wrap.b32 	%r1654, %r1650, %r1651, 3;
	shf.l.wrap.b32 	%r1655, %r1651, %r1650, 3;
	mov.b64 	%rd777, {%r1655, %r1654};
	xor.b64  	%rd778, %rd776, %rd777;
	shr.u64 	%rd779, %rd755, 6;
	xor.b64  	%rd780, %rd778, %rd779;
	add.s64 	%rd781, %rd775, %rd780;
	shf.l.wrap.b32 	%r1656, %r1531, %r1530, 31;
	shf.l.wrap.b32 	%r1657, %r1530, %r1531, 31;
	mov.b64 	%rd782, {%r1657, %r1656};
	shf.l.wrap.b32 	%r1658, %r1531, %r1530, 24;
	shf.l.wrap.b32 	%r1659, %r1530, %r1531, 24;
	mov.b64 	%rd783, {%r1659, %r1658};
	xor.b64  	%rd784, %rd782, %rd783;
	shr.u64 	%rd785, %rd599, 7;
	xor.b64  	%rd786, %rd784, %rd785;
	add.s64 	%rd787, %rd586, %rd786;
	add.s64 	%rd788, %rd787, %rd703;
	mov.b64 	{%r1660, %r1661}, %rd768;
	shf.l.wrap.b32 	%r1662, %r1661, %r1660, 13;
	shf.l.wrap.b32 	%r1663, %r1660, %r1661, 13;
	mov.b64 	%rd789, {%r1663, %r1662};
	shf.l.wrap.b32 	%r1664, %r1660, %r1661, 3;
	shf.l.wrap.b32 	%r1665, %r1661, %r1660, 3;
	mov.b64 	%rd790, {%r1665, %r1664};
	xor.b64  	%rd791, %rd789, %rd790;
	shr.u64 	%rd792, %rd768, 6;
	xor.b64  	%rd793, %rd791, %rd792;
	add.s64 	%rd794, %rd788, %rd793;
	shf.l.wrap.b32 	%r1666, %r1541, %r1540, 31;
	shf.l.wrap.b32 	%r1667, %r1540, %r1541, 31;
	mov.b64 	%rd795, {%r1667, %r1666};
	shf.l.wrap.b32 	%r1668, %r1541, %r1540, 24;
	shf.l.wrap.b32 	%r1669, %r1540, %r1541, 24;
	mov.b64 	%rd796, {%r1669, %r1668};
	xor.b64  	%rd797, %rd795, %rd796;
	shr.u64 	%rd798, %rd612, 7;
	xor.b64  	%rd799, %rd797, %rd798;
	add.s64 	%rd800, %rd799, %rd599;
	add.s64 	%rd801, %rd800, %rd716;
	mov.b64 	{%r1670, %r1671}, %rd781;
	shf.l.wrap.b32 	%r1672, %r1671, %r1670, 13;
	shf.l.wrap.b32 	%r1673, %r1670, %r1671, 13;
	mov.b64 	%rd802, {%r1673, %r1672};
	shf.l.wrap.b32 	%r1674, %r1670, %r1671, 3;
	shf.l.wrap.b32 	%r1675, %r1671, %r1670, 3;
	mov.b64 	%rd803, {%r1675, %r1674};
	xor.b64  	%rd804, %rd802, %rd803;
	shr.u64 	%rd805, %rd781, 6;
	xor.b64  	%rd806, %rd804, %rd805;
	add.s64 	%rd807, %rd801, %rd806;
	shf.l.wrap.b32 	%r1676, %r1551, %r1550, 31;
	shf.l.wrap.b32 	%r1677, %r1550, %r1551, 31;
	mov.b64 	%rd808, {%r1677, %r1676};
	shf.l.wrap.b32 	%r1678, %r1551, %r1550, 24;
	shf.l.wrap.b32 	%r1679, %r1550, %r1551, 24;
	mov.b64 	%rd809, {%r1679, %r1678};
	xor.b64  	%rd810, %rd808, %rd809;
	shr.u64 	%rd811, %rd625, 7;
	xor.b64  	%rd812, %rd810, %rd811;
	add.s64 	%rd813, %rd612, %rd812;
	add.s64 	%rd814, %rd813, %rd729;
	mov.b64 	{%r1680, %r1681}, %rd794;
	shf.l.wrap.b32 	%r1682, %r1681, %r1680, 13;
	shf.l.wrap.b32 	%r1683, %r1680, %r1681, 13;
	mov.b64 	%rd815, {%r1683, %r1682};
	shf.l.wrap.b32 	%r1684, %r1680, %r1681, 3;
	shf.l.wrap.b32 	%r1685, %r1681, %r1680, 3;
	mov.b64 	%rd816, {%r1685, %r1684};
	xor.b64  	%rd817, %rd815, %rd816;
	shr.u64 	%rd818, %rd794, 6;
	xor.b64  	%rd819, %rd817, %rd818;
	add.s64 	%rd820, %rd814, %rd819;
	shf.l.wrap.b32 	%r1686, %r1561, %r1560, 31;
	shf.l.wrap.b32 	%r1687, %r1560, %r1561, 31;
	mov.b64 	%rd821, {%r1687, %r1686};
	shf.l.wrap.b32 	%r1688, %r1561, %r1560, 24;
	shf.l.wrap.b32 	%r1689, %r1560, %r1561, 24;
	mov.b64 	%rd822, {%r1689, %r1688};
	xor.b64  	%rd823, %rd821, %rd822;
	shr.u64 	%rd824, %rd638, 7;
	xor.b64  	%rd825, %rd823, %rd824;
	add.s64 	%rd826, %rd825, %rd625;
	add.s64 	%rd827, %rd826, %rd742;
	mov.b64 	{%r1690, %r1691}, %rd807;
	shf.l.wrap.b32 	%r1692, %r1691, %r1690, 13;
	shf.l.wrap.b32 	%r1693, %r1690, %r1691, 13;
	mov.b64 	%rd828, {%r1693, %r1692};
	shf.l.wrap.b32 	%r1694, %r1690, %r1691, 3;
	shf.l.wrap.b32 	%r1695, %r1691, %r1690, 3;
	mov.b64 	%rd829, {%r1695, %r1694};
	xor.b64  	%rd830, %rd828, %rd829;
	shr.u64 	%rd831, %rd807, 6;
	xor.b64  	%rd832, %rd830, %rd831;
	add.s64 	%rd833, %rd827, %rd832;
	shf.l.wrap.b32 	%r1696, %r1571, %r1570, 31;
	shf.l.wrap.b32 	%r1697, %r1570, %r1571, 31;
	mov.b64 	%rd834, {%r1697, %r1696};
	shf.l.wrap.b32 	%r1698, %r1571, %r1570, 24;
	shf.l.wrap.b32 	%r1699, %r1570, %r1571, 24;
	mov.b64 	%rd835, {%r1699, %r1698};
	xor.b64  	%rd836, %rd834, %rd835;
	shr.u64 	%rd837, %rd651, 7;
	xor.b64  	%rd838, %rd836, %rd837;
	add.s64 	%rd839, %rd638, %rd838;
	add.s64 	%rd840, %rd839, %rd755;
	mov.b64 	{%r1700, %r1701}, %rd820;
	shf.l.wrap.b32 	%r1702, %r1701, %r1700, 13;
	shf.l.wrap.b32 	%r1703, %r1700, %r1701, 13;
	mov.b64 	%rd841, {%r1703, %r1702};
	shf.l.wrap.b32 	%r1704, %r1700, %r1701, 3;
	shf.l.wrap.b32 	%r1705, %r1701, %r1700, 3;
	mov.b64 	%rd842, {%r1705, %r1704};
	xor.b64  	%rd843, %rd841, %rd842;
	shr.u64 	%rd844, %rd820, 6;
	xor.b64  	%rd845, %rd843, %rd844;
	add.s64 	%rd846, %rd840, %rd845;
	shf.l.wrap.b32 	%r1706, %r1581, %r1580, 31;
	shf.l.wrap.b32 	%r1707, %r1580, %r1581, 31;
	mov.b64 	%rd847, {%r1707, %r1706};
	shf.l.wrap.b32 	%r1708, %r1581, %r1580, 24;
	shf.l.wrap.b32 	%r1709, %r1580, %r1581, 24;
	mov.b64 	%rd848, {%r1709, %r1708};
	xor.b64  	%rd849, %rd847, %rd848;
	shr.u64 	%rd850, %rd664, 7;
	xor.b64  	%rd851, %rd849, %rd850;
	add.s64 	%rd852, %rd851, %rd651;
	add.s64 	%rd853, %rd852, %rd768;
	mov.b64 	{%r1710, %r1711}, %rd833;
	shf.l.wrap.b32 	%r1712, %r1711, %r1710, 13;
	shf.l.wrap.b32 	%r1713, %r1710, %r1711, 13;
	mov.b64 	%rd854, {%r1713, %r1712};
	shf.l.wrap.b32 	%r1714, %r1710, %r1711, 3;
	shf.l.wrap.b32 	%r1715, %r1711, %r1710, 3;
	mov.b64 	%rd855, {%r1715, %r1714};
	xor.b64  	%rd856, %rd854, %rd855;
	shr.u64 	%rd857, %rd833, 6;
	xor.b64  	%rd858, %rd856, %rd857;
	add.s64 	%rd859, %rd853, %rd858;
	shf.l.wrap.b32 	%r1716, %r1591, %r1590, 31;
	shf.l.wrap.b32 	%r1717, %r1590, %r1591, 31;
	mov.b64 	%rd860, {%r1717, %r1716};
	shf.l.wrap.b32 	%r1718, %r1591, %r1590, 24;
	shf.l.wrap.b32 	%r1719, %r1590, %r1591, 24;
	mov.b64 	%rd861, {%r1719, %r1718};
	xor.b64  	%rd862, %rd860, %rd861;
	shr.u64 	%rd863, %rd677, 7;
	xor.b64  	%rd864, %rd862, %rd863;
	mov.b64 	{%r1720, %r1721}, %rd846;
	shf.l.wrap.b32 	%r1722, %r1721, %r1720, 13;
	shf.l.wrap.b32 	%r1723, %r1720, %r1721, 13;
	mov.b64 	%rd865, {%r1723, %r1722};
	shf.l.wrap.b32 	%r1724, %r1720, %r1721, 3;
	shf.l.wrap.b32 	%r1725, %r1721, %r1720, 3;
	mov.b64 	%rd866, {%r1725, %r1724};
	xor.b64  	%rd867, %rd865, %rd866;
	shr.u64 	%rd868, %rd846, 6;
	xor.b64  	%rd869, %rd867, %rd868;
	shf.l.wrap.b32 	%r1726, %r1601, %r1600, 31;
	shf.l.wrap.b32 	%r1727, %r1600, %r1601, 31;
	mov.b64 	%rd870, {%r1727, %r1726};
	shf.l.wrap.b32 	%r1728, %r1601, %r1600, 24;
	shf.l.wrap.b32 	%r1729, %r1600, %r1601, 24;
	mov.b64 	%rd871, {%r1729, %r1728};
	xor.b64  	%rd872, %rd870, %rd871;
	shr.u64 	%rd873, %rd690, 7;
	xor.b64  	%rd874, %rd872, %rd873;
	mov.b64 	{%r1730, %r1731}, %rd859;
	shf.l.wrap.b32 	%r1732, %r1731, %r1730, 13;
	shf.l.wrap.b32 	%r1733, %r1730, %r1731, 13;
	mov.b64 	%rd875, {%r1733, %r1732};
	shf.l.wrap.b32 	%r1734, %r1730, %r1731, 3;
	shf.l.wrap.b32 	%r1735, %r1731, %r1730, 3;
	mov.b64 	%rd876, {%r1735, %r1734};
	xor.b64  	%rd877, %rd875, %rd876;
	shr.u64 	%rd878, %rd859, 6;
	xor.b64  	%rd879, %rd877, %rd878;
	add.s64 	%rd880, %rd7, -619070450773450863;
	add.s64 	%rd881, %rd7, -7688371097418539531;
	mov.b64 	{%r1736, %r1737}, %rd880;
	shf.l.wrap.b32 	%r1738, %r1737, %r1736, 18;
	shf.l.wrap.b32 	%r1739, %r1736, %r1737, 18;
	mov.b64 	%rd882, {%r1739, %r1738};
	shf.l.wrap.b32 	%r1740, %r1737, %r1736, 14;
	shf.l.wrap.b32 	%r1741, %r1736, %r1737, 14;
	mov.b64 	%rd883, {%r1741, %r1740};
	xor.b64  	%rd884, %rd882, %rd883;
	mov.b64 	%rd885, -619070452832141312;
	mov.b64 	{%r1742, %r1743}, %rd885;
	shf.l.wrap.b32 	%r1744, %r1743, %r1736, 23;
	shf.l.wrap.b32 	%r1745, %r1736, %r1737, 23;
	mov.b64 	%rd886, {%r1744, %r1745};
	xor.b64  	%rd887, %rd884, %rd886;
	and.b64  	%rd888, %rd880, 4613957822166134478;
	xor.b64  	%rd889, %rd888, 1802952831213136927;
	add.s64 	%rd890, %rd889, %rd887;
	add.s64 	%rd891, %rd890, %rd8;
	add.s64 	%rd892, %rd891, -8017781463737883848;
	mov.b64 	{%r1746, %r1747}, %rd881;
	shf.l.wrap.b32 	%r1748, %r1747, %r1746, 4;
	shf.l.wrap.b32 	%r1749, %r1746, %r1747, 4;
	mov.b64 	%rd893, {%r1749, %r1748};
	mov.b64 	%rd894, -7688371100589228032;
	mov.b64 	{%r1750, %r1751}, %rd894;
	shf.l.wrap.b32 	%r1752, %r1751, %r1746, 30;
	shf.l.wrap.b32 	%r1753, %r1746, %r1747, 30;
	mov.b64 	%rd895, {%r1752, %r1753};
	xor.b64  	%rd896, %rd893, %rd895;
	shf.l.wrap.b32 	%r1754, %r1751, %r1746, 25;
	shf.l.wrap.b32 	%r1755, %r1746, %r1747, 25;
	mov.b64 	%rd897, {%r1754, %r1755};
	xor.b64  	%rd898, %rd896, %rd897;
	and.b64  	%rd899, %rd881, -7976921535699587533;
	add.s64 	%rd900, %rd899, %rd898;
	add.s64 	%rd901, %rd900, %rd892;
	add.s64 	%rd902, %rd891, -3663095898801038493;
	add.s64 	%rd903, %rd901, 3026882967131160840;
	mov.b64 	{%r1756, %r1757}, %rd902;
	shf.l.wrap.b32 	%r1758, %r1757, %r1756, 18;
	shf.l.wrap.b32 	%r1759, %r1756, %r1757, 18;
	mov.b64 	%rd904, {%r1759, %r1758};
	shf.l.wrap.b32 	%r1760, %r1757, %r1756, 14;
	shf.l.wrap.b32 	%r1761, %r1756, %r1757, 14;
	mov.b64 	%rd905, {%r1761, %r1760};
	xor.b64  	%rd906, %rd904, %rd905;
	shf.l.wrap.b32 	%r1762, %r1756, %r1757, 23;
	shf.l.wrap.b32 	%r1763, %r1757, %r1756, 23;
	mov.b64 	%rd907, {%r1763, %r1762};
	xor.b64  	%rd908, %rd906, %rd907;
	xor.b64  	%rd909, %rd880, 5840696475078001361;
	and.b64  	%rd910, %rd902, %rd909;
	xor.b64  	%rd911, %rd910, 5840696475078001361;
	add.s64 	%rd912, %rd911, %rd908;
	add.s64 	%rd913, %rd912, %rd9;
	add.s64 	%rd914, %rd913, 5820449915117741902;
	mov.b64 	{%r1764, %r1765}, %rd903;
	shf.l.wrap.b32 	%r1766, %r1765, %r1764, 4;
	shf.l.wrap.b32 	%r1767, %r1764, %r1765, 4;
	mov.b64 	%rd915, {%r1767, %r1766};
	shf.l.wrap.b32 	%r1768, %r1764, %r1765, 30;
	shf.l.wrap.b32 	%r1769, %r1765, %r1764, 30;
	mov.b64 	%rd916, {%r1769, %r1768};
	xor.b64  	%rd917, %rd915, %rd916;
	shf.l.wrap.b32 	%r1770, %r1764, %r1765, 25;
	shf.l.wrap.b32 	%r1771, %r1765, %r1764, 25;
	mov.b64 	%rd918, {%r1771, %r1770};
	xor.b64  	%rd919, %rd917, %rd918;
	and.b64  	%rd920, %rd903, %rd881;
	or.b64  	%rd921, %rd903, %rd881;
	and.b64  	%rd922, %rd921, 7640891576956012808;
	or.b64  	%rd923, %rd922, %rd920;
	add.s64 	%rd924, %rd919, %rd923;
	add.s64 	%rd925, %rd913, 877659737583668873;
	add.s64 	%rd926, %rd924, %rd914;
	mov.b64 	{%r1772, %r1773}, %rd925;
	shf.l.wrap.b32 	%r1774, %r1773, %r1772, 18;
	shf.l.wrap.b32 	%r1775, %r1772, %r1773, 18;
	mov.b64 	%rd927, {%r1775, %r1774};
	shf.l.wrap.b32 	%r1776, %r1773, %r1772, 14;
	shf.l.wrap.b32 	%r1777, %r1772, %r1773, 14;
	mov.b64 	%rd928, {%r1777, %r1776};
	xor.b64  	%rd929, %rd927, %rd928;
	shf.l.wrap.b32 	%r1778, %r1772, %r1773, 23;
	shf.l.wrap.b32 	%r1779, %r1773, %r1772, 23;
	mov.b64 	%rd930, {%r1779, %r1778};
	xor.b64  	%rd931, %rd929, %rd930;
	xor.b64  	%rd932, %rd902, %rd880;
	and.b64  	%rd933, %rd925, %rd932;
	xor.b64  	%rd934, %rd933, %rd880;
	add.s64 	%rd935, %rd934, %rd931;
	add.s64 	%rd936, %rd935, %rd10;
	add.s64 	%rd937, %rd936, 4234560286879669901;
	mov.b64 	{%r1780, %r1781}, %rd926;
	shf.l.wrap.b32 	%r1782, %r1781, %r1780, 4;
	shf.l.wrap.b32 	%r1783, %r1780, %r1781, 4;
	mov.b64 	%rd938, {%r1783, %r1782};
	shf.l.wrap.b32 	%r1784, %r1780, %r1781, 30;
	shf.l.wrap.b32 	%r1785, %r1781, %r1780, 30;
	mov.b64 	%rd939, {%r1785, %r1784};
	xor.b64  	%rd940, %rd938, %rd939;
	shf.l.wrap.b32 	%r1786, %r1780, %r1781, 25;
	shf.l.wrap.b32 	%r1787, %r1781, %r1780, 25;
	mov.b64 	%rd941, {%r1787, %r1786};
	xor.b64  	%rd942, %rd940, %rd941;
	and.b64  	%rd943, %rd926, %rd903;
	or.b64  	%rd944, %rd926, %rd903;
	and.b64  	%rd945, %rd944, %rd881;
	or.b64  	%rd946, %rd945, %rd943;
	add.s64 	%rd947, %rd942, %rd946;
	add.s64 	%rd948, %rd936, -6571292209873868907;
	add.s64 	%rd949, %rd947, %rd937;
	mov.b64 	{%r1788, %r1789}, %rd948;
	shf.l.wrap.b32 	%r1790, %r1789, %r1788, 18;
	shf.l.wrap.b32 	%r1791, %r1788, %r1789, 18;
	mov.b64 	%rd950, {%r1791, %r1790};
	shf.l.wrap.b32 	%r1792, %r1789, %r1788, 14;
	shf.l.wrap.b32 	%r1793, %r1788, %r1789, 14;
	mov.b64 	%rd951, {%r1793, %r1792};
	xor.b64  	%rd952, %rd950, %rd951;
	shf.l.wrap.b32 	%r1794, %r1788, %r1789, 23;
	shf.l.wrap.b32 	%r1795, %r1789, %r1788, 23;
	mov.b64 	%rd953, {%r1795, %r1794};
	xor.b64  	%rd954, %rd952, %rd953;
	xor.b64  	%rd955, %rd925, %rd902;
	and.b64  	%rd956, %rd948, %rd955;
	xor.b64  	%rd957, %rd956, %rd902;
	add.s64 	%rd958, %rd7, %rd957;
	add.s64 	%rd959, %rd958, %rd954;
	add.s64 	%rd960, %rd959, %rd11;
	add.s64 	%rd961, %rd960, 3512632957564998857;
	mov.b64 	{%r1796, %r1797}, %rd949;
	shf.l.wrap.b32 	%r1798, %r1797, %r1796, 4;
	shf.l.wrap.b32 	%r1799, %r1796, %r1797, 4;
	mov.b64 	%rd962, {%r1799, %r1798};
	shf.l.wrap.b32 	%r1800, %r1796, %r1797, 30;
	shf.l.wrap.b32 	%r1801, %r1797, %r1796, 30;
	mov.b64 	%rd963, {%r1801, %r1800};
	xor.b64  	%rd964, %rd962, %rd963;
	shf.l.wrap.b32 	%r1802, %r1796, %r1797, 25;
	shf.l.wrap.b32 	%r1803, %r1797, %r1796, 25;
	mov.b64 	%rd965, {%r1803, %r1802};
	xor.b64  	%rd966, %rd964, %rd965;
	and.b64  	%rd967, %rd949, %rd926;
	or.b64  	%rd968, %rd949, %rd926;
	and.b64  	%rd969, %rd968, %rd903;
	or.b64  	%rd970, %rd969, %rd967;
	add.s64 	%rd971, %rd966, %rd970;
	add.s64 	%rd972, %rd961, %rd881;
	add.s64 	%rd973, %rd971, %rd961;
	mov.b64 	{%r1804, %r1805}, %rd972;
	shf.l.wrap.b32 	%r1806, %r1805, %r1804, 18;
	shf.l.wrap.b32 	%r1807, %r1804, %r1805, 18;
	mov.b64 	%rd974, {%r1807, %r1806};
	shf.l.wrap.b32 	%r1808, %r1805, %r1804, 14;
	shf.l.wrap.b32 	%r1809, %r1804, %r1805, 14;
	mov.b64 	%rd975, {%r1809, %r1808};
	xor.b64  	%rd976, %rd974, %rd975;
	shf.l.wrap.b32 	%r1810, %r1804, %r1805, 23;
	shf.l.wrap.b32 	%r1811, %r1805, %r1804, 23;
	mov.b64 	%rd977, {%r1811, %r1810};
	xor.b64  	%rd978, %rd976, %rd977;
	xor.b64  	%rd979, %rd948, %rd925;
	and.b64  	%rd980, %rd972, %rd979;
	xor.b64  	%rd981, %rd980, %rd925;
	add.s64 	%rd982, %rd892, %rd981;
	add.s64 	%rd983, %rd982, %rd978;
	add.s64 	%rd984, %rd983, %rd12;
	add.s64 	%rd985, %rd984, -7611077440171227068;
	mov.b64 	{%r1812, %r1813}, %rd973;
	shf.l.wrap.b32 	%r1814, %r1813, %r1812, 4;
	shf.l.wrap.b32 	%r1815, %r1812, %r1813, 4;
	mov.b64 	%rd986, {%r1815, %r1814};
	shf.l.wrap.b32 	%r1816, %r1812, %r1813, 30;
	shf.l.wrap.b32 	%r1817, %r1813, %r1812, 30;
	mov.b64 	%rd987, {%r1817, %r1816};
	xor.b64  	%rd988, %rd986, %rd987;
	shf.l.wrap.b32 	%r1818, %r1812, %r1813, 25;
	shf.l.wrap.b32 	%r1819, %r1813, %r1812, 25;
	mov.b64 	%rd989, {%r1819, %r1818};
	xor.b64  	%rd990, %rd988, %rd989;
	and.b64  	%rd991, %rd973, %rd949;
	or.b64  	%rd992, %rd973, %rd949;
	and.b64  	%rd993, %rd992, %rd926;
	or.b64  	%rd994, %rd993, %rd991;
	add.s64 	%rd995, %rd990, %rd994;
	add.s64 	%rd996, %rd985, %rd903;
	add.s64 	%rd997, %rd995, %rd985;
	mov.b64 	{%r1820, %r1821}, %rd996;
	shf.l.wrap.b32 	%r1822, %r1821, %r1820, 18;
	shf.l.wrap.b32 	%r1823, %r1820, %r1821, 18;
	mov.b64 	%rd998, {%r1823, %r1822};
	shf.l.wrap.b32 	%r1824, %r1821, %r1820, 14;
	shf.l.wrap.b32 	%r1825, %r1820, %r1821, 14;
	mov.b64 	%rd999, {%r1825, %r1824};
	xor.b64  	%rd1000, %rd998, %rd999;
	shf.l.wrap.b32 	%r1826, %r1820, %r1821, 23;
	shf.l.wrap.b32 	%r1827, %r1821, %r1820, 23;
	mov.b64 	%rd1001, {%r1827, %r1826};
	xor.b64  	%rd1002, %rd1000, %rd1001;
	xor.b64  	%rd1003, %rd972, %rd948;
	and.b64  	%rd1004, %rd996, %rd1003;
	xor.b64  	%rd1005, %rd1004, %rd948;
	add.s64 	%rd1006, %rd914, %rd1005;
	add.s64 	%rd1007, %rd1006, %rd1002;
	add.s64 	%rd1008, %rd1007, %rd13;
	add.s64 	%rd1009, %rd1008, 5595495119360095958;
	mov.b64 	{%r1828, %r1829}, %rd997;
	shf.l.wrap.b32 	%r1830, %r1829, %r1828, 4;
	shf.l.wrap.b32 	%r1831, %r1828, %r1829, 4;
	mov.b64 	%rd1010, {%r1831, %r1830};
	shf.l.wrap.b32 	%r1832, %r1828, %r1829, 30;
	shf.l.wrap.b32 	%r1833, %r1829, %r1828, 30;
	mov.b64 	%rd1011, {%r1833, %r1832};
	xor.b64  	%rd1012, %rd1010, %rd1011;
	shf.l.wrap.b32 	%r1834, %r1828, %r1829, 25;
	shf.l.wrap.b32 	%r1835, %r1829, %r1828, 25;
	mov.b64 	%rd1013, {%r1835, %r1834};
	xor.b64  	%rd1014, %rd1012, %rd1013;
	and.b64  	%rd1015, %rd997, %rd973;
	or.b64  	%rd1016, %rd997, %rd973;
	and.b64  	%rd1017, %rd1016, %rd949;
	or.b64  	%rd1018, %rd1017, %rd1015;
	add.s64 	%rd1019, %rd1014, %rd1018;
	add.s64 	%rd1020, %rd1009, %rd926;
	add.s64 	%rd1021, %rd1019, %rd1009;
	mov.b64 	{%r1836, %r1837}, %rd1020;
	shf.l.wrap.b32 	%r1838, %r1837, %r1836, 18;
	shf.l.wrap.b32 	%r1839, %r1836, %r1837, 18;
	mov.b64 	%rd1022, {%r1839, %r1838};
	shf.l.wrap.b32 	%r1840, %r1837, %r1836, 14;
	shf.l.wrap.b32 	%r1841, %r1836, %r1837, 14;
	mov.b64 	%rd1023, {%r1841, %r1840};
	xor.b64  	%rd1024, %rd1022, %rd1023;
	shf.l.wrap.b32 	%r1842, %r1836, %r1837, 23;
	shf.l.wrap.b32 	%r1843, %r1837, %r1836, 23;
	mov.b64 	%rd1025, {%r1843, %r1842};
	xor.b64  	%rd1026, %rd1024, %rd1025;
	xor.b64  	%rd1027, %rd996, %rd972;
	and.b64  	%rd1028, %rd1020, %rd1027;
	xor.b64  	%rd1029, %rd1028, %rd972;
	add.s64 	%rd1030, %rd937, %rd1029;
	add.s64 	%rd1031, %rd1030, %rd1026;
	add.s64 	%rd1032, %rd1031, %rd14;
	add.s64 	%rd1033, %rd1032, 1523981655665691168;
	mov.b64 	{%r1844, %r1845}, %rd1021;
	shf.l.wrap.b32 	%r1846, %r1845, %r1844, 4;
	shf.l.wrap.b32 	%r1847, %r1844, %r1845, 4;
	mov.b64 	%rd1034, {%r1847, %r1846};
	shf.l.wrap.b32 	%r1848, %r1844, %r1845, 30;
	shf.l.wrap.b32 	%r1849, %r1845, %r1844, 30;
	mov.b64 	%rd1035, {%r1849, %r1848};
	xor.b64  	%rd1036, %rd1034, %rd1035;
	shf.l.wrap.b32 	%r1850, %r1844, %r1845, 25;
	shf.l.wrap.b32 	%r1851, %r1845, %r1844, 25;
	mov.b64 	%rd1037, {%r1851, %r1850};
	xor.b64  	%rd1038, %rd1036, %rd1037;
	and.b64  	%rd1039, %rd1021, %rd997;
	or.b64  	%rd1040, %rd1021, %rd997;
	and.b64  	%rd1041, %rd1040, %rd973;
	or.b64  	%rd1042, %rd1041, %rd1039;
	add.s64 	%rd1043, %rd1038, %rd1042;
	add.s64 	%rd1044, %rd1033, %rd949;
	add.s64 	%rd1045, %rd1043, %rd1033;
	mov.b64 	{%r1852, %r1853}, %rd1044;
	shf.l.wrap.b32 	%r1854, %r1853, %r1852, 18;
	shf.l.wrap.b32 	%r1855, %r1852, %r1853, 18;
	mov.b64 	%rd1046, {%r1855, %r1854};
	shf.l.wrap.b32 	%r1856, %r1853, %r1852, 14;
	shf.l.wrap.b32 	%r1857, %r1852, %r1853, 14;
	mov.b64 	%rd1047, {%r1857, %r1856};
	xor.b64  	%rd1048, %rd1046, %rd1047;
	shf.l.wrap.b32 	%r1858, %r1852, %r1853, 23;
	shf.l.wrap.b32 	%r1859, %r1853, %r1852, 23;
	mov.b64 	%rd1049, {%r1859, %r1858};
	xor.b64  	%rd1050, %rd1048, %rd1049;
	xor.b64  	%rd1051, %rd1020, %rd996;
	and.b64  	%rd1052, %rd1044, %rd1051;
	xor.b64  	%rd1053, %rd1052, %rd996;
	add.s64 	%rd1054, %rd972, %rd1053;
	add.s64 	%rd1055, %rd1054, %rd1050;
	add.s64 	%rd1056, %rd1055, 6343226172721267266;
	mov.b64 	{%r1860, %r1861}, %rd1045;
	shf.l.wrap.b32 	%r1862, %r1861, %r1860, 4;
	shf.l.wrap.b32 	%r1863, %r1860, %r1861, 4;
	mov.b64 	%rd1057, {%r1863, %r1862};
	shf.l.wrap.b32 	%r1864, %r1860, %r1861, 30;
	shf.l.wrap.b32 	%r1865, %r1861, %r1860, 30;
	mov.b64 	%rd1058, {%r1865, %r1864};
	xor.b64  	%rd1059, %rd1057, %rd1058;
	shf.l.wrap.b32 	%r1866, %r1860, %r1861, 25;
	shf.l.wrap.b32 	%r1867, %r1861, %r1860, 25;
	mov.b64 	%rd1060, {%r1867, %r1866};
	xor.b64  	%rd1061, %rd1059, %rd1060;
	and.b64  	%rd1062, %rd1045, %rd1021;
	or.b64  	%rd1063, %rd1045, %rd1021;
	and.b64  	%rd1064, %rd1063, %rd997;
	or.b64  	%rd1065, %rd1064, %rd1062;
	add.s64 	%rd1066, %rd1061, %rd1065;
	add.s64 	%rd1067, %rd1056, %rd973;
	add.s64 	%rd1068, %rd1066, %rd1056;
	mov.b64 	{%r1868, %r1869}, %rd1067;
	shf.l.wrap.b32 	%r1870, %r1869, %r1868, 18;
	shf.l.wrap.b32 	%r1871, %r1868, %r1869, 18;
	mov.b64 	%rd1069, {%r1871, %r1870};
	shf.l.wrap.b32 	%r1872, %r1869, %r1868, 14;
	shf.l.wrap.b32 	%r1873, %r1868, %r1869, 14;
	mov.b64 	%rd1070, {%r1873, %r1872};
	xor.b64  	%rd1071, %rd1069, %rd1070;
	shf.l.wrap.b32 	%r1874, %r1868, %r1869, 23;
	shf.l.wrap.b32 	%r1875, %r1869, %r1868, 23;
	mov.b64 	%rd1072, {%r1875, %r1874};
	xor.b64  	%rd1073, %rd1071, %rd1072;
	xor.b64  	%rd1074, %rd1044, %rd1020;
	and.b64  	%rd1075, %rd1067, %rd1074;
	xor.b64  	%rd1076, %rd1075, %rd1020;
	add.s64 	%rd1077, %rd996, %rd1076;
	add.s64 	%rd1078, %rd1077, %rd1073;
	add.s64 	%rd1079, %rd1078, 1334009975649890238;
	mov.b64 	{%r1876, %r1877}, %rd1068;
	shf.l.wrap.b32 	%r1878, %r1877, %r1876, 4;
	shf.l.wrap.b32 	%r1879, %r1876, %r1877, 4;
	mov.b64 	%rd1080, {%r1879, %r1878};
	shf.l.wrap.b32 	%r1880, %r1876, %r1877, 30;
	shf.l.wrap.b32 	%r1881, %r1877, %r1876, 30;
	mov.b64 	%rd1081, {%r1881, %r1880};
	xor.b64  	%rd1082, %rd1080, %rd1081;
	shf.l.wrap.b32 	%r1882, %r1876, %r1877, 25;
	shf.l.wrap.b32 	%r1883, %r1877, %r1876, 25;
	mov.b64 	%rd1083, {%r1883, %r1882};
	xor.b64  	%rd1084, %rd1082, %rd1083;
	and.b64  	%rd1085, %rd1068, %rd1045;
	or.b64  	%rd1086, %rd1068, %rd1045;
	and.b64  	%rd1087, %rd1086, %rd1021;
	or.b64  	%rd1088, %rd1087, %rd1085;
	add.s64 	%rd1089, %rd1084, %rd1088;
	add.s64 	%rd1090, %rd1079, %rd997;
	add.s64 	%rd1091, %rd1089, %rd1079;
	mov.b64 	{%r1884, %r1885}, %rd1090;
	shf.l.wrap.b32 	%r1886, %r1885, %r1884, 18;
	shf.l.wrap.b32 	%r1887, %r1884, %r1885, 18;
	mov.b64 	%rd1092, {%r1887, %r1886};
	shf.l.wrap.b32 	%r1888, %r1885, %r1884, 14;
	shf.l.wrap.b32 	%r1889, %r1884, %r1885, 14;
	mov.b64 	%rd1093, {%r1889, %r1888};
	xor.b64  	%rd1094, %rd1092, %rd1093;
	shf.l.wrap.b32 	%r1890, %r1884, %r1885, 23;
	shf.l.wrap.b32 	%r1891, %r1885, %r1884, 23;
	mov.b64 	%rd1095, {%r1891, %r1890};
	xor.b64  	%rd1096, %rd1094, %rd1095;
	xor.b64  	%rd1097, %rd1067, %rd1044;
	and.b64  	%rd1098, %rd1090, %rd1097;
	xor.b64  	%rd1099, %rd1098, %rd1044;
	add.s64 	%rd1100, %rd1020, %rd1099;
	add.s64 	%rd1101, %rd1100, %rd1096;
	add.s64 	%rd1102, %rd1101, 2608012711638119052;
	mov.b64 	{%r1892, %r1893}, %rd1091;
	shf.l.wrap.b32 	%r1894, %r1893, %r1892, 4;
	shf.l.wrap.b32 	%r1895, %r1892, %r1893, 4;
	mov.b64 	%rd1103, {%r1895, %r1894};
	shf.l.wrap.b32 	%r1896, %r1892, %r1893, 30;
	shf.l.wrap.b32 	%r1897, %r1893, %r1892, 30;
	mov.b64 	%rd1104, {%r1897, %r1896};
	xor.b64  	%rd1105, %rd1103, %rd1104;
	shf.l.wrap.b32 	%r1898, %r1892, %r1893, 25;
	shf.l.wrap.b32 	%r1899, %r1893, %r1892, 25;
	mov.b64 	%rd1106, {%r1899, %r1898};
	xor.b64  	%rd1107, %rd1105, %rd1106;
	and.b64  	%rd1108, %rd1091, %rd1068;
	or.b64  	%rd1109, %rd1091, %rd1068;
	and.b64  	%rd1110, %rd1109, %rd1045;
	or.b64  	%rd1111, %rd1110, %rd1108;
	add.s64 	%rd1112, %rd1107, %rd1111;
	add.s64 	%rd1113, %rd1102, %rd1021;
	add.s64 	%rd1114, %rd1112, %rd1102;
	mov.b64 	{%r1900, %r1901}, %rd1113;
	shf.l.wrap.b32 	%r1902, %r1901, %r1900, 18;
	shf.l.wrap.b32 	%r1903, %r1900, %r1901, 18;
	mov.b64 	%rd1115, {%r1903, %r1902};
	shf.l.wrap.b32 	%r1904, %r1901, %r1900, 14;
	shf.l.wrap.b32 	%r1905, %r1900, %r1901, 14;
	mov.b64 	%rd1116, {%r1905, %r1904};
	xor.b64  	%rd1117, %rd1115, %rd1116;
	shf.l.wrap.b32 	%r1906, %r1900, %r1901, 23;
	shf.l.wrap.b32 	%r1907, %r1901, %r1900, 23;
	mov.b64 	%rd1118, {%r1907, %r1906};
	xor.b64  	%rd1119, %rd1117, %rd1118;
	xor.b64  	%rd1120, %rd1090, %rd1067;
	and.b64  	%rd1121, %rd1113, %rd1120;
	xor.b64  	%rd1122, %rd1121, %rd1067;
	add.s64 	%rd1123, %rd1044, %rd1122;
	add.s64 	%rd1124, %rd1123, %rd1119;
	add.s64 	%rd1125, %rd1124, 6128411473006802146;
	mov.b64 	{%r1908, %r1909}, %rd1114;
	shf.l.wrap.b32 	%r1910, %r1909, %r1908, 4;
	shf.l.wrap.b32 	%r1911, %r1908, %r1909, 4;
	mov.b64 	%rd1126, {%r1911, %r1910};
	shf.l.wrap.b32 	%r1912, %r1908, %r1909, 30;
	shf.l.wrap.b32 	%r1913, %r1909, %r1908, 30;
	mov.b64 	%rd1127, {%r1913, %r1912};
	xor.b64  	%rd1128, %rd1126, %rd1127;
	shf.l.wrap.b32 	%r1914, %r1908, %r1909, 25;
	shf.l.wrap.b32 	%r1915, %r1909, %r1908, 25;
	mov.b64 	%rd1129, {%r1915, %r1914};
	xor.b64  	%rd1130, %rd1128, %rd1129;
	and.b64  	%rd1131, %rd1114, %rd1091;
	or.b64  	%rd1132, %rd1114, %rd1091;
	and.b64  	%rd1133, %rd1132, %rd1068;
	or.b64  	%rd1134, %rd1133, %rd1131;
	add.s64 	%rd1135, %rd1130, %rd1134;
	add.s64 	%rd1136, %rd1125, %rd1045;
	add.s64 	%rd1137, %rd1135, %rd1125;
	mov.b64 	{%r1916, %r1917}, %rd1136;
	shf.l.wrap.b32 	%r1918, %r1917, %r1916, 18;
	shf.l.wrap.b32 	%r1919, %r1916, %r1917, 18;
	mov.b64 	%rd1138, {%r1919, %r1918};
	shf.l.wrap.b32 	%r1920, %r1917, %r1916, 14;
	shf.l.wrap.b32 	%r1921, %r1916, %r1917, 14;
	mov.b64 	%rd1139, {%r1921, %r1920};
	xor.b64  	%rd1140, %rd1138, %rd1139;
	shf.l.wrap.b32 	%r1922, %r1916, %r1917, 23;
	shf.l.wrap.b32 	%r1923, %r1917, %r1916, 23;
	mov.b64 	%rd1141, {%r1923, %r1922};
	xor.b64  	%rd1142, %rd1140, %rd1141;
	xor.b64  	%rd1143, %rd1113, %rd1090;
	and.b64  	%rd1144, %rd1136, %rd1143;
	xor.b64  	%rd1145, %rd1144, %rd1090;
	add.s64 	%rd1146, %rd1067, %rd1145;
	add.s64 	%rd1147, %rd1146, %rd1142;
	add.s64 	%rd1148, %rd1147, 8268148722764581231;
	mov.b64 	{%r1924, %r1925}, %rd1137;
	shf.l.wrap.b32 	%r1926, %r1925, %r1924, 4;
	shf.l.wrap.b32 	%r1927, %r1924, %r1925, 4;
	mov.b64 	%rd1149, {%r1927, %r1926};
	shf.l.wrap.b32 	%r1928, %r1924, %r1925, 30;
	shf.l.wrap.b32 	%r1929, %r1925, %r1924, 30;
	mov.b64 	%rd1150, {%r1929, %r1928};
	xor.b64  	%rd1151, %rd1149, %rd1150;
	shf.l.wrap.b32 	%r1930, %r1924, %r1925, 25;
	shf.l.wrap.b32 	%r1931, %r1925, %r1924, 25;
	mov.b64 	%rd1152, {%r1931, %r1930};
	xor.b64  	%rd1153, %rd1151, %rd1152;
	and.b64  	%rd1154, %rd1137, %rd1114;
	or.b64  	%rd1155, %rd1137, %rd1114;
	and.b64  	%rd1156, %rd1155, %rd1091;
	or.b64  	%rd1157, %rd1156, %rd1154;
	add.s64 	%rd1158, %rd1153, %rd1157;
	add.s64 	%rd1159, %rd1148, %rd1068;
	add.s64 	%rd1160, %rd1158, %rd1148;
	mov.b64 	{%r1932, %r1933}, %rd1159;
	shf.l.wrap.b32 	%r1934, %r1933, %r1932, 18;
	shf.l.wrap.b32 	%r1935, %r1932, %r1933, 18;
	mov.b64 	%rd1161, {%r1935, %r1934};
	shf.l.wrap.b32 	%r1936, %r1933, %r1932, 14;
	shf.l.wrap.b32 	%r1937, %r1932, %r1933, 14;
	mov.b64 	%rd1162, {%r1937, %r1936};
	xor.b64  	%rd1163, %rd1161, %rd1162;
	shf.l.wrap.b32 	%r1938, %r1932, %r1933, 23;
	shf.l.wrap.b32 	%r1939, %r1933, %r1932, 23;
	mov.b64 	%rd1164, {%r1939, %r1938};
	xor.b64  	%rd1165, %rd1163, %rd1164;
	xor.b64  	%rd1166, %rd1136, %rd1113;
	and.b64  	%rd1167, %rd1159, %rd1166;
	xor.b64  	%rd1168, %rd1167, %rd1113;
	add.s64 	%rd1169, %rd1090, %rd1168;
	add.s64 	%rd1170, %rd1169, %rd1165;
	add.s64 	%rd1171, %rd1170, -9160688886553864527;
	mov.b64 	{%r1940, %r1941}, %rd1160;
	shf.l.wrap.b32 	%r1942, %r1941, %r1940, 4;
	shf.l.wrap.b32 	%r1943, %r1940, %r1941, 4;
	mov.b64 	%rd1172, {%r1943, %r1942};
	shf.l.wrap.b32 	%r1944, %r1940, %r1941, 30;
	shf.l.wrap.b32 	%r1945, %r1941, %r1940, 30;
	mov.b64 	%rd1173, {%r1945, %r1944};
	xor.b64  	%rd1174, %rd1172, %rd1173;
	shf.l.wrap.b32 	%r1946, %r1940, %r1941, 25;
	shf.l.wrap.b32 	%r1947, %r1941, %r1940, 25;
	mov.b64 	%rd1175, {%r1947, %r1946};
	xor.b64  	%rd1176, %rd1174, %rd1175;
	and.b64  	%rd1177, %rd1160, %rd1137;
	or.b64  	%rd1178, %rd1160, %rd1137;
	and.b64  	%rd1179, %rd1178, %rd1114;
	or.b64  	%rd1180, %rd1179, %rd1177;
	add.s64 	%rd1181, %rd1176, %rd1180;
	add.s64 	%rd1182, %rd1171, %rd1091;
	add.s64 	%rd1183, %rd1181, %rd1171;
	mov.b64 	{%r1948, %r1949}, %rd1182;
	shf.l.wrap.b32 	%r1950, %r1949, %r1948, 18;
	shf.l.wrap.b32 	%r1951, %r1948, %r1949, 18;
	mov.b64 	%rd1184, {%r1951, %r1950};
	shf.l.wrap.b32 	%r1952, %r1949, %r1948, 14;
	shf.l.wrap.b32 	%r1953, %r1948, %r1949, 14;
	mov.b64 	%rd1185, {%r1953, %r1952};
	xor.b64  	%rd1186, %rd1184, %rd1185;
	shf.l.wrap.b32 	%r1954, %r1948, %r1949, 23;
	shf.l.wrap.b32 	%r1955, %r1949, %r1948, 23;
	mov.b64 	%rd1187, {%r1955, %r1954};
	xor.b64  	%rd1188, %rd1186, %rd1187;
	xor.b64  	%rd1189, %rd1159, %rd1136;
	and.b64  	%rd1190, %rd1182, %rd1189;
	xor.b64  	%rd1191, %rd1190, %rd1136;
	add.s64 	%rd1192, %rd1113, %rd1191;
	add.s64 	%rd1193, %rd1192, %rd1188;
	add.s64 	%rd1194, %rd1193, -7215885187991268811;
	mov.b64 	{%r1956, %r1957}, %rd1183;
	shf.l.wrap.b32 	%r1958, %r1957, %r1956, 4;
	shf.l.wrap.b32 	%r1959, %r1956, %r1957, 4;
	mov.b64 	%rd1195, {%r1959, %r1958};
	shf.l.wrap.b32 	%r1960, %r1956, %r1957, 30;
	shf.l.wrap.b32 	%r1961, %r1957, %r1956, 30;
	mov.b64 	%rd1196, {%r1961, %r1960};
	xor.b64  	%rd1197, %rd1195, %rd1196;
	shf.l.wrap.b32 	%r1962, %r1956, %r1957, 25;
	shf.l.wrap.b32 	%r1963, %r1957, %r1956, 25;
	mov.b64 	%rd1198, {%r1963, %r1962};
	xor.b64  	%rd1199, %rd1197, %rd1198;
	and.b64  	%rd1200, %rd1183, %rd1160;
	or.b64  	%rd1201, %rd1183, %rd1160;
	and.b64  	%rd1202, %rd1201, %rd1137;
	or.b64  	%rd1203, %rd1202, %rd1200;
	add.s64 	%rd1204, %rd1199, %rd1203;
	add.s64 	%rd1205, %rd1194, %rd1114;
	add.s64 	%rd1206, %rd1204, %rd1194;
	mov.b64 	{%r1964, %r1965}, %rd1205;
	shf.l.wrap.b32 	%r1966, %r1965, %r1964, 18;
	shf.l.wrap.b32 	%r1967, %r1964, %r1965, 18;
	mov.b64 	%rd1207, {%r1967, %r1966};
	shf.l.wrap.b32 	%r1968, %r1965, %r1964, 14;
	shf.l.wrap.b32 	%r1969, %r1964, %r1965, 14;
	mov.b64 	%rd1208, {%r1969, %r1968};
	xor.b64  	%rd1209, %rd1207, %rd1208;
	shf.l.wrap.b32 	%r1970, %r1964, %r1965, 23;
	shf.l.wrap.b32 	%r1971, %r1965, %r1964, 23;
	mov.b64 	%rd1210, {%r1971, %r1970};
	xor.b64  	%rd1211, %rd1209, %rd1210;
	xor.b64  	%rd1212, %rd1182, %rd1159;
	and.b64  	%rd1213, %rd1205, %rd1212;
	xor.b64  	%rd1214, %rd1213, %rd1159;
	add.s64 	%rd1215, %rd1136, %rd1214;
	add.s64 	%rd1216, %rd1215, %rd1211;
	add.s64 	%rd1217, %rd1216, -4495734319001032556;
	mov.b64 	{%r1972, %r1973}, %rd1206;
	shf.l.wrap.b32 	%r1974, %r1973, %r1972, 4;
	shf.l.wrap.b32 	%r1975, %r1972, %r1973, 4;
	mov.b64 	%rd1218, {%r1975, %r1974};
	shf.l.wrap.b32 	%r1976, %r1972, %r1973, 30;
	shf.l.wrap.b32 	%r1977, %r1973, %r1972, 30;
	mov.b64 	%rd1219, {%r1977, %r1976};
	xor.b64  	%rd1220, %rd1218, %rd1219;
	shf.l.wrap.b32 	%r1978, %r1972, %r1973, 25;
	shf.l.wrap.b32 	%r1979, %r1973, %r1972, 25;
	mov.b64 	%rd1221, {%r1979, %r1978};
	xor.b64  	%rd1222, %rd1220, %rd1221;
	and.b64  	%rd1223, %rd1206, %rd1183;
	or.b64  	%rd1224, %rd1206, %rd1183;
	and.b64  	%rd1225, %rd1224, %rd1160;
	or.b64  	%rd1226, %rd1225, %rd1223;
	add.s64 	%rd1227, %rd1222, %rd1226;
	add.s64 	%rd1228, %rd1217, %rd1137;
	add.s64 	%rd1229, %rd1227, %rd1217;
	mov.b64 	{%r1980, %r1981}, %rd1228;
	shf.l.wrap.b32 	%r1982, %r1981, %r1980, 18;
	shf.l.wrap.b32 	%r1983, %r1980, %r1981, 18;
	mov.b64 	%rd1230, {%r1983, %r1982};
	shf.l.wrap.b32 	%r1984, %r1981, %r1980, 14;
	shf.l.wrap.b32 	%r1985, %r1980, %r1981, 14;
	mov.b64 	%rd1231, {%r1985, %r1984};
	xor.b64  	%rd1232, %rd1230, %rd1231;
	shf.l.wrap.b32 	%r1986, %r1980, %r1981, 23;
	shf.l.wrap.b32 	%r1987, %r1981, %r1980, 23;
	mov.b64 	%rd1233, {%r1987, %r1986};
	xor.b64  	%rd1234, %rd1232, %rd1233;
	xor.b64  	%rd1235, %rd1205, %rd1182;
	and.b64  	%rd1236, %rd1228, %rd1235;
	xor.b64  	%rd1237, %rd1236, %rd1182;
	add.s64 	%rd1238, %rd128, %rd1159;
	add.s64 	%rd1239, %rd1238, %rd1237;
	add.s64 	%rd1240, %rd1239, %rd1234;
	add.s64 	%rd1241, %rd1240, -1973867731355612462;
	mov.b64 	{%r1988, %r1989}, %rd1229;
	shf.l.wrap.b32 	%r1990, %r1989, %r1988, 4;
	shf.l.wrap.b32 	%r1991, %r1988, %r1989, 4;
	mov.b64 	%rd1242, {%r1991, %r1990};
	shf.l.wrap.b32 	%r1992, %r1988, %r1989, 30;
	shf.l.wrap.b32 	%r1993, %r1989, %r1988, 30;
	mov.b64 	%rd1243, {%r1993, %r1992};
	xor.b64  	%rd1244, %rd1242, %rd1243;
	shf.l.wrap.b32 	%r1994, %r1988, %r1989, 25;
	shf.l.wrap.b32 	%r1995, %r1989, %r1988, 25;
	mov.b64 	%rd1245, {%r1995, %r1994};
	xor.b64  	%rd1246, %rd1244, %rd1245;
	and.b64  	%rd1247, %rd1229, %rd1206;
	or.b64  	%rd1248, %rd1229, %rd1206;
	and.b64  	%rd1249, %rd1248, %rd1183;
	or.b64  	%rd1250, %rd1249, %rd1247;
	add.s64 	%rd1251, %rd1246, %rd1250;
	add.s64 	%rd1252, %rd1241, %rd1160;
	add.s64 	%rd1253, %rd1251, %rd1241;
	mov.b64 	{%r1996, %r1997}, %rd1252;
	shf.l.wrap.b32 	%r1998, %r1997, %r1996, 18;
	shf.l.wrap.b32 	%r1999, %r1996, %r1997, 18;
	mov.b64 	%rd1254, {%r1999, %r1998};
	shf.l.wrap.b32 	%r2000, %r1997, %r1996, 14;
	shf.l.wrap.b32 	%r2001, %r1996, %r1997, 14;
	mov.b64 	%rd1255, {%r2001, %r2000};
	xor.b64  	%rd1256, %rd1254, %rd1255;
	shf.l.wrap.b32 	%r2002, %r1996, %r1997, 23;
	shf.l.wrap.b32 	%r2003, %r1997, %r1996, 23;
	mov.b64 	%rd1257, {%r2003, %r2002};
	xor.b64  	%rd1258, %rd1256, %rd1257;
	xor.b64  	%rd1259, %rd1228, %rd1205;
	and.b64  	%rd1260, %rd1252, %rd1259;
	xor.b64  	%rd1261, %rd1260, %rd1205;
	add.s64 	%rd1262, %rd134, %rd1182;
	add.s64 	%rd1263, %rd1262, %rd1261;
	add.s64 	%rd1264, %rd1263, %rd1258;
	add.s64 	%rd1265, %rd1264, -1153405812764363285;
	mov.b64 	{%r2004, %r2005}, %rd1253;
	shf.l.wrap.b32 	%r2006, %r2005, %r2004, 4;
	shf.l.wrap.b32 	%r2007, %r2004, %r2005, 4;
	mov.b64 	%rd1266, {%r2007, %r2006};
	shf.l.wrap.b32 	%r2008, %r2004, %r2005, 30;
	shf.l.wrap.b32 	%r2009, %r2005, %r2004, 30;
	mov.b64 	%rd1267, {%r2009, %r2008};
	xor.b64  	%rd1268, %rd1266, %rd1267;
	shf.l.wrap.b32 	%r2010, %r2004, %r2005, 25;
	shf.l.wrap.b32 	%r2011, %r2005, %r2004, 25;
	mov.b64 	%rd1269, {%r2011, %r2010};
	xor.b64  	%rd1270, %rd1268, %rd1269;
	and.b64  	%rd1271, %rd1253, %rd1229;
	or.b64  	%rd1272, %rd1253, %rd1229;
	and.b64  	%rd1273, %rd1272, %rd1206;
	or.b64  	%rd1274, %rd1273, %rd1271;
	add.s64 	%rd1275, %rd1270, %rd1274;
	add.s64 	%rd1276, %rd1265, %rd1183;
	add.s64 	%rd1277, %rd1275, %rd1265;
	mov.b64 	{%r2012, %r2013}, %rd1276;
	shf.l.wrap.b32 	%r2014, %r2013, %r2012, 18;
	shf.l.wrap.b32 	%r2015, %r2012, %r2013, 18;
	mov.b64 	%rd1278, {%r2015, %r2014};
	shf.l.wrap.b32 	%r2016, %r2013, %r2012, 14;
	shf.l.wrap.b32 	%r2017, %r2012, %r2013, 14;
	mov.b64 	%rd1279, {%r2017, %r2016};
	xor.b64  	%rd1280, %rd1278, %rd1279;
	shf.l.wrap.b32 	%r2018, %r2012, %r2013, 23;
	shf.l.wrap.b32 	%r2019, %r2013, %r2012, 23;
	mov.b64 	%rd1281, {%r2019, %r2018};
	xor.b64  	%rd1282, %rd1280, %rd1281;
	xor.b64  	%rd1283, %rd1252, %rd1228;
	and.b64  	%rd1284, %rd1276, %rd1283;
	xor.b64  	%rd1285, %rd1284, %rd1228;
	add.s64 	%rd1286, %rd147, %rd1205;
	add.s64 	%rd1287, %rd1286, %rd1285;
	add.s64 	%rd1288, %rd1287, %rd1282;
	add.s64 	%rd1289, %rd1288, 1135362057144423861;
	mov.b64 	{%r2020, %r2021}, %rd1277;
	shf.l.wrap.b32 	%r2022, %r2021, %r2020, 4;
	shf.l.wrap.b32 	%r2023, %r2020, %r2021, 4;
	mov.b64 	%rd1290, {%r2023, %r2022};
	shf.l.wrap.b32 	%r2024, %r2020, %r2021, 30;
	shf.l.wrap.b32 	%r2025, %r2021, %r2020, 30;
	mov.b64 	%rd1291, {%r2025, %r2024};
	xor.b64  	%rd1292, %rd1290, %rd1291;
	shf.l.wrap.b32 	%r2026, %r2020, %r2021, 25;
	shf.l.wrap.b32 	%r2027, %r2021, %r2020, 25;
	mov.b64 	%rd1293, {%r2027, %r2026};
	xor.b64  	%rd1294, %rd1292, %rd1293;
	and.b64  	%rd1295, %rd1277, %rd1253;
	or.b64  	%rd1296, %rd1277, %rd1253;
	and.b64  	%rd1297, %rd1296, %rd1229;
	or.b64  	%rd1298, %rd1297, %rd1295;
	add.s64 	%rd1299, %rd1294, %rd1298;
	add.s64 	%rd1300, %rd1289, %rd1206;
	add.s64 	%rd1301, %rd1299, %rd1289;
	mov.b64 	{%r2028, %r2029}, %rd1300;
	shf.l.wrap.b32 	%r2030, %r2029, %r2028, 18;
	shf.l.wrap.b32 	%r2031, %r2028, %r2029, 18;
	mov.b64 	%rd1302, {%r2031, %r2030};
	shf.l.wrap.b32 	%r2032, %r2029, %r2028, 14;
	shf.l.wrap.b32 	%r2033, %r2028, %r2029, 14;
	mov.b64 	%rd1303, {%r2033, %r2032};
	xor.b64  	%rd1304, %rd1302, %rd1303;
	shf.l.wrap.b32 	%r2034, %r2028, %r2029, 23;
	shf.l.wrap.b32 	%r2035, %r2029, %r2028, 23;
	mov.b64 	%rd1305, {%r2035, %r2034};
	xor.b64  	%rd1306, %rd1304, %rd1305;
	xor.b64  	%rd1307, %rd1276, %rd1252;
	and.b64  	%rd1308, %rd1300, %rd1307;
	xor.b64  	%rd1309, %rd1308, %rd1252;
	add.s64 	%rd1310, %rd159, %rd1228;
	add.s64 	%rd1311, %rd1310, %rd1309;
	add.s64 	%rd1312, %rd1311, %rd1306;
	add.s64 	%rd1313, %rd1312, 2597628984639134821;
	mov.b64 	{%r2036, %r2037}, %rd1301;
	shf.l.wrap.b32 	%r2038, %r2037, %r2036, 4;
	shf.l.wrap.b32 	%r2039, %r2036, %r2037, 4;
	mov.b64 	%rd1314, {%r2039, %r2038};
	shf.l.wrap.b32 	%r2040, %r2036, %r2037, 30;
	shf.l.wrap.b32 	%r2041, %r2037, %r2036, 30;
	mov.b64 	%rd1315, {%r2041, %r2040};
	xor.b64  	%rd1316, %rd1314, %rd1315;
	shf.l.wrap.b32 	%r2042, %r2036, %r2037, 25;
	shf.l.wrap.b32 	%r2043, %r2037, %r2036, 25;
	mov.b64 	%rd1317, {%r2043, %r2042};
	xor.b64  	%rd1318, %rd1316, %rd1317;
	and.b64  	%rd1319, %rd1301, %rd1277;
	or.b64  	%rd1320, %rd1301, %rd1277;
	and.b64  	%rd1321, %rd1320, %rd1253;
	or.b64  	%rd1322, %rd1321, %rd1319;
	add.s64 	%rd1323, %rd1318, %rd1322;
	add.s64 	%rd1324, %rd1313, %rd1229;
	add.s64 	%rd1325, %rd1323, %rd1313;
	mov.b64 	{%r2044, %r2045}, %rd1324;
	shf.l.wrap.b32 	%r2046, %r2045, %r2044, 18;
	shf.l.wrap.b32 	%r2047, %r2044, %r2045, 18;
	mov.b64 	%rd1326, {%r2047, %r2046};
	shf.l.wrap.b32 	%r2048, %r2045, %r2044, 14;
	shf.l.wrap.b32 	%r2049, %r2044, %r2045, 14;
	mov.b64 	%rd1327, {%r2049, %r2048};
	xor.b64  	%rd1328, %rd1326, %rd1327;
	shf.l.wrap.b32 	%r2050, %r2044, %r2045, 23;
	shf.l.wrap.b32 	%r2051, %r2045, %r2044, 23;
	mov.b64 	%rd1329, {%r2051, %r2050};
	xor.b64  	%rd1330, %rd1328, %rd1329;
	xor.b64  	%rd1331, %rd1300, %rd1276;
	and.b64  	%rd1332, %rd1324, %rd1331;
	xor.b64  	%rd1333, %rd1332, %rd1276;
	add.s64 	%rd1334, %rd171, %rd1252;
	add.s64 	%rd1335, %rd1334, %rd1333;
	add.s64 	%rd1336, %rd1335, %rd1330;
	add.s64 	%rd1337, %rd1336, 3308224258029322869;
	mov.b64 	{%r2052, %r2053}, %rd1325;
	shf.l.wrap.b32 	%r2054, %r2053, %r2052, 4;
	shf.l.wrap.b32 	%r2055, %r2052, %r2053, 4;
	mov.b64 	%rd1338, {%r2055, %r2054};
	shf.l.wrap.b32 	%r2056, %r2052, %r2053, 30;
	shf.l.wrap.b32 	%r2057, %r2053, %r2052, 30;
	mov.b64 	%rd1339, {%r2057, %r2056};
	xor.b64  	%rd1340, %rd1338, %rd1339;
	shf.l.wrap.b32 	%r2058, %r2052, %r2053, 25;
	shf.l.wrap.b32 	%r2059, %r2053, %r2052, 25;
	mov.b64 	%rd1341, {%r2059, %r2058};
	xor.b64  	%rd1342, %rd1340, %rd1341;
	and.b64  	%rd1343, %rd1325, %rd1301;
	or.b64  	%rd1344, %rd1325, %rd1301;
	and.b64  	%rd1345, %rd1344, %rd1277;
	or.b64  	%rd1346, %rd1345, %rd1343;
	add.s64 	%rd1347, %rd1342, %rd1346;
	add.s64 	%rd1348, %rd1337, %rd1253;
	add.s64 	%rd1349, %rd1347, %rd1337;
	mov.b64 	{%r2060, %r2061}, %rd1348;
	shf.l.wrap.b32 	%r2062, %r2061, %r2060, 18;
	shf.l.wrap.b32 	%r2063, %r2060, %r2061, 18;
	mov.b64 	%rd1350, {%r2063, %r2062};
	shf.l.wrap.b32 	%r2064, %r2061, %r2060, 14;
	shf.l.wrap.b32 	%r2065, %r2060, %r2061, 14;
	mov.b64 	%rd1351, {%r2065, %r2064};
	xor.b64  	%rd1352, %rd1350, %rd1351;
	shf.l.wrap.b32 	%r2066, %r2060, %r2061, 23;
	shf.l.wrap.b32 	%r2067, %r2061, %r2060, 23;
	mov.b64 	%rd1353, {%r2067, %r2066};
	xor.b64  	%rd1354, %rd1352, %rd1353;
	xor.b64  	%rd1355, %rd1324, %rd1300;
	and.b64  	%rd1356, %rd1348, %rd1355;
	xor.b64  	%rd1357, %rd1356, %rd1300;
	add.s64 	%rd1358, %rd183, %rd1276;
	add.s64 	%rd1359, %rd1358, %rd1357;
	add.s64 	%rd1360, %rd1359, %rd1354;
	add.s64 	%rd1361, %rd1360, 5365058923640841347;
	mov.b64 	{%r2068, %r2069}, %rd1349;
	shf.l.wrap.b32 	%r2070, %r2069, %r2068, 4;
	shf.l.wrap.b32 	%r2071, %r2068, %r2069, 4;
	mov.b64 	%rd1362, {%r2071, %r2070};
	shf.l.wrap.b32 	%r2072, %r2068, %r2069, 30;
	shf.l.wrap.b32 	%r2073, %r2069, %r2068, 30;
	mov.b64 	%rd1363, {%r2073, %r2072};
	xor.b64  	%rd1364, %rd1362, %rd1363;
	shf.l.wrap.b32 	%r2074, %r2068, %r2069, 25;
	shf.l.wrap.b32 	%r2075, %r2069, %r2068, 25;
	mov.b64 	%rd1365, {%r2075, %r2074};
	xor.b64  	%rd1366, %rd1364, %rd1365;
	and.b64  	%rd1367, %rd1349, %rd1325;
	or.b64  	%rd1368, %rd1349, %rd1325;
	and.b64  	%rd1369, %rd1368, %rd1301;
	or.b64  	%rd1370, %rd1369, %rd1367;
	add.s64 	%rd1371, %rd1366, %rd1370;
	add.s64 	%rd1372, %rd1361, %rd1277;
	add.s64 	%rd1373, %rd1371, %rd1361;
	mov.b64 	{%r2076, %r2077}, %rd1372;
	shf.l.wrap.b32 	%r2078, %r2077, %r2076, 18;
	shf.l.wrap.b32 	%r2079, %r2076, %r2077, 18;
	mov.b64 	%rd1374, {%r2079, %r2078};
	shf.l.wrap.b32 	%r2080, %r2077, %r2076, 14;
	shf.l.wrap.b32 	%r2081, %r2076, %r2077, 14;
	mov.b64 	%rd1375, {%r2081, %r2080};
	xor.b64  	%rd1376, %rd1374, %rd1375;
	shf.l.wrap.b32 	%r2082, %r2076, %r2077, 23;
	shf.l.wrap.b32 	%r2083, %r2077, %r2076, 23;
	mov.b64 	%rd1377, {%r2083, %r2082};
	xor.b64  	%rd1378, %rd1376, %rd1377;
	xor.b64  	%rd1379, %rd1348, %rd1324;
	and.b64  	%rd1380, %rd1372, %rd1379;
	xor.b64  	%rd1381, %rd1380, %rd1324;
	add.s64 	%rd1382, %rd196, %rd1300;
	add.s64 	%rd1383, %rd1382, %rd1381;
	add.s64 	%rd1384, %rd1383, %rd1378;
	add.s64 	%rd1385, %rd1384, 6679025012923562964;
	mov.b64 	{%r2084, %r2085}, %rd1373;
	shf.l.wrap.b32 	%r2086, %r2085, %r2084, 4;
	shf.l.wrap.b32 	%r2087, %r2084, %r2085, 4;
	mov.b64 	%rd1386, {%r2087, %r2086};
	shf.l.wrap.b32 	%r2088, %r2084, %r2085, 30;
	shf.l.wrap.b32 	%r2089, %r2085, %r2084, 30;
	mov.b64 	%rd1387, {%r2089, %r2088};
	xor.b64  	%rd1388, %rd1386, %rd1387;
	shf.l.wrap.b32 	%r2090, %r2084, %r2085, 25;
	shf.l.wrap.b32 	%r2091, %r2085, %r2084, 25;
	mov.b64 	%rd1389, {%r2091, %r2090};
	xor.b64  	%rd1390, %rd1388, %rd1389;
	and.b64  	%rd1391, %rd1373, %rd1349;
	or.b64  	%rd1392, %rd1373, %rd1349;
	and.b64  	%rd1393, %rd1392, %rd1325;
	or.b64  	%rd1394, %rd1393, %rd1391;
	add.s64 	%rd1395, %rd1390, %rd1394;
	add.s64 	%rd1396, %rd1385, %rd1301;
	add.s64 	%rd1397, %rd1395, %rd1385;
	mov.b64 	{%r2092, %r2093}, %rd1396;
	shf.l.wrap.b32 	%r2094, %r2093, %r2092, 18;
	shf.l.wrap.b32 	%r2095, %r2092, %r2093, 18;
	mov.b64 	%rd1398, {%r2095, %r2094};
	shf.l.wrap.b32 	%r2096, %r2093, %r2092, 14;
	shf.l.wrap.b32 	%r2097, %r2092, %r2093, 14;
	mov.b64 	%rd1399, {%r2097, %r2096};
	xor.b64  	%rd1400, %rd1398, %rd1399;
	shf.l.wrap.b32 	%r2098, %r2092, %r2093, 23;
	shf.l.wrap.b32 	%r2099, %r2093, %r2092, 23;
	mov.b64 	%rd1401, {%r2099, %r2098};
	xor.b64  	%rd1402, %rd1400, %rd1401;
	xor.b64  	%rd1403, %rd1372, %rd1348;
	and.b64  	%rd1404, %rd1396, %rd1403;
	xor.b64  	%rd1405, %rd1404, %rd1348;
	add.s64 	%rd1406, %rd204, %rd1324;
	add.s64 	%rd1407, %rd1406, %rd1405;
	add.s64 	%rd1408, %rd1407, %rd1402;
	add.s64 	%rd1409, %rd1408, 8573033837759648693;
	mov.b64 	{%r2100, %r2101}, %rd1397;
	shf.l.wrap.b32 	%r2102, %r2101, %r2100, 4;
	shf.l.wrap.b32 	%r2103, %r2100, %r2101, 4;
	mov.b64 	%rd1410, {%r2103, %r2102};
	shf.l.wrap.b32 	%r2104, %r2100, %r2101, 30;
	shf.l.wrap.b32 	%r2105, %r2101, %r2100, 30;
	mov.b64 	%rd1411, {%r2105, %r2104};
	xor.b64  	%rd1412, %rd1410, %rd1411;
	shf.l.wrap.b32 	%r2106, %r2100, %r2101, 25;
	shf.l.wrap.b32 	%r2107, %r2101, %r2100, 25;
	mov.b64 	%rd1413, {%r2107, %r2106};
	xor.b64  	%rd1414, %rd1412, %rd1413;
	and.b64  	%rd1415, %rd1397, %rd1373;
	or.b64  	%rd1416, %rd1397, %rd1373;
	and.b64  	%rd1417, %rd1416, %rd1349;
	or.b64  	%rd1418, %rd1417, %rd1415;
	add.s64 	%rd1419, %rd1414, %rd1418;
	add.s64 	%rd1420, %rd1409, %rd1325;
	add.s64 	%rd1421, %rd1419, %rd1409;
	mov.b64 	{%r2108, %r2109}, %rd1420;
	shf.l.wrap.b32 	%r2110, %r2109, %r2108, 18;
	shf.l.wrap.b32 	%r2111, %r2108, %r2109, 18;
	mov.b64 	%rd1422, {%r2111, %r2110};
	shf.l.wrap.b32 	%r2112, %r2109, %r2108, 14;
	shf.l.wrap.b32 	%r2113, %r2108, %r2109, 14;
	mov.b64 	%rd1423, {%r2113, %r2112};
	xor.b64  	%rd1424, %rd1422, %rd1423;
	shf.l.wrap.b32 	%r2114, %r2108, %r2109, 23;
	shf.l.wrap.b32 	%r2115, %r2109, %r2108, 23;
	mov.b64 	%rd1425, {%r2115, %r2114};
	xor.b64  	%rd1426, %rd1424, %rd1425;
	xor.b64  	%rd1427, %rd1396, %rd1372;
	and.b64  	%rd1428, %rd1420, %rd1427;
	xor.b64  	%rd1429, %rd1428, %rd1372;
	add.s64 	%rd1430, %rd211, %rd1348;
	add.s64 	%rd1431, %rd1430, %rd1429;
	add.s64 	%rd1432, %rd1431, %rd1426;
	add.s64 	%rd1433, %rd1432, -7476448914759557205;
	mov.b64 	{%r2116, %r2117}, %rd1421;
	shf.l.wrap.b32 	%r2118, %r2117, %r2116, 4;
	shf.l.wrap.b32 	%r2119, %r2116, %r2117, 4;
	mov.b64 	%rd1434, {%r2119, %r2118};
	shf.l.wrap.b32 	%r2120, %r2116, %r2117, 30;
	shf.l.wrap.b32 	%r2121, %r2117, %r2116, 30;
	mov.b64 	%rd1435, {%r2121, %r2120};
	xor.b64  	%rd1436, %rd1434, %rd1435;
	shf.l.wrap.b32 	%r2122, %r2116, %r2117, 25;
	shf.l.wrap.b32 	%r2123, %r2117, %r2116, 25;
	mov.b64 	%rd1437, {%r2123, %r2122};
	xor.b64  	%rd1438, %rd1436, %rd1437;
	and.b64  	%rd1439, %rd1421, %rd1397;
	or.b64  	%rd1440, %rd1421, %rd1397;
	and.b64  	%rd1441, %rd1440, %rd1373;
	or.b64  	%rd1442, %rd1441, %rd1439;
	add.s64 	%rd1443, %rd1438, %rd1442;
	add.s64 	%rd1444, %rd1433, %rd1349;
	add.s64 	%rd1445, %rd1443, %rd1433;
	mov.b64 	{%r2124, %r2125}, %rd1444;
	shf.l.wrap.b32 	%r2126, %r2125, %r2124, 18;
	shf.l.wrap.b32 	%r2127, %r2124, %r2125, 18;
	mov.b64 	%rd1446, {%r2127, %r2126};
	shf.l.wrap.b32 	%r2128, %r2125, %r2124, 14;
	shf.l.wrap.b32 	%r2129, %r2124, %r2125, 14;
	mov.b64 	%rd1447, {%r2129, %r2128};
	xor.b64  	%rd1448, %rd1446, %rd1447;
	shf.l.wrap.b32 	%r2130, %r2124, %r2125, 23;
	shf.l.wrap.b32 	%r2131, %r2125, %r2124, 23;
	mov.b64 	%rd1449, {%r2131, %r2130};
	xor.b64  	%rd1450, %rd1448, %rd1449;
	xor.b64  	%rd1451, %rd1420, %rd1396;
	and.b64  	%rd1452, %rd1444, %rd1451;
	xor.b64  	%rd1453, %rd1452, %rd1396;
	add.s64 	%rd1454, %rd217, %rd1372;
	add.s64 	%rd1455, %rd1454, %rd1453;
	add.s64 	%rd1456, %rd1455, %rd1450;
	add.s64 	%rd1457, %rd1456, -6327057829258317296;
	mov.b64 	{%r2132, %r2133}, %rd1445;
	shf.l.wrap.b32 	%r2134, %r2133, %r2132, 4;
	shf.l.wrap.b32 	%r2135, %r2132, %r2133, 4;
	mov.b64 	%rd1458, {%r2135, %r2134};
	shf.l.wrap.b32 	%r2136, %r2132, %r2133, 30;
	shf.l.wrap.b32 	%r2137, %r2133, %r2132, 30;
	mov.b64 	%rd1459, {%r2137, %r2136};
	xor.b64  	%rd1460, %rd1458, %rd1459;
	shf.l.wrap.b32 	%r2138, %r2132, %r2133, 25;
	shf.l.wrap.b32 	%r2139, %r2133, %r2132, 25;
	mov.b64 	%rd1461, {%r2139, %r2138};
	xor.b64  	%rd1462, %rd1460, %rd1461;
	and.b64  	%rd1463, %rd1445, %rd1421;
	or.b64  	%rd1464, %rd1445, %rd1421;
	and.b64  	%rd1465, %rd1464, %rd1397;
	or.b64  	%rd1466, %rd1465, %rd1463;
	add.s64 	%rd1467, %rd1462, %rd1466;
	add.s64 	%rd1468, %rd1457, %rd1373;
	add.s64 	%rd1469, %rd1467, %rd1457;
	mov.b64 	{%r2140, %r2141}, %rd1468;
	shf.l.wrap.b32 	%r2142, %r2141, %r2140, 18;
	shf.l.wrap.b32 	%r2143, %r2140, %r2141, 18;
	mov.b64 	%rd1470, {%r2143, %r2142};
	shf.l.wrap.b32 	%r2144, %r2141, %r2140, 14;
	shf.l.wrap.b32 	%r2145, %r2140, %r2141, 14;
	mov.b64 	%rd1471, {%r2145, %r2144};
	xor.b64  	%rd1472, %rd1470, %rd1471;
	shf.l.wrap.b32 	%r2146, %r2140, %r2141, 23;
	shf.l.wrap.b32 	%r2147, %r2141, %r2140, 23;
	mov.b64 	%rd1473, {%r2147, %r2146};
	xor.b64  	%rd1474, %rd1472, %rd1473;
	xor.b64  	%rd1475, %rd1444, %rd1420;
	and.b64  	%rd1476, %rd1468, %rd1475;
	xor.b64  	%rd1477, %rd1476, %rd1420;
	add.s64 	%rd1478, %rd223, %rd1396;
	add.s64 	%rd1479, %rd1478, %rd1477;
	add.s64 	%rd1480, %rd1479, %rd1474;
	add.s64 	%rd1481, %rd1480, -5763719355590565569;
	mov.b64 	{%r2148, %r2149}, %rd1469;
	shf.l.wrap.b32 	%r2150, %r2149, %r2148, 4;
	shf.l.wrap.b32 	%r2151, %r2148, %r2149, 4;
	mov.b64 	%rd1482, {%r2151, %r2150};
	shf.l.wrap.b32 	%r2152, %r2148, %r2149, 30;
	shf.l.wrap.b32 	%r2153, %r2149, %r2148, 30;
	mov.b64 	%rd1483, {%r2153, %r2152};
	xor.b64  	%rd1484, %rd1482, %rd1483;
	shf.l.wrap.b32 	%r2154, %r2148, %r2149, 25;
	shf.l.wrap.b32 	%r2155, %r2149, %r2148, 25;
	mov.b64 	%rd1485, {%r2155, %r2154};
	xor.b64  	%rd1486, %rd1484, %rd1485;
	and.b64  	%rd1487, %rd1469, %rd1445;
	or.b64  	%rd1488, %rd1469, %rd1445;
	and.b64  	%rd1489, %rd1488, %rd1421;
	or.b64  	%rd1490, %rd1489, %rd1487;
	add.s64 	%rd1491, %rd1486, %rd1490;
	add.s64 	%rd1492, %rd1481, %rd1397;
	add.s64 	%rd1493, %rd1491, %rd1481;
	mov.b64 	{%r2156, %r2157}, %rd1492;
	shf.l.wrap.b32 	%r2158, %r2157, %r2156, 18;
	shf.l.wrap.b32 	%r2159, %r2156, %r2157, 18;
	mov.b64 	%rd1494, {%r2159, %r2158};
	shf.l.wrap.b32 	%r2160, %r2157, %r2156, 14;
	shf.l.wrap.b32 	%r2161, %r2156, %r2157, 14;
	mov.b64 	%rd1495, {%r2161, %r2160};
	xor.b64  	%rd1496, %rd1494, %rd1495;
	shf.l.wrap.b32 	%r2162, %r2156, %r2157, 23;
	shf.l.wrap.b32 	%r2163, %r2157, %r2156, 23;
	mov.b64 	%rd1497, {%r2163, %r2162};
	xor.b64  	%rd1498, %rd1496, %rd1497;
	xor.b64  	%rd1499, %rd1468, %rd1444;
	and.b64  	%rd1500, %rd1492, %rd1499;
	xor.b64  	%rd1501, %rd1500, %rd1444;
	add.s64 	%rd1502, %rd229, %rd1420;
	add.s64 	%rd1503, %rd1502, %rd1501;
	add.s64 	%rd1504, %rd1503, %rd1498;
	add.s64 	%rd1505, %rd1504, -4658551843659510044;
	mov.b64 	{%r2164, %r2165}, %rd1493;
	shf.l.wrap.b32 	%r2166, %r2165, %r2164, 4;
	shf.l.wrap.b32 	%r2167, %r2164, %r2165, 4;
	mov.b64 	%rd1506, {%r2167, %r2166};
	shf.l.wrap.b32 	%r2168, %r2164, %r2165, 30;
	shf.l.wrap.b32 	%r2169, %r2165, %r2164, 30;
	mov.b64 	%rd1507, {%r2169, %r2168};
	xor.b64  	%rd1508, %rd1506, %rd1507;
	shf.l.wrap.b32 	%r2170, %r2164, %r2165, 25;
	shf.l.wrap.b32 	%r2171, %r2165, %r2164, 25;
	mov.b64 	%rd1509, {%r2171, %r2170};
	xor.b64  	%rd1510, %rd1508, %rd1509;
	and.b64  	%rd1511, %rd1493, %rd1469;
	or.b64  	%rd1512, %rd1493, %rd1469;
	and.b64  	%rd1513, %rd1512, %rd1445;
	or.b64  	%rd1514, %rd1513, %rd1511;
	add.s64 	%rd1515, %rd1510, %rd1514;
	add.s64 	%rd1516, %rd1505, %rd1421;
	add.s64 	%rd1517, %rd1515, %rd1505;
	mov.b64 	{%r2172, %r2173}, %rd1516;
	shf.l.wrap.b32 	%r2174, %r2173, %r2172, 18;
	shf.l.wrap.b32 	%r2175, %r2172, %r2173, 18;
	mov.b64 	%rd1518, {%r2175, %r2174};
	shf.l.wrap.b32 	%r2176, %r2173, %r2172, 14;
	shf.l.wrap.b32 	%r2177, %r2172, %r2173, 14;
	mov.b64 	%rd1519, {%r2177, %r2176};
	xor.b64  	%rd1520, %rd1518, %rd1519;
	shf.l.wrap.b32 	%r2178, %r2172, %r2173, 23;
	shf.l.wrap.b32 	%r2179, %r2173, %r2172, 23;
	mov.b64 	%rd1521, {%r2179, %r2178};
	xor.b64  	%rd1522, %rd1520, %rd1521;
	xor.b64  	%rd1523, %rd1492, %rd1468;
	and.b64  	%rd1524, %rd1516, %rd1523;
	xor.b64  	%rd1525, %rd1524, %rd1468;
	add.s64 	%rd1526, %rd235, %rd1444;
	add.s64 	%rd1527, %rd1526, %rd1525;
	add.s64 	%rd1528, %rd1527, %rd1522;
	add.s64 	%rd1529, %rd1528, -4116276920077217854;
	mov.b64 	{%r2180, %r2181}, %rd1517;
	shf.l.wrap.b32 	%r2182, %r2181, %r2180, 4;
	shf.l.wrap.b32 	%r2183, %r2180, %r2181, 4;
	mov.b64 	%rd1530, {%r2183, %r2182};
	shf.l.wrap.b32 	%r2184, %r2180, %r2181, 30;
	shf.l.wrap.b32 	%r2185, %r2181, %r2180, 30;
	mov.b64 	%rd1531, {%r2185, %r2184};
	xor.b64  	%rd1532, %rd1530, %rd1531;
	shf.l.wrap.b32 	%r2186, %r2180, %r2181, 25;
	shf.l.wrap.b32 	%r2187, %r2181, %r2180, 25;
	mov.b64 	%rd1533, {%r2187, %r2186};
	xor.b64  	%rd1534, %rd1532, %rd1533;
	and.b64  	%rd1535, %rd1517, %rd1493;
	or.b64  	%rd1536, %rd1517, %rd1493;
	and.b64  	%rd1537, %rd1536, %rd1469;
	or.b64  	%rd1538, %rd1537, %rd1535;
	add.s64 	%rd1539, %rd1534, %rd1538;
	add.s64 	%rd1540, %rd1529, %rd1445;
	add.s64 	%rd1541, %rd1539, %rd1529;
	mov.b64 	{%r2188, %r2189}, %rd1540;
	shf.l.wrap.b32 	%r2190, %r2189, %r2188, 18;
	shf.l.wrap.b32 	%r2191, %r2188, %r2189, 18;
	mov.b64 	%rd1542, {%r2191, %r2190};
	shf.l.wrap.b32 	%r2192, %r2189, %r2188, 14;
	shf.l.wrap.b32 	%r2193, %r2188, %r2189, 14;
	mov.b64 	%rd1543, {%r2193, %r2192};
	xor.b64  	%rd1544, %rd1542, %rd1543;
	shf.l.wrap.b32 	%r2194, %r2188, %r2189, 23;
	shf.l.wrap.b32 	%r2195, %r2189, %r2188, 23;
	mov.b64 	%rd1545, {%r2195, %r2194};
	xor.b64  	%rd1546, %rd1544, %rd1545;
	xor.b64  	%rd1547, %rd1516, %rd1492;
	and.b64  	%rd1548, %rd1540, %rd1547;
	xor.b64  	%rd1549, %rd1548, %rd1492;
	add.s64 	%rd1550, %rd241, %rd1468;
	add.s64 	%rd1551, %rd1550, %rd1549;
	add.s64 	%rd1552, %rd1551, %rd1546;
	add.s64 	%rd1553, %rd1552, -3051310485924567259;
	mov.b64 	{%r2196, %r2197}, %rd1541;
	shf.l.wrap.b32 	%r2198, %r2197, %r2196, 4;
	shf.l.wrap.b32 	%r2199, %r2196, %r2197, 4;
	mov.b64 	%rd1554, {%r2199, %r2198};
	shf.l.wrap.b32 	%r2200, %r2196, %r2197, 30;
	shf.l.wrap.b32 	%r2201, %r2197, %r2196, 30;
	mov.b64 	%rd1555, {%r2201, %r2200};
	xor.b64  	%rd1556, %rd1554, %rd1555;
	shf.l.wrap.b32 	%r2202, %r2196, %r2197, 25;
	shf.l.wrap.b32 	%r2203, %r2197, %r2196, 25;
	mov.b64 	%rd1557, {%r2203, %r2202};
	xor.b64  	%rd1558, %rd1556, %rd1557;
	and.b64  	%rd1559, %rd1541, %rd1517;
	or.b64  	%rd1560, %rd1541, %rd1517;
	and.b64  	%rd1561, %rd1560, %rd1493;
	or.b64  	%rd1562, %rd1561, %rd1559;
	add.s64 	%rd1563, %rd1558, %rd1562;
	add.s64 	%rd1564, %rd1553, %rd1469;
	add.s64 	%rd1565, %rd1563, %rd1553;
	mov.b64 	{%r2204, %r2205}, %rd1564;
	shf.l.wrap.b32 	%r2206, %r2205, %r2204, 18;
	shf.l.wrap.b32 	%r2207, %r2204, %r2205, 18;
	mov.b64 	%rd1566, {%r2207, %r2206};
	shf.l.wrap.b32 	%r2208, %r2205, %r2204, 14;
	shf.l.wrap.b32 	%r2209, %r2204, %r2205, 14;
	mov.b64 	%rd1567, {%r2209, %r2208};
	xor.b64  	%rd1568, %rd1566, %rd1567;
	shf.l.wrap.b32 	%r2210, %r2204, %r2205, 23;
	shf.l.wrap.b32 	%r2211, %r2205, %r2204, 23;
	mov.b64 	%rd1569, {%r2211, %r2210};
	xor.b64  	%rd1570, %rd1568, %rd1569;
	xor.b64  	%rd1571, %rd1540, %rd1516;
	and.b64  	%rd1572, %rd1564, %rd1571;
	xor.b64  	%rd1573, %rd1572, %rd1516;
	add.s64 	%rd1574, %rd248, %rd1492;
	add.s64 	%rd1575, %rd1574, %rd1573;
	add.s64 	%rd1576, %rd1575, %rd1570;
	add.s64 	%rd1577, %rd1576, 489312712824947311;
	mov.b64 	{%r2212, %r2213}, %rd1565;
	shf.l.wrap.b32 	%r2214, %r2213, %r2212, 4;
	shf.l.wrap.b32 	%r2215, %r2212, %r2213, 4;
	mov.b64 	%rd1578, {%r2215, %r2214};
	shf.l.wrap.b32 	%r2216, %r2212, %r2213, 30;
	shf.l.wrap.b32 	%r2217, %r2213, %r2212, 30;
	mov.b64 	%rd1579, {%r2217, %r2216};
	xor.b64  	%rd1580, %rd1578, %rd1579;
	shf.l.wrap.b32 	%r2218, %r2212, %r2213, 25;
	shf.l.wrap.b32 	%r2219, %r2213, %r2212, 25;
	mov.b64 	%rd1581, {%r2219, %r2218};
	xor.b64  	%rd1582, %rd1580, %rd1581;
	and.b64  	%rd1583, %rd1565, %rd1541;
	or.b64  	%rd1584, %rd1565, %rd1541;
	and.b64  	%rd1585, %rd1584, %rd1517;
	or.b64  	%rd1586, %rd1585, %rd1583;
	add.s64 	%rd1587, %rd1582, %rd1586;
	add.s64 	%rd1588, %rd1577, %rd1493;
	add.s64 	%rd1589, %rd1587, %rd1577;
	mov.b64 	{%r2220, %r2221}, %rd1588;
	shf.l.wrap.b32 	%r2222, %r2221, %r2220, 18;
	shf.l.wrap.b32 	%r2223, %r2220, %r2221, 18;
	mov.b64 	%rd1590, {%r2223, %r2222};
	shf.l.wrap.b32 	%r2224, %r2221, %r2220, 14;
	shf.l.wrap.b32 	%r2225, %r2220, %r2221, 14;
	mov.b64 	%rd1591, {%r2225, %r2224};
	xor.b64  	%rd1592, %rd1590, %rd1591;
	shf.l.wrap.b32 	%r2226, %r2220, %r2221, 23;
	shf.l.wrap.b32 	%r2227, %r2221, %r2220, 23;
	mov.b64 	%rd1593, {%r2227, %r2226};
	xor.b64  	%rd1594, %rd1592, %rd1593;
	xor.b64  	%rd1595, %rd1564, %rd1540;
	and.b64  	%rd1596, %rd1588, %rd1595;
	xor.b64  	%rd1597, %rd1596, %rd1540;
	add.s64 	%rd1598, %rd261, %rd1516;
	add.s64 	%rd1599, %rd1598, %rd1597;
	add.s64 	%rd1600, %rd1599, %rd1594;
	add.s64 	%rd1601, %rd1600, 1452737877330783856;
	mov.b64 	{%r2228, %r2229}, %rd1589;
	shf.l.wrap.b32 	%r2230, %r2229, %r2228, 4;
	shf.l.wrap.b32 	%r2231, %r2228, %r2229, 4;
	mov.b64 	%rd1602, {%r2231, %r2230};
	shf.l.wrap.b32 	%r2232, %r2228, %r2229, 30;
	shf.l.wrap.b32 	%r2233, %r2229, %r2228, 30;
	mov.b64 	%rd1603, {%r2233, %r2232};
	xor.b64  	%rd1604, %rd1602, %rd1603;
	shf.l.wrap.b32 	%r2234, %r2228, %r2229, 25;
	shf.l.wrap.b32 	%r2235, %r2229, %r2228, 25;
	mov.b64 	%rd1605, {%r2235, %r2234};
	xor.b64  	%rd1606, %rd1604, %rd1605;
	and.b64  	%rd1607, %rd1589, %rd1565;
	or.b64  	%rd1608, %rd1589, %rd1565;
	and.b64  	%rd1609, %rd1608, %rd1541;
	or.b64  	%rd1610, %rd1609, %rd1607;
	add.s64 	%rd1611, %rd1606, %rd1610;
	add.s64 	%rd1612, %rd1601, %rd1517;
	add.s64 	%rd1613, %rd1611, %rd1601;
	mov.b64 	{%r2236, %r2237}, %rd1612;
	shf.l.wrap.b32 	%r2238, %r2237, %r2236, 18;
	shf.l.wrap.b32 	%r2239, %r2236, %r2237, 18;
	mov.b64 	%rd1614, {%r2239, %r2238};
	shf.l.wrap.b32 	%r2240, %r2237, %r2236, 14;
	shf.l.wrap.b32 	%r2241, %r2236, %r2237, 14;
	mov.b64 	%rd1615, {%r2241, %r2240};
	xor.b64  	%rd1616, %rd1614, %rd1615;
	shf.l.wrap.b32 	%r2242, %r2236, %r2237, 23;
	shf.l.wrap.b32 	%r2243, %r2237, %r2236, 23;
	mov.b64 	%rd1617, {%r2243, %r2242};
	xor.b64  	%rd1618, %rd1616, %rd1617;
	xor.b64  	%rd1619, %rd1588, %rd1564;
	and.b64  	%rd1620, %rd1612, %rd1619;
	xor.b64  	%rd1621, %rd1620, %rd1564;
	add.s64 	%rd1622, %rd274, %rd1540;
	add.s64 	%rd1623, %rd1622, %rd1621;
	add.s64 	%rd1624, %rd1623, %rd1618;
	add.s64 	%rd1625, %rd1624, 2861767655752347644;
	mov.b64 	{%r2244, %r2245}, %rd1613;
	shf.l.wrap.b32 	%r2246, %r2245, %r2244, 4;
	shf.l.wrap.b32 	%r2247, %r2244, %r2245, 4;
	mov.b64 	%rd1626, {%r2247, %r2246};
	shf.l.wrap.b32 	%r2248, %r2244, %r2245, 30;
	shf.l.wrap.b32 	%r2249, %r2245, %r2244, 30;
	mov.b64 	%rd1627, {%r2249, %r2248};
	xor.b64  	%rd1628, %rd1626, %rd1627;
	shf.l.wrap.b32 	%r2250, %r2244, %r2245, 25;
	shf.l.wrap.b32 	%r2251, %r2245, %r2244, 25;
	mov.b64 	%rd1629, {%r2251, %r2250};
	xor.b64  	%rd1630, %rd1628, %rd1629;
	and.b64  	%rd1631, %rd1613, %rd1589;
	or.b64  	%rd1632, %rd1613, %rd1589;
	and.b64  	%rd1633, %rd1632, %rd1565;
	or.b64  	%rd1634, %rd1633, %rd1631;
	add.s64 	%rd1635, %rd1630, %rd1634;
	add.s64 	%rd1636, %rd1625, %rd1541;
	add.s64 	%rd1637, %rd1635, %rd1625;
	mov.b64 	{%r2252, %r2253}, %rd1636;
	shf.l.wrap.b32 	%r2254, %r2253, %r2252, 18;
	shf.l.wrap.b32 	%r2255, %r2252, %r2253, 18;
	mov.b64 	%rd1638, {%r2255, %r2254};
	shf.l.wrap.b32 	%r2256, %r2253, %r2252, 14;
	shf.l.wrap.b32 	%r2257, %r2252, %r2253, 14;
	mov.b64 	%rd1639, {%r2257, %r2256};
	xor.b64  	%rd1640, %rd1638, %rd1639;
	shf.l.wrap.b32 	%r2258, %r2252, %r2253, 23;
	shf.l.wrap.b32 	%r2259, %r2253, %r2252, 23;
	mov.b64 	%rd1641, {%r2259, %r2258};
	xor.b64  	%rd1642, %rd1640, %rd1641;
	xor.b64  	%rd1643, %rd1612, %rd1588;
	and.b64  	%rd1644, %rd1636, %rd1643;
	xor.b64  	%rd1645, %rd1644, %rd1588;
	add.s64 	%rd1646, %rd287, %rd1564;
	add.s64 	%rd1647, %rd1646, %rd1645;
	add.s64 	%rd1648, %rd1647, %rd1642;
	add.s64 	%rd1649, %rd1648, 3322285676063803686;
	mov.b64 	{%r2260, %r2261}, %rd1637;
	shf.l.wrap.b32 	%r2262, %r2261, %r2260, 4;
	shf.l.wrap.b32 	%r2263, %r2260, %r2261, 4;
	mov.b64 	%rd1650, {%r2263, %r2262};
	shf.l.wrap.b32 	%r2264, %r2260, %r2261, 30;
	shf.l.wrap.b32 	%r2265, %r2261, %r2260, 30;
	mov.b64 	%rd1651, {%r2265, %r2264};
	xor.b64  	%rd1652, %rd1650, %rd1651;
	shf.l.wrap.b32 	%r2266, %r2260, %r2261, 25;
	shf.l.wrap.b32 	%r2267, %r2261, %r2260, 25;
	mov.b64 	%rd1653, {%r2267, %r2266};
	xor.b64  	%rd1654, %rd1652, %rd1653;
	and.b64  	%rd1655, %rd1637, %rd1613;
	or.b64  	%rd1656, %rd1637, %rd1613;
	and.b64  	%rd1657, %rd1656, %rd1589;
	or.b64  	%rd1658, %rd1657, %rd1655;
	add.s64 	%rd1659, %rd1654, %rd1658;
	add.s64 	%rd1660, %rd1649, %rd1565;
	add.s64 	%rd1661, %rd1659, %rd1649;
	mov.b64 	{%r2268, %r2269}, %rd1660;
	shf.l.wrap.b32 	%r2270, %r2269, %r2268, 18;
	shf.l.wrap.b32 	%r2271, %r2268, %r2269, 18;
	mov.b64 	%rd1662, {%r2271, %r2270};
	shf.l.wrap.b32 	%r2272, %r2269, %r2268, 14;
	shf.l.wrap.b32 	%r2273, %r2268, %r2269, 14;
	mov.b64 	%rd1663, {%r2273, %r2272};
	xor.b64  	%rd1664, %rd1662, %rd1663;
	shf.l.wrap.b32 	%r2274, %r2268, %r2269, 23;
	shf.l.wrap.b32 	%r2275, %r2269, %r2268, 23;
	mov.b64 	%rd1665, {%r2275, %r2274};
	xor.b64  	%rd1666, %rd1664, %rd1665;
	xor.b64  	%rd1667, %rd1636, %rd1612;
	and.b64  	%rd1668, %rd1660, %rd1667;
	xor.b64  	%rd1669, %rd1668, %rd1612;
	add.s64 	%rd1670, %rd300, %rd1588;
	add.s64 	%rd1671, %rd1670, %rd1669;
	add.s64 	%rd1672, %rd1671, %rd1666;
	add.s64 	%rd1673, %rd1672, 5560940570517711597;
	mov.b64 	{%r2276, %r2277}, %rd1661;
	shf.l.wrap.b32 	%r2278, %r2277, %r2276, 4;
	shf.l.wrap.b32 	%r2279, %r2276, %r2277, 4;
	mov.b64 	%rd1674, {%r2279, %r2278};
	shf.l.wrap.b32 	%r2280, %r2276, %r2277, 30;
	shf.l.wrap.b32 	%r2281, %r2277, %r2276, 30;
	mov.b64 	%rd1675, {%r2281, %r2280};
	xor.b64  	%rd1676, %rd1674, %rd1675;
	shf.l.wrap.b32 	%r2282, %r2276, %r2277, 25;
	shf.l.wrap.b32 	%r2283, %r2277, %r2276, 25;
	mov.b64 	%rd1677, {%r2283, %r2282};
	xor.b64  	%rd1678, %rd1676, %rd1677;
	and.b64  	%rd1679, %rd1661, %rd1637;
	or.b64  	%rd1680, %rd1661, %rd1637;
	and.b64  	%rd1681, %rd1680, %rd1613;
	or.b64  	%rd1682, %rd1681, %rd1679;
	add.s64 	%rd1683, %rd1678, %rd1682;
	add.s64 	%rd1684, %rd1673, %rd1589;
	add.s64 	%rd1685, %rd1683, %rd1673;
	mov.b64 	{%r2284, %r2285}, %rd1684;
	shf.l.wrap.b32 	%r2286, %r2285, %r2284, 18;
	shf.l.wrap.b32 	%r2287, %r2284, %r2285, 18;
	mov.b64 	%rd1686, {%r2287, %r2286};
	shf.l.wrap.b32 	%r2288, %r2285, %r2284, 14;
	shf.l.wrap.b32 	%r2289, %r2284, %r2285, 14;
	mov.b64 	%rd1687, {%r2289, %r2288};
	xor.b64  	%rd1688, %rd1686, %rd1687;
	shf.l.wrap.b32 	%r2290, %r2284, %r2285, 23;
	shf.l.wrap.b32 	%r2291, %r2285, %r2284, 23;
	mov.b64 	%rd1689, {%r2291, %r2290};
	xor.b64  	%rd1690, %rd1688, %rd1689;
	xor.b64  	%rd1691, %rd1660, %rd1636;
	and.b64  	%rd1692, %rd1684, %rd1691;
	xor.b64  	%rd1693, %rd1692, %rd1636;
	add.s64 	%rd1694, %rd313, %rd1612;
	add.s64 	%rd1695, %rd1694, %rd1693;
	add.s64 	%rd1696, %rd1695, %rd1690;
	add.s64 	%rd1697, %rd1696, 5996557281743188959;
	mov.b64 	{%r2292, %r2293}, %rd1685;
	shf.l.wrap.b32 	%r2294, %r2293, %r2292, 4;
	shf.l.wrap.b32 	%r2295, %r2292, %r2293, 4;
	mov.b64 	%rd1698, {%r2295, %r2294};
	shf.l.wrap.b32 	%r2296, %r2292, %r2293, 30;
	shf.l.wrap.b32 	%r2297, %r2293, %r2292, 30;
	mov.b64 	%rd1699, {%r2297, %r2296};
	xor.b64  	%rd1700, %rd1698, %rd1699;
	shf.l.wrap.b32 	%r2298, %r2292, %r2293, 25;
	shf.l.wrap.b32 	%r2299, %r2293, %r2292, 25;
	mov.b64 	%rd1701, {%r2299, %r2298};
	xor.b64  	%rd1702, %rd1700, %rd1701;
	and.b64  	%rd1703, %rd1685, %rd1661;
	or.b64  	%rd1704, %rd1685, %rd1661;
	and.b64  	%rd1705, %rd1704, %rd1637;
	or.b64  	%rd1706, %rd1705, %rd1703;
	add.s64 	%rd1707, %rd1702, %rd1706;
	add.s64 	%rd1708, %rd1697, %rd1613;
	add.s64 	%rd1709, %rd1707, %rd1697;
	mov.b64 	{%r2300, %r2301}, %rd1708;
	shf.l.wrap.b32 	%r2302, %r2301, %r2300, 18;
	shf.l.wrap.b32 	%r2303, %r2300, %r2301, 18;
	mov.b64 	%rd1710, {%r2303, %r2302};
	shf.l.wrap.b32 	%r2304, %r2301, %r2300, 14;
	shf.l.wrap.b32 	%r2305, %r2300, %r2301, 14;
	mov.b64 	%rd1711, {%r2305, %r2304};
	xor.b64  	%rd1712, %rd1710, %rd1711;
	shf.l.wrap.b32 	%r2306, %r2300, %r2301, 23;
	shf.l.wrap.b32 	%r2307, %r2301, %r2300, 23;
	mov.b64 	%rd1713, {%r2307, %r2306};
	xor.b64  	%rd1714, %rd1712, %rd1713;
	xor.b64  	%rd1715, %rd1684, %rd1660;
	and.b64  	%rd1716, %rd1708, %rd1715;
	xor.b64  	%rd1717, %rd1716, %rd1660;
	add.s64 	%rd1718, %rd326, %rd1636;
	add.s64 	%rd1719, %rd1718, %rd1717;
	add.s64 	%rd1720, %rd1719, %rd1714;
	add.s64 	%rd1721, %rd1720, 7280758554555802590;
	mov.b64 	{%r2308, %r2309}, %rd1709;
	shf.l.wrap.b32 	%r2310, %r2309, %r2308, 4;
	shf.l.wrap.b32 	%r2311, %r2308, %r2309, 4;
	mov.b64 	%rd1722, {%r2311, %r2310};
	shf.l.wrap.b32 	%r2312, %r2308, %r2309, 30;
	shf.l.wrap.b32 	%r2313, %r2309, %r2308, 30;
	mov.b64 	%rd1723, {%r2313, %r2312};
	xor.b64  	%rd1724, %rd1722, %rd1723;
	shf.l.wrap.b32 	%r2314, %r2308, %r2309, 25;
	shf.l.wrap.b32 	%r2315, %r2309, %r2308, 25;
	mov.b64 	%rd1725, {%r2315, %r2314};
	xor.b64  	%rd1726, %rd1724, %rd1725;
	and.b64  	%rd1727, %rd1709, %rd1685;
	or.b64  	%rd1728, %rd1709, %rd1685;
	and.b64  	%rd1729, %rd1728, %rd1661;
	or.b64  	%rd1730, %rd1729, %rd1727;
	add.s64 	%rd1731, %rd1726, %rd1730;
	add.s64 	%rd1732, %rd1721, %rd1637;
	add.s64 	%rd1733, %rd1731, %rd1721;
	mov.b64 	{%r2316, %r2317}, %rd1732;
	shf.l.wrap.b32 	%r2318, %r2317, %r2316, 18;
	shf.l.wrap.b32 	%r2319, %r2316, %r2317, 18;
	mov.b64 	%rd1734, {%r2319, %r2318};
	shf.l.wrap.b32 	%r2320, %r2317, %r2316, 14;
	shf.l.wrap.b32 	%r2321, %r2316, %r2317, 14;
	mov.b64 	%rd1735, {%r2321, %r2320};
	xor.b64  	%rd1736, %rd1734, %rd1735;
	shf.l.wrap.b32 	%r2322, %r2316, %r2317, 23;
	shf.l.wrap.b32 	%r2323, %r2317, %r2316, 23;
	mov.b64 	%rd1737, {%r2323, %r2322};
	xor.b64  	%rd1738, %rd1736, %rd1737;
	xor.b64  	%rd1739, %rd1708, %rd1684;
	and.b64  	%rd1740, %rd1732, %rd1739;
	xor.b64  	%rd1741, %rd1740, %rd1684;
	add.s64 	%rd1742, %rd339, %rd1660;
	add.s64 	%rd1743, %rd1742, %rd1741;
	add.s64 	%rd1744, %rd1743, %rd1738;
	add.s64 	%rd1745, %rd1744, 8532644243296465576;
	mov.b64 	{%r2324, %r2325}, %rd1733;
	shf.l.wrap.b32 	%r2326, %r2325, %r2324, 4;
	shf.l.wrap.b32 	%r2327, %r2324, %r2325, 4;
	mov.b64 	%rd1746, {%r2327, %r2326};
	shf.l.wrap.b32 	%r2328, %r2324, %r2325, 30;
	shf.l.wrap.b32 	%r2329, %r2325, %r2324, 30;
	mov.b64 	%rd1747, {%r2329, %r2328};
	xor.b64  	%rd1748, %rd1746, %rd1747;
	shf.l.wrap.b32 	%r2330, %r2324, %r2325, 25;
	shf.l.wrap.b32 	%r2331, %r2325, %r2324, 25;
	mov.b64 	%rd1749, {%r2331, %r2330};
	xor.b64  	%rd1750, %rd1748, %rd1749;
	and.b64  	%rd1751, %rd1733, %rd1709;
	or.b64  	%rd1752, %rd1733, %rd1709;
	and.b64  	%rd1753, %rd1752, %rd1685;
	or.b64  	%rd1754, %rd1753, %rd1751;
	add.s64 	%rd1755, %rd1750, %rd1754;
	add.s64 	%rd1756, %rd1745, %rd1661;
	add.s64 	%rd1757, %rd1755, %rd1745;
	mov.b64 	{%r2332, %r2333}, %rd1756;
	shf.l.wrap.b32 	%r2334, %r2333, %r2332, 18;
	shf.l.wrap.b32 	%r2335, %r2332, %r2333, 18;
	mov.b64 	%rd1758, {%r2335, %r2334};
	shf.l.wrap.b32 	%r2336, %r2333, %r2332, 14;
	shf.l.wrap.b32 	%r2337, %r2332, %r2333, 14;
	mov.b64 	%rd1759, {%r2337, %r2336};
	xor.b64  	%rd1760, %rd1758, %rd1759;
	shf.l.wrap.b32 	%r2338, %r2332, %r2333, 23;
	shf.l.wrap.b32 	%r2339, %r2333, %r2332, 23;
	mov.b64 	%rd1761, {%r2339, %r2338};
	xor.b64  	%rd1762, %rd1760, %rd1761;
	xor.b64  	%rd1763, %rd1732, %rd1708;
	and.b64  	%rd1764, %rd1756, %rd1763;
	xor.b64  	%rd1765, %rd1764, %rd1708;
	add.s64 	%rd1766, %rd352, %rd1684;
	add.s64 	%rd1767, %rd1766, %rd1765;
	add.s64 	%rd1768, %rd1767, %rd1762;
	add.s64 	%rd1769, %rd1768, -9096487096722542874;
	mov.b64 	{%r2340, %r2341}, %rd1757;
	shf.l.wrap.b32 	%r2342, %r2341, %r2340, 4;
	shf.l.wrap.b32 	%r2343, %r2340, %r2341, 4;
	mov.b64 	%rd1770, {%r2343, %r2342};
	shf.l.wrap.b32 	%r2344, %r2340, %r2341, 30;
	shf.l.wrap.b32 	%r2345, %r2341, %r2340, 30;
	mov.b64 	%rd1771, {%r2345, %r2344};
	xor.b64  	%rd1772, %rd1770, %rd1771;
	shf.l.wrap.b32 	%r2346, %r2340, %r2341, 25;
	shf.l.wrap.b32 	%r2347, %r2341, %r2340, 25;
	mov.b64 	%rd1773, {%r2347, %r2346};
	xor.b64  	%rd1774, %rd1772, %rd1773;
	and.b64  	%rd1775, %rd1757, %rd1733;
	or.b64  	%rd1776, %rd1757, %rd1733;
	and.b64  	%rd1777, %rd1776, %rd1709;
	or.b64  	%rd1778, %rd1777, %rd1775;
	add.s64 	%rd1779, %rd1774, %rd1778;
	add.s64 	%rd1780, %rd1769, %rd1685;
	add.s64 	%rd1781, %rd1779, %rd1769;
	mov.b64 	{%r2348, %r2349}, %rd1780;
	shf.l.wrap.b32 	%r2350, %r2349, %r2348, 18;
	shf.l.wrap.b32 	%r2351, %r2348, %r2349, 18;
	mov.b64 	%rd1782, {%r2351, %r2350};
	shf.l.wrap.b32 	%r2352, %r2349, %r2348, 14;
	shf.l.wrap.b32 	%r2353, %r2348, %r2349, 14;
	mov.b64 	%rd1783, {%r2353, %r2352};
	xor.b64  	%rd1784, %rd1782, %rd1783;
	shf.l.wrap.b32 	%r2354, %r2348, %r2349, 23;
	shf.l.wrap.b32 	%r2355, %r2349, %r2348, 23;
	mov.b64 	%rd1785, {%r2355, %r2354};
	xor.b64  	%rd1786, %rd1784, %rd1785;
	xor.b64  	%rd1787, %rd1756, %rd1732;
	and.b64  	%rd1788, %rd1780, %rd1787;
	xor.b64  	%rd1789, %rd1788, %rd1732;
	add.s64 	%rd1790, %rd365, %rd1708;
	add.s64 	%rd1791, %rd1790, %rd1789;
	add.s64 	%rd1792, %rd1791, %rd1786;
	add.s64 	%rd1793, %rd1792, -7894198246740708037;
	mov.b64 	{%r2356, %r2357}, %rd1781;
	shf.l.wrap.b32 	%r2358, %r2357, %r2356, 4;
	shf.l.wrap.b32 	%r2359, %r2356, %r2357, 4;
	mov.b64 	%rd1794, {%r2359, %r2358};
	shf.l.wrap.b32 	%r2360, %r2356, %r2357, 30;
	shf.l.wrap.b32 	%r2361, %r2357, %r2356, 30;
	mov.b64 	%rd1795, {%r2361, %r2360};
	xor.b64  	%rd1796, %rd1794, %rd1795;
	shf.l.wrap.b32 	%r2362, %r2356, %r2357, 25;
	shf.l.wrap.b32 	%r2363, %r2357, %r2356, 25;
	mov.b64 	%rd1797, {%r2363, %r2362};
	xor.b64  	%rd1798, %rd1796, %rd1797;
	and.b64  	%rd1799, %rd1781, %rd1757;
	or.b64  	%rd1800, %rd1781, %rd1757;
	and.b64  	%rd1801, %rd1800, %rd1733;
	or.b64  	%rd1802, %rd1801, %rd1799;
	add.s64 	%rd1803, %rd1798, %rd1802;
	add.s64 	%rd1804, %rd1793, %rd1709;
	add.s64 	%rd1805, %rd1803, %rd1793;
	mov.b64 	{%r2364, %r2365}, %rd1804;
	shf.l.wrap.b32 	%r2366, %r2365, %r2364, 18;
	shf.l.wrap.b32 	%r2367, %r2364, %r2365, 18;
	mov.b64 	%rd1806, {%r2367, %r2366};
	shf.l.wrap.b32 	%r2368, %r2365, %r2364, 14;
	shf.l.wrap.b32 	%r2369, %r2364, %r2365, 14;
	mov.b64 	%rd1807, {%r2369, %r2368};
	xor.b64  	%rd1808, %rd1806, %rd1807;
	shf.l.wrap.b32 	%r2370, %r2364, %r2365, 23;
	shf.l.wrap.b32 	%r2371, %r2365, %r2364, 23;
	mov.b64 	%rd1809, {%r2371, %r2370};
	xor.b64  	%rd1810, %rd1808, %rd1809;
	xor.b64  	%rd1811, %rd1780, %rd1756;
	and.b64  	%rd1812, %rd1804, %rd1811;
	xor.b64  	%rd1813, %rd1812, %rd1756;
	add.s64 	%rd1814, %rd378, %rd1732;
	add.s64 	%rd1815, %rd1814, %rd1813;
	add.s64 	%rd1816, %rd1815, %rd1810;
	add.s64 	%rd1817, %rd1816, -6719396339535248540;
	mov.b64 	{%r2372, %r2373}, %rd1805;
	shf.l.wrap.b32 	%r2374, %r2373, %r2372, 4;
	shf.l.wrap.b32 	%r2375, %r2372, %r2373, 4;
	mov.b64 	%rd1818, {%r2375, %r2374};
	shf.l.wrap.b32 	%r2376, %r2372, %r2373, 30;
	shf.l.wrap.b32 	%r2377, %r2373, %r2372, 30;
	mov.b64 	%rd1819, {%r2377, %r2376};
	xor.b64  	%rd1820, %rd1818, %rd1819;
	shf.l.wrap.b32 	%r2378, %r2372, %r2373, 25;
	shf.l.wrap.b32 	%r2379, %r2373, %r2372, 25;
	mov.b64 	%rd1821, {%r2379, %r2378};
	xor.b64  	%rd1822, %rd1820, %rd1821;
	and.b64  	%rd1823, %rd1805, %rd1781;
	or.b64  	%rd1824, %rd1805, %rd1781;
	and.b64  	%rd1825, %rd1824, %rd1757;
	or.b64  	%rd1826, %rd1825, %rd1823;
	add.s64 	%rd1827, %rd1822, %rd1826;
	add.s64 	%rd1828, %rd1817, %rd1733;
	add.s64 	%rd1829, %rd1827, %rd1817;
	mov.b64 	{%r2380, %r2381}, %rd1828;
	shf.l.wrap.b32 	%r2382, %r2381, %r2380, 18;
	shf.l.wrap.b32 	%r2383, %r2380, %r2381, 18;
	mov.b64 	%rd1830, {%r2383, %r2382};
	shf.l.wrap.b32 	%r2384, %r2381, %r2380, 14;
	shf.l.wrap.b32 	%r2385, %r2380, %r2381, 14;
	mov.b64 	%rd1831, {%r2385, %r2384};
	xor.b64  	%rd1832, %rd1830, %rd1831;
	shf.l.wrap.b32 	%r2386, %r2380, %r2381, 23;
	shf.l.wrap.b32 	%r2387, %r2381, %r2380, 23;
	mov.b64 	%rd1833, {%r2387, %r2386};
	xor.b64  	%rd1834, %rd1832, %rd1833;
	xor.b64  	%rd1835, %rd1804, %rd1780;
	and.b64  	%rd1836, %rd1828, %rd1835;
	xor.b64  	%rd1837, %rd1836, %rd1780;
	add.s64 	%rd1838, %rd391, %rd1756;
	add.s64 	%rd1839, %rd1838, %rd1837;
	add.s64 	%rd1840, %rd1839, %rd1834;
	add.s64 	%rd1841, %rd1840, -6333637450476146687;
	mov.b64 	{%r2388, %r2389}, %rd1829;
	shf.l.wrap.b32 	%r2390, %r2389, %r2388, 4;
	shf.l.wrap.b32 	%r2391, %r2388, %r2389, 4;
	mov.b64 	%rd1842, {%r2391, %r2390};
	shf.l.wrap.b32 	%r2392, %r2388, %r2389, 30;
	shf.l.wrap.b32 	%r2393, %r2389, %r2388, 30;
	mov.b64 	%rd1843, {%r2393, %r2392};
	xor.b64  	%rd1844, %rd1842, %rd1843;
	shf.l.wrap.b32 	%r2394, %r2388, %r2389, 25;
	shf.l.wrap.b32 	%r2395, %r2389, %r2388, 25;
	mov.b64 	%rd1845, {%r2395, %r2394};
	xor.b64  	%rd1846, %rd1844, %rd1845;
	and.b64  	%rd1847, %rd1829, %rd1805;
	or.b64  	%rd1848, %rd1829, %rd1805;
	and.b64  	%rd1849, %rd1848, %rd1781;
	or.b64  	%rd1850, %rd1849, %rd1847;
	add.s64 	%rd1851, %rd1846, %rd1850;
	add.s64 	%rd1852, %rd1841, %rd1757;
	add.s64 	%rd1853, %rd1851, %rd1841;
	mov.b64 	{%r2396, %r2397}, %rd1852;
	shf.l.wrap.b32 	%r2398, %r2397, %r2396, 18;
	shf.l.wrap.b32 	%r2399, %r2396, %r2397, 18;
	mov.b64 	%rd1854, {%r2399, %r2398};
	shf.l.wrap.b32 	%r2400, %r2397, %r2396, 14;
	shf.l.wrap.b32 	%r2401, %r2396, %r2397, 14;
	mov.b64 	%rd1855, {%r2401, %r2400};
	xor.b64  	%rd1856, %rd1854, %rd1855;
	shf.l.wrap.b32 	%r2402, %r2396, %r2397, 23;
	shf.l.wrap.b32 	%r2403, %r2397, %r2396, 23;
	mov.b64 	%rd1857, {%r2403, %r2402};
	xor.b64  	%rd1858, %rd1856, %rd1857;
	xor.b64  	%rd1859, %rd1828, %rd1804;
	and.b64  	%rd1860, %rd1852, %rd1859;
	xor.b64  	%rd1861, %rd1860, %rd1804;
	add.s64 	%rd1862, %rd404, %rd1780;
	add.s64 	%rd1863, %rd1862, %rd1861;
	add.s64 	%rd1864, %rd1863, %rd1858;
	add.s64 	%rd1865, %rd1864, -4446306890439682159;
	mov.b64 	{%r2404, %r2405}, %rd1853;
	shf.l.wrap.b32 	%r2406, %r2405, %r2404, 4;
	shf.l.wrap.b32 	%r2407, %r2404, %r2405, 4;
	mov.b64 	%rd1866, {%r2407, %r2406};
	shf.l.wrap.b32 	%r2408, %r2404, %r2405, 30;
	shf.l.wrap.b32 	%r2409, %r2405, %r2404, 30;
	mov.b64 	%rd1867, {%r2409, %r2408};
	xor.b64  	%rd1868, %rd1866, %rd1867;
	shf.l.wrap.b32 	%r2410, %r2404, %r2405, 25;
	shf.l.wrap.b32 	%r2411, %r2405, %r2404, 25;
	mov.b64 	%rd1869, {%r2411, %r2410};
	xor.b64  	%rd1870, %rd1868, %rd1869;
	and.b64  	%rd1871, %rd1853, %rd1829;
	or.b64  	%rd1872, %rd1853, %rd1829;
	and.b64  	%rd1873, %rd1872, %rd1805;
	or.b64  	%rd1874, %rd1873, %rd1871;
	add.s64 	%rd1875, %rd1870, %rd1874;
	add.s64 	%rd1876, %rd1865, %rd1781;
	add.s64 	%rd1877, %rd1875, %rd1865;
	mov.b64 	{%r2412, %r2413}, %rd1876;
	shf.l.wrap.b32 	%r2414, %r2413, %r2412, 18;
	shf.l.wrap.b32 	%r2415, %r2412, %r2413, 18;
	mov.b64 	%rd1878, {%r2415, %r2414};
	shf.l.wrap.b32 	%r2416, %r2413, %r2412, 14;
	shf.l.wrap.b32 	%r2417, %r2412, %r2413, 14;
	mov.b64 	%rd1879, {%r2417, %r2416};
	xor.b64  	%rd1880, %rd1878, %rd1879;
	shf.l.wrap.b32 	%r2418, %r2412, %r2413, 23;
	shf.l.wrap.b32 	%r2419, %r2413, %r2412, 23;
	mov.b64 	%rd1881, {%r2419, %r2418};
	xor.b64  	%rd1882, %rd1880, %rd1881;
	xor.b64  	%rd1883, %rd1852, %rd1828;
	and.b64  	%rd1884, %rd1876, %rd1883;
	xor.b64  	%rd1885, %rd1884, %rd1828;
	add.s64 	%rd1886, %rd417, %rd1804;
	add.s64 	%rd1887, %rd1886, %rd1885;
	add.s64 	%rd1888, %rd1887, %rd1882;
	add.s64 	%rd1889, %rd1888, -4076793802049405392;
	mov.b64 	{%r2420, %r2421}, %rd1877;
	shf.l.wrap.b32 	%r2422, %r2421, %r2420, 4;
	shf.l.wrap.b32 	%r2423, %r2420, %r2421, 4;
	mov.b64 	%rd1890, {%r2423, %r2422};
	shf.l.wrap.b32 	%r2424, %r2420, %r2421, 30;
	shf.l.wrap.b32 	%r2425, %r2421, %r2420, 30;
	mov.b64 	%rd1891, {%r2425, %r2424};
	xor.b64  	%rd1892, %rd1890, %rd1891;
	shf.l.wrap.b32 	%r2426, %r2420, %r2421, 25;
	shf.l.wrap.b32 	%r2427, %r2421, %r2420, 25;
	mov.b64 	%rd1893, {%r2427, %r2426};
	xor.b64  	%rd1894, %rd1892, %rd1893;
	and.b64  	%rd1895, %rd1877, %rd1853;
	or.b64  	%rd1896, %rd1877, %rd1853;
	and.b64  	%rd1897, %rd1896, %rd1829;
	or.b64  	%rd1898, %rd1897, %rd1895;
	add.s64 	%rd1899, %rd1894, %rd1898;
	add.s64 	%rd1900, %rd1889, %rd1805;
	add.s64 	%rd1901, %rd1899, %rd1889;
	mov.b64 	{%r2428, %r2429}, %rd1900;
	shf.l.wrap.b32 	%r2430, %r2429, %r2428, 18;
	shf.l.wrap.b32 	%r2431, %r2428, %r2429, 18;
	mov.b64 	%rd1902, {%r2431, %r2430};
	shf.l.wrap.b32 	%r2432, %r2429, %r2428, 14;
	shf.l.wrap.b32 	%r2433, %r2428, %r2429, 14;
	mov.b64 	%rd1903, {%r2433, %r2432};
	xor.b64  	%rd1904, %rd1902, %rd1903;
	shf.l.wrap.b32 	%r2434, %r2428, %r2429, 23;
	shf.l.wrap.b32 	%r2435, %r2429, %r2428, 23;
	mov.b64 	%rd1905, {%r2435, %r2434};
	xor.b64  	%rd1906, %rd1904, %rd1905;
	xor.b64  	%rd1907, %rd1876, %rd1852;
	and.b64  	%rd1908, %rd1900, %rd1907;
	xor.b64  	%rd1909, %rd1908, %rd1852;
	add.s64 	%rd1910, %rd430, %rd1828;
	add.s64 	%rd1911, %rd1910, %rd1909;
	add.s64 	%rd1912, %rd1911, %rd1906;
	add.s64 	%rd1913, %rd1912, -3345356375505022440;
	mov.b64 	{%r2436, %r2437}, %rd1901;
	shf.l.wrap.b32 	%r2438, %r2437, %r2436, 4;
	shf.l.wrap.b32 	%r2439, %r2436, %r2437, 4;
	mov.b64 	%rd1914, {%r2439, %r2438};
	shf.l.wrap.b32 	%r2440, %r2436, %r2437, 30;
	shf.l.wrap.b32 	%r2441, %r2437, %r2436, 30;
	mov.b64 	%rd1915, {%r2441, %r2440};
	xor.b64  	%rd1916, %rd1914, %rd1915;
	shf.l.wrap.b32 	%r2442, %r2436, %r2437, 25;
	shf.l.wrap.b32 	%r2443, %r2437, %r2436, 25;
	mov.b64 	%rd1917, {%r2443, %r2442};
	xor.b64  	%rd1918, %rd1916, %rd1917;
	and.b64  	%rd1919, %rd1901, %rd1877;
	or.b64  	%rd1920, %rd1901, %rd1877;
	and.b64  	%rd1921, %rd1920, %rd1853;
	or.b64  	%rd1922, %rd1921, %rd1919;
	add.s64 	%rd1923, %rd1918, %rd1922;
	add.s64 	%rd1924, %rd1913, %rd1829;
	add.s64 	%rd1925, %rd1923, %rd1913;
	mov.b64 	{%r2444, %r2445}, %rd1924;
	shf.l.wrap.b32 	%r2446, %r2445, %r2444, 18;
	shf.l.wrap.b32 	%r2447, %r2444, %r2445, 18;
	mov.b64 	%rd1926, {%r2447, %r2446};
	shf.l.wrap.b32 	%r2448, %r2445, %r2444, 14;
	shf.l.wrap.b32 	%r2449, %r2444, %r2445, 14;
	mov.b64 	%rd1927, {%r2449, %r2448};
	xor.b64  	%rd1928, %rd1926, %rd1927;
	shf.l.wrap.b32 	%r2450, %r2444, %r2445, 23;
	shf.l.wrap.b32 	%r2451, %r2445, %r2444, 23;
	mov.b64 	%rd1929, {%r2451, %r2450};
	xor.b64  	%rd1930, %rd1928, %rd1929;
	xor.b64  	%rd1931, %rd1900, %rd1876;
	and.b64  	%rd1932, %rd1924, %rd1931;
	xor.b64  	%rd1933, %rd1932, %rd1876;
	add.s64 	%rd1934, %rd443, %rd1852;
	add.s64 	%rd1935, %rd1934, %rd1933;
	add.s64 	%rd1936, %rd1935, %rd1930;
	add.s64 	%rd1937, %rd1936, -2983346525034927856;
	mov.b64 	{%r2452, %r2453}, %rd1925;
	shf.l.wrap.b32 	%r2454, %r2453, %r2452, 4;
	shf.l.wrap.b32 	%r2455, %r2452, %r2453, 4;
	mov.b64 	%rd1938, {%r2455, %r2454};
	shf.l.wrap.b32 	%r2456, %r2452, %r2453, 30;
	shf.l.wrap.b32 	%r2457, %r2453, %r2452, 30;
	mov.b64 	%rd1939, {%r2457, %r2456};
	xor.b64  	%rd1940, %rd1938, %rd1939;
	shf.l.wrap.b32 	%r2458, %r2452, %r2453, 25;
	shf.l.wrap.b32 	%r2459, %r2453, %r2452, 25;
	mov.b64 	%rd1941, {%r2459, %r2458};
	xor.b64  	%rd1942, %rd1940, %rd1941;
	and.b64  	%rd1943, %rd1925, %rd1901;
	or.b64  	%rd1944, %rd1925, %rd1901;
	and.b64  	%rd1945, %rd1944, %rd1877;
	or.b64  	%rd1946, %rd1945, %rd1943;
	add.s64 	%rd1947, %rd1942, %rd1946;
	add.s64 	%rd1948, %rd1937, %rd1853;
	add.s64 	%rd1949, %rd1947, %rd1937;
	mov.b64 	{%r2460, %r2461}, %rd1948;
	shf.l.wrap.b32 	%r2462, %r2461, %r2460, 18;
	shf.l.wrap.b32 	%r2463, %r2460, %r2461, 18;
	mov.b64 	%rd1950, {%r2463, %r2462};
	shf.l.wrap.b32 	%r2464, %r2461, %r2460, 14;
	shf.l.wrap.b32 	%r2465, %r2460, %r2461, 14;
	mov.b64 	%rd1951, {%r2465, %r2464};
	xor.b64  	%rd1952, %rd1950, %rd1951;
	shf.l.wrap.b32 	%r2466, %r2460, %r2461, 23;
	shf.l.wrap.b32 	%r2467, %r2461, %r2460, 23;
	mov.b64 	%rd1953, {%r2467, %r2466};
	xor.b64  	%rd1954, %rd1952, %rd1953;
	xor.b64  	%rd1955, %rd1924, %rd1900;
	and.b64  	%rd1956, %rd1948, %rd1955;
	xor.b64  	%rd1957, %rd1956, %rd1900;
	add.s64 	%rd1958, %rd456, %rd1876;
	add.s64 	%rd1959, %rd1958, %rd1957;
	add.s64 	%rd1960, %rd1959, %rd1954;
	add.s64 	%rd1961, %rd1960, -860691631967231958;
	mov.b64 	{%r2468, %r2469}, %rd1949;
	shf.l.wrap.b32 	%r2470, %r2469, %r2468, 4;
	shf.l.wrap.b32 	%r2471, %r2468, %r2469, 4;
	mov.b64 	%rd1962, {%r2471, %r2470};
	shf.l.wrap.b32 	%r2472, %r2468, %r2469, 30;
	shf.l.wrap.b32 	%r2473, %r2469, %r2468, 30;
	mov.b64 	%rd1963, {%r2473, %r2472};
	xor.b64  	%rd1964, %rd1962, %rd1963;
	shf.l.wrap.b32 	%r2474, %r2468, %r2469, 25;
	shf.l.wrap.b32 	%r2475, %r2469, %r2468, 25;
	mov.b64 	%rd1965, {%r2475, %r2474};
	xor.b64  	%rd1966, %rd1964, %rd1965;
	and.b64  	%rd1967, %rd1949, %rd1925;
	or.b64  	%rd1968, %rd1949, %rd1925;
	and.b64  	%rd1969, %rd1968, %rd1901;
	or.b64  	%rd1970, %rd1969, %rd1967;
	add.s64 	%rd1971, %rd1966, %rd1970;
	add.s64 	%rd1972, %rd1961, %rd1877;
	add.s64 	%rd1973, %rd1971, %rd1961;
	mov.b64 	{%r2476, %r2477}, %rd1972;
	shf.l.wrap.b32 	%r2478, %r2477, %r2476, 18;
	shf.l.wrap.b32 	%r2479, %r2476, %r2477, 18;
	mov.b64 	%rd1974, {%r2479, %r2478};
	shf.l.wrap.b32 	%r2480, %r2477, %r2476, 14;
	shf.l.wrap.b32 	%r2481, %r2476, %r2477, 14;
	mov.b64 	%rd1975, {%r2481, %r2480};
	xor.b64  	%rd1976, %rd1974, %rd1975;
	shf.l.wrap.b32 	%r2482, %r2476, %r2477, 23;
	shf.l.wrap.b32 	%r2483, %r2477, %r2476, 23;
	mov.b64 	%rd1977, {%r2483, %r2482};
	xor.b64  	%rd1978, %rd1976, %rd1977;
	xor.b64  	%rd1979, %rd1948, %rd1924;
	and.b64  	%rd1980, %rd1972, %rd1979;
	xor.b64  	%rd1981, %rd1980, %rd1924;
	add.s64 	%rd1982, %rd469, %rd1900;
	add.s64 	%rd1983, %rd1982, %rd1981;
	add.s64 	%rd1984, %rd1983, %rd1978;
	add.s64 	%rd1985, %rd1984, 1182934255886127544;
	mov.b64 	{%r2484, %r2485}, %rd1973;
	shf.l.wrap.b32 	%r2486, %r2485, %r2484, 4;
	shf.l.wrap.b32 	%r2487, %r2484, %r2485, 4;
	mov.b64 	%rd1986, {%r2487, %r2486};
	shf.l.wrap.b32 	%r2488, %r2484, %r2485, 30;
	shf.l.wrap.b32 	%r2489, %r2485, %r2484, 30;
	mov.b64 	%rd1987, {%r2489, %r2488};
	xor.b64  	%rd1988, %rd1986, %rd1987;
	shf.l.wrap.b32 	%r2490, %r2484, %r2485, 25;
	shf.l.wrap.b32 	%r2491, %r2485, %r2484, 25;
	mov.b64 	%rd1989, {%r2491, %r2490};
	xor.b64  	%rd1990, %rd1988, %rd1989;
	and.b64  	%rd1991, %rd1973, %rd1949;
	or.b64  	%rd1992, %rd1973, %rd1949;
	and.b64  	%rd1993, %rd1992, %rd1925;
	or.b64  	%rd1994, %rd1993, %rd1991;
	add.s64 	%rd1995, %rd1990, %rd1994;
	add.s64 	%rd1996, %rd1985, %rd1901;
	add.s64 	%rd1997, %rd1995, %rd1985;
	mov.b64 	{%r2492, %r2493}, %rd1996;
	shf.l.wrap.b32 	%r2494, %r2493, %r2492, 18;
	shf.l.wrap.b32 	%r2495, %r2492, %r2493, 18;
	mov.b64 	%rd1998, {%r2495, %r2494};
	shf.l.wrap.b32 	%r2496, %r2493, %r2492, 14;
	shf.l.wrap.b32 	%r2497, %r2492, %r2493, 14;
	mov.b64 	%rd1999, {%r2497, %r2496};
	xor.b64  	%rd2000, %rd1998, %rd1999;
	shf.l.wrap.b32 	%r2498, %r2492, %r2493, 23;
	shf.l.wrap.b32 	%r2499, %r2493, %r2492, 23;
	mov.b64 	%rd2001, {%r2499, %r2498};
	xor.b64  	%rd2002, %rd2000, %rd2001;
	xor.b64  	%rd2003, %rd1972, %rd1948;
	and.b64  	%rd2004, %rd1996, %rd2003;
	xor.b64  	%rd2005, %rd2004, %rd1948;
	add.s64 	%rd2006, %rd482, %rd1924;
	add.s64 	%rd2007, %rd2006, %rd2005;
	add.s64 	%rd2008, %rd2007, %rd2002;
	add.s64 	%rd2009, %rd2008, 1847814050463011016;
	mov.b64 	{%r2500, %r2501}, %rd1997;
	shf.l.wrap.b32 	%r2502, %r2501, %r2500, 4;
	shf.l.wrap.b32 	%r2503, %r2500, %r2501, 4;
	mov.b64 	%rd2010, {%r2503, %r2502};
	shf.l.wrap.b32 	%r2504, %r2500, %r2501, 30;
	shf.l.wrap.b32 	%r2505, %r2501, %r2500, 30;
	mov.b64 	%rd2011, {%r2505, %r2504};
	xor.b64  	%rd2012, %rd2010, %rd2011;
	shf.l.wrap.b32 	%r2506, %r2500, %r2501, 25;
	shf.l.wrap.b32 	%r2507, %r2501, %r2500, 25;
	mov.b64 	%rd2013, {%r2507, %r2506};
	xor.b64  	%rd2014, %rd2012, %rd2013;
	and.b64  	%rd2015, %rd1997, %rd1973;
	or.b64  	%rd2016, %rd1997, %rd1973;
	and.b64  	%rd2017, %rd2016, %rd1949;
	or.b64  	%rd2018, %rd2017, %rd2015;
	add.s64 	%rd2019, %rd2014, %rd2018;
	add.s64 	%rd2020, %rd2009, %rd1925;
	add.s64 	%rd2021, %rd2019, %rd2009;
	mov.b64 	{%r2508, %r2509}, %rd2020;
	shf.l.wrap.b32 	%r2510, %r2509, %r2508, 18;
	shf.l.wrap.b32 	%r2511, %r2508, %r2509, 18;
	mov.b64 	%rd2022, {%r2511, %r2510};
	shf.l.wrap.b32 	%r2512, %r2509, %r2508, 14;
	shf.l.wrap.b32 	%r2513, %r2508, %r2509, 14;
	mov.b64 	%rd2023, {%r2513, %r2512};
	xor.b64  	%rd2024, %rd2022, %rd2023;
	shf.l.wrap.b32 	%r2514, %r2508, %r2509, 23;
	shf.l.wrap.b32 	%r2515, %r2509, %r2508, 23;
	mov.b64 	%rd2025, {%r2515, %r2514};
	xor.b64  	%rd2026, %rd2024, %rd2025;
	xor.b64  	%rd2027, %rd1996, %rd1972;
	and.b64  	%rd2028, %rd2020, %rd2027;
	xor.b64  	%rd2029, %rd2028, %rd1972;
	add.s64 	%rd2030, %rd495, %rd1948;
	add.s64 	%rd2031, %rd2030, %rd2029;
	add.s64 	%rd2032, %rd2031, %rd2026;
	add.s64 	%rd2033, %rd2032, 2177327727835720531;
	mov.b64 	{%r2516, %r2517}, %rd2021;
	shf.l.wrap.b32 	%r2518, %r2517, %r2516, 4;
	shf.l.wrap.b32 	%r2519, %r2516, %r2517, 4;
	mov.b64 	%rd2034, {%r2519, %r2518};
	shf.l.wrap.b32 	%r2520, %r2516, %r2517, 30;
	shf.l.wrap.b32 	%r2521, %r2517, %r2516, 30;
	mov.b64 	%rd2035, {%r2521, %r2520};
	xor.b64  	%rd2036, %rd2034, %rd2035;
	shf.l.wrap.b32 	%r2522, %r2516, %r2517, 25;
	shf.l.wrap.b32 	%r2523, %r2517, %r2516, 25;
	mov.b64 	%rd2037, {%r2523, %r2522};
	xor.b64  	%rd2038, %rd2036, %rd2037;
	and.b64  	%rd2039, %rd2021, %rd1997;
	or.b64  	%rd2040, %rd2021, %rd1997;
	and.b64  	%rd2041, %rd2040, %rd1973;
	or.b64  	%rd2042, %rd2041, %rd2039;
	add.s64 	%rd2043, %rd2038, %rd2042;
	add.s64 	%rd2044, %rd2033, %rd1949;
	add.s64 	%rd2045, %rd2043, %rd2033;
	mov.b64 	{%r2524, %r2525}, %rd2044;
	shf.l.wrap.b32 	%r2526, %r2525, %r2524, 18;
	shf.l.wrap.b32 	%r2527, %r2524, %r2525, 18;
	mov.b64 	%rd2046, {%r2527, %r2526};
	shf.l.wrap.b32 	%r2528, %r2525, %r2524, 14;
	shf.l.wrap.b32 	%r2529, %r2524, %r2525, 14;
	mov.b64 	%rd2047, {%r2529, %r2528};
	xor.b64  	%rd2048, %rd2046, %rd2047;
	shf.l.wrap.b32 	%r2530, %r2524, %r2525, 23;
	shf.l.wrap.b32 	%r2531, %r2525, %r2524, 23;
	mov.b64 	%rd2049, {%r2531, %r2530};
	xor.b64  	%rd2050, %rd2048, %rd2049;
	xor.b64  	%rd2051, %rd2020, %rd1996;
	and.b64  	%rd2052, %rd2044, %rd2051;
	xor.b64  	%rd2053, %rd2052, %rd1996;
	add.s64 	%rd2054, %rd508, %rd1972;
	add.s64 	%rd2055, %rd2054, %rd2053;
	add.s64 	%rd2056, %rd2055, %rd2050;
	add.s64 	%rd2057, %rd2056, 2830643537854262169;
	mov.b64 	{%r2532, %r2533}, %rd2045;
	shf.l.wrap.b32 	%r2534, %r2533, %r2532, 4;
	shf.l.wrap.b32 	%r2535, %r2532, %r2533, 4;
	mov.b64 	%rd2058, {%r2535, %r2534};
	shf.l.wrap.b32 	%r2536, %r2532, %r2533, 30;
	shf.l.wrap.b32 	%r2537, %r2533, %r2532, 30;
	mov.b64 	%rd2059, {%r2537, %r2536};
	xor.b64  	%rd2060, %rd2058, %rd2059;
	shf.l.wrap.b32 	%r2538, %r2532, %r2533, 25;
	shf.l.wrap.b32 	%r2539, %r2533, %r2532, 25;
	mov.b64 	%rd2061, {%r2539, %r2538};
	xor.b64  	%rd2062, %rd2060, %rd2061;
	and.b64  	%rd2063, %rd2045, %rd2021;
	or.b64  	%rd2064, %rd2045, %rd2021;
	and.b64  	%rd2065, %rd2064, %rd1997;
	or.b64  	%rd2066, %rd2065, %rd2063;
	add.s64 	%rd2067, %rd2062, %rd2066;
	add.s64 	%rd2068, %rd2057, %rd1973;
	add.s64 	%rd2069, %rd2067, %rd2057;
	mov.b64 	{%r2540, %r2541}, %rd2068;
	shf.l.wrap.b32 	%r2542, %r2541, %r2540, 18;
	shf.l.wrap.b32 	%r2543, %r2540, %r2541, 18;
	mov.b64 	%rd2070, {%r2543, %r2542};
	shf.l.wrap.b32 	%r2544, %r2541, %r2540, 14;
	shf.l.wrap.b32 	%r2545, %r2540, %r2541, 14;
	mov.b64 	%rd2071, {%r2545, %r2544};
	xor.b64  	%rd2072, %rd2070, %rd2071;
	shf.l.wrap.b32 	%r2546, %r2540, %r2541, 23;
	shf.l.wrap.b32 	%r2547, %r2541, %r2540, 23;
	mov.b64 	%rd2073, {%r2547, %r2546};
	xor.b64  	%rd2074, %rd2072, %rd2073;
	xor.b64  	%rd2075, %rd2044, %rd2020;
	and.b64  	%rd2076, %rd2068, %rd2075;
	xor.b64  	%rd2077, %rd2076, %rd2020;
	add.s64 	%rd2078, %rd521, %rd1996;
	add.s64 	%rd2079, %rd2078, %rd2077;
	add.s64 	%rd2080, %rd2079, %rd2074;
	add.s64 	%rd2081, %rd2080, 3796741975233480872;
	mov.b64 	{%r2548, %r2549}, %rd2069;
	shf.l.wrap.b32 	%r2550, %r2549, %r2548, 4;
	shf.l.wrap.b32 	%r2551, %r2548, %r2549, 4;
	mov.b64 	%rd2082, {%r2551, %r2550};
	shf.l.wrap.b32 	%r2552, %r2548, %r2549, 30;
	shf.l.wrap.b32 	%r2553, %r2549, %r2548, 30;
	mov.b64 	%rd2083, {%r2553, %r2552};
	xor.b64  	%rd2084, %rd2082, %rd2083;
	shf.l.wrap.b32 	%r2554, %r2548, %r2549, 25;
	shf.l.wrap.b32 	%r2555, %r2549, %r2548, 25;
	mov.b64 	%rd2085, {%r2555, %r2554};
	xor.b64  	%rd2086, %rd2084, %rd2085;
	and.b64  	%rd2087, %rd2069, %rd2045;
	or.b64  	%rd2088, %rd2069, %rd2045;
	and.b64  	%rd2089, %rd2088, %rd2021;
	or.b64  	%rd2090, %rd2089, %rd2087;
	add.s64 	%rd2091, %rd2086, %rd2090;
	add.s64 	%rd2092, %rd2081, %rd1997;
	add.s64 	%rd2093, %rd2091, %rd2081;
	mov.b64 	{%r2556, %r2557}, %rd2092;
	shf.l.wrap.b32 	%r2558, %r2557, %r2556, 18;
	shf.l.wrap.b32 	%r2559, %r2556, %r2557, 18;
	mov.b64 	%rd2094, {%r2559, %r2558};
	shf.l.wrap.b32 	%r2560, %r2557, %r2556, 14;
	shf.l.wrap.b32 	%r2561, %r2556, %r2557, 14;
	mov.b64 	%rd2095, {%r2561, %r2560};
	xor.b64  	%rd2096, %rd2094, %rd2095;
	shf.l.wrap.b32 	%r2562, %r2556, %r2557, 23;
	shf.l.wrap.b32 	%r2563, %r2557, %r2556, 23;
	mov.b64 	%rd2097, {%r2563, %r2562};
	xor.b64  	%rd2098, %rd2096, %rd2097;
	xor.b64  	%rd2099, %rd2068, %rd2044;
	and.b64  	%rd2100, %rd2092, %rd2099;
	xor.b64  	%rd2101, %rd2100, %rd2044;
	add.s64 	%rd2102, %rd534, %rd2020;
	add.s64 	%rd2103, %rd2102, %rd2101;
	add.s64 	%rd2104, %rd2103, %rd2098;
	add.s64 	%rd2105, %rd2104, 4115178125766777443;
	mov.b64 	{%r2564, %r2565}, %rd2093;
	shf.l.wrap.b32 	%r2566, %r2565, %r2564, 4;
	shf.l.wrap.b32 	%r2567, %r2564, %r2565, 4;
	mov.b64 	%rd2106, {%r2567, %r2566};
	shf.l.wrap.b32 	%r2568, %r2564, %r2565, 30;
	shf.l.wrap.b32 	%r2569, %r2565, %r2564, 30;
	mov.b64 	%rd2107, {%r2569, %r2568};
	xor.b64  	%rd2108, %rd2106, %rd2107;
	shf.l.wrap.b32 	%r2570, %r2564, %r2565, 25;
	shf.l.wrap.b32 	%r2571, %r2565, %r2564, 25;
	mov.b64 	%rd2109, {%r2571, %r2570};
	xor.b64  	%rd2110, %rd2108, %rd2109;
	and.b64  	%rd2111, %rd2093, %rd2069;
	or.b64  	%rd2112, %rd2093, %rd2069;
	and.b64  	%rd2113, %rd2112, %rd2045;
	or.b64  	%rd2114, %rd2113, %rd2111;
	add.s64 	%rd2115, %rd2110, %rd2114;
	add.s64 	%rd2116, %rd2105, %rd2021;
	add.s64 	%rd2117, %rd2115, %rd2105;
	mov.b64 	{%r2572, %r2573}, %rd2116;
	shf.l.wrap.b32 	%r2574, %r2573, %r2572, 18;
	shf.l.wrap.b32 	%r2575, %r2572, %r2573, 18;
	mov.b64 	%rd2118, {%r2575, %r2574};
	shf.l.wrap.b32 	%r2576, %r2573, %r2572, 14;
	shf.l.wrap.b32 	%r2577, %r2572, %r2573, 14;
	mov.b64 	%rd2119, {%r2577, %r2576};
	xor.b64  	%rd2120, %rd2118, %rd2119;
	shf.l.wrap.b32 	%r2578, %r2572, %r2573, 23;
	shf.l.wrap.b32 	%r2579, %r2573, %r2572, 23;
	mov.b64 	%rd2121, {%r2579, %r2578};
	xor.b64  	%rd2122, %rd2120, %rd2121;
	xor.b64  	%rd2123, %rd2092, %rd2068;
	and.b64  	%rd2124, %rd2116, %rd2123;
	xor.b64  	%rd2125, %rd2124, %rd2068;
	add.s64 	%rd2126, %rd547, %rd2044;
	add.s64 	%rd2127, %rd2126, %rd2125;
	add.s64 	%rd2128, %rd2127, %rd2122;
	add.s64 	%rd2129, %rd2128, 5681478168544905931;
	mov.b64 	{%r2580, %r2581}, %rd2117;
	shf.l.wrap.b32 	%r2582, %r2581, %r2580, 4;
	shf.l.wrap.b32 	%r2583, %r2580, %r2581, 4;
	mov.b64 	%rd2130, {%r2583, %r2582};
	shf.l.wrap.b32 	%r2584, %r2580, %r2581, 30;
	shf.l.wrap.b32 	%r2585, %r2581, %r2580, 30;
	mov.b64 	%rd2131, {%r2585, %r2584};
	xor.b64  	%rd2132, %rd2130, %rd2131;
	shf.l.wrap.b32 	%r2586, %r2580, %r2581, 25;
	shf.l.wrap.b32 	%r2587, %r2581, %r2580, 25;
	mov.b64 	%rd2133, {%r2587, %r2586};
	xor.b64  	%rd2134, %rd2132, %rd2133;
	and.b64  	%rd2135, %rd2117, %rd2093;
	or.b64  	%rd2136, %rd2117, %rd2093;
	and.b64  	%rd2137, %rd2136, %rd2069;
	or.b64  	%rd2138, %rd2137, %rd2135;
	add.s64 	%rd2139, %rd2134, %rd2138;
	add.s64 	%rd2140, %rd2129, %rd2045;
	add.s64 	%rd2141, %rd2139, %rd2129;
	mov.b64 	{%r2588, %r2589}, %rd2140;
	shf.l.wrap.b32 	%r2590, %r2589, %r2588, 18;
	shf.l.wrap.b32 	%r2591, %r2588, %r2589, 18;
	mov.b64 	%rd2142, {%r2591, %r2590};
	shf.l.wrap.b32 	%r2592, %r2589, %r2588, 14;
	shf.l.wrap.b32 	%r2593, %r2588, %r2589, 14;
	mov.b64 	%rd2143, {%r2593, %r2592};
	xor.b64  	%rd2144, %rd2142, %rd2143;
	shf.l.wrap.b32 	%r2594, %r2588, %r2589, 23;
	shf.l.wrap.b32 	%r2595, %r2589, %r2588, 23;
	mov.b64 	%rd2145, {%r2595, %r2594};
	xor.b64  	%rd2146, %rd2144, %rd2145;
	xor.b64  	%rd2147, %rd2116, %rd2092;
	and.b64  	%rd2148, %rd2140, %rd2147;
	xor.b64  	%rd2149, %rd2148, %rd2092;
	add.s64 	%rd2150, %rd560, %rd2068;
	add.s64 	%rd2151, %rd2150, %rd2149;
	add.s64 	%rd2152, %rd2151, %rd2146;
	add.s64 	%rd2153, %rd2152, 6601373596472566643;
	mov.b64 	{%r2596, %r2597}, %rd2141;
	shf.l.wrap.b32 	%r2598, %r2597, %r2596, 4;
	shf.l.wrap.b32 	%r2599, %r2596, %r2597, 4;
	mov.b64 	%rd2154, {%r2599, %r2598};
	shf.l.wrap.b32 	%r2600, %r2596, %r2597, 30;
	shf.l.wrap.b32 	%r2601, %r2597, %r2596, 30;
	mov.b64 	%rd2155, {%r2601, %r2600};
	xor.b64  	%rd2156, %rd2154, %rd2155;
	shf.l.wrap.b32 	%r2602, %r2596, %r2597, 25;
	shf.l.wrap.b32 	%r2603, %r2597, %r2596, 25;
	mov.b64 	%rd2157, {%r2603, %r2602};
	xor.b64  	%rd2158, %rd2156, %rd2157;
	and.b64  	%rd2159, %rd2141, %rd2117;
	or.b64  	%rd2160, %rd2141, %rd2117;
	and.b64  	%rd2161, %rd2160, %rd2093;
	or.b64  	%rd2162, %rd2161, %rd2159;
	add.s64 	%rd2163, %rd2158, %rd2162;
	add.s64 	%rd2164, %rd2153, %rd2069;
	add.s64 	%rd2165, %rd2163, %rd2153;
	mov.b64 	{%r2604, %r2605}, %rd2164;
	shf.l.wrap.b32 	%r2606, %r2605, %r2604, 18;
	shf.l.wrap.b32 	%r2607, %r2604, %r2605, 18;
	mov.b64 	%rd2166, {%r2607, %r2606};
	shf.l.wrap.b32 	%r2608, %r2605, %r2604, 14;
	shf.l.wrap.b32 	%r2609, %r2604, %r2605, 14;
	mov.b64 	%rd2167, {%r2609, %r2608};
	xor.b64  	%rd2168, %rd2166, %rd2167;
	shf.l.wrap.b32 	%r2610, %r2604, %r2605, 23;
	shf.l.wrap.b32 	%r2611, %r2605, %r2604, 23;
	mov.b64 	%rd2169, {%r2611, %r2610};
	xor.b64  	%rd2170, %rd2168, %rd2169;
	xor.b64  	%rd2171, %rd2140, %rd2116;
	and.b64  	%rd2172, %rd2164, %rd2171;
	xor.b64  	%rd2173, %rd2172, %rd2116;
	add.s64 	%rd2174, %rd573, %rd2092;
	add.s64 	%rd2175, %rd2174, %rd2173;
	add.s64 	%rd2176, %rd2175, %rd2170;
	add.s64 	%rd2177, %rd2176, 7507060721942968483;
	mov.b64 	{%r2612, %r2613}, %rd2165;
	shf.l.wrap.b32 	%r2614, %r2613, %r2612, 4;
	shf.l.wrap.b32 	%r2615, %r2612, %r2613, 4;
	mov.b64 	%rd2178, {%r2615, %r2614};
	shf.l.wrap.b32 	%r2616, %r2612, %r2613, 30;
	shf.l.wrap.b32 	%r2617, %r2613, %r2612, 30;
	mov.b64 	%rd2179, {%r2617, %r2616};
	xor.b64  	%rd2180, %rd2178, %rd2179;
	shf.l.wrap.b32 	%r2618, %r2612, %r2613, 25;
	shf.l.wrap.b32 	%r2619, %r2613, %r2612, 25;
	mov.b64 	%rd2181, {%r2619, %r2618};
	xor.b64  	%rd2182, %rd2180, %rd2181;
	and.b64  	%rd2183, %rd2165, %rd2141;
	or.b64  	%rd2184, %rd2165, %rd2141;
	and.b64  	%rd2185, %rd2184, %rd2117;
	or.b64  	%rd2186, %rd2185, %rd2183;
	add.s64 	%rd2187, %rd2182, %rd2186;
	add.s64 	%rd2188, %rd2177, %rd2093;
	add.s64 	%rd2189, %rd2187, %rd2177;
	mov.b64 	{%r2620, %r2621}, %rd2188;
	shf.l.wrap.b32 	%r2622, %r2621, %r2620, 18;
	shf.l.wrap.b32 	%r2623, %r2620, %r2621, 18;
	mov.b64 	%rd2190, {%r2623, %r2622};
	shf.l.wrap.b32 	%r2624, %r2621, %r2620, 14;
	shf.l.wrap.b32 	%r2625, %r2620, %r2621, 14;
	mov.b64 	%rd2191, {%r2625, %r2624};
	xor.b64  	%rd2192, %rd2190, %rd2191;
	shf.l.wrap.b32 	%r2626, %r2620, %r2621, 23;
	shf.l.wrap.b32 	%r2627, %r2621, %r2620, 23;
	mov.b64 	%rd2193, {%r2627, %r2626};
	xor.b64  	%rd2194, %rd2192, %rd2193;
	xor.b64  	%rd2195, %rd2164, %rd2140;
	and.b64  	%rd2196, %rd2188, %rd2195;
	xor.b64  	%rd2197, %rd2196, %rd2140;
	add.s64 	%rd2198, %rd586, %rd2116;
	add.s64 	%rd2199, %rd2198, %rd2197;
	add.s64 	%rd2200, %rd2199, %rd2194;
	add.s64 	%rd2201, %rd2200, 8399075790359081724;
	mov.b64 	{%r2628, %r2629}, %rd2189;
	shf.l.wrap.b32 	%r2630, %r2629, %r2628, 4;
	shf.l.wrap.b32 	%r2631, %r2628, %r2629, 4;
	mov.b64 	%rd2202, {%r2631, %r2630};
	shf.l.wrap.b32 	%r2632, %r2628, %r2629, 30;
	shf.l.wrap.b32 	%r2633, %r2629, %r2628, 30;
	mov.b64 	%rd2203, {%r2633, %r2632};
	xor.b64  	%rd2204, %rd2202, %rd2203;
	shf.l.wrap.b32 	%r2634, %r2628, %r2629, 25;
	shf.l.wrap.b32 	%r2635, %r2629, %r2628, 25;
	mov.b64 	%rd2205, {%r2635, %r2634};
	xor.b64  	%rd2206, %rd2204, %rd2205;
	and.b64  	%rd2207, %rd2189, %rd2165;
	or.b64  	%rd2208, %rd2189, %rd2165;
	and.b64  	%rd2209, %rd2208, %rd2141;
	or.b64  	%rd2210, %rd2209, %rd2207;
	add.s64 	%rd2211, %rd2206, %rd2210;
	add.s64 	%rd2212, %rd2201, %rd2117;
	add.s64 	%rd2213, %rd2211, %rd2201;
	mov.b64 	{%r2636, %r2637}, %rd2212;
	shf.l.wrap.b32 	%r2638, %r2637, %r2636, 18;
	shf.l.wrap.b32 	%r2639, %r2636, %r2637, 18;
	mov.b64 	%rd2214, {%r2639, %r2638};
	shf.l.wrap.b32 	%r2640, %r2637, %r2636, 14;
	shf.l.wrap.b32 	%r2641, %r2636, %r2637, 14;
	mov.b64 	%rd2215, {%r2641, %r2640};
	xor.b64  	%rd2216, %rd2214, %rd2215;
	shf.l.wrap.b32 	%r2642, %r2636, %r2637, 23;
	shf.l.wrap.b32 	%r2643, %r2637, %r2636, 23;
	mov.b64 	%rd2217, {%r2643, %r2642};
	xor.b64  	%rd2218, %rd2216, %rd2217;
	xor.b64  	%rd2219, %rd2188, %rd2164;
	and.b64  	%rd2220, %rd2212, %rd2219;
	xor.b64  	%rd2221, %rd2220, %rd2164;
	add.s64 	%rd2222, %rd599, %rd2140;
	add.s64 	%rd2223, %rd2222, %rd2221;
	add.s64 	%rd2224, %rd2223, %rd2218;
	add.s64 	%rd2225, %rd2224, 8693463985226723168;
	mov.b64 	{%r2644, %r2645}, %rd2213;
	shf.l.wrap.b32 	%r2646, %r2645, %r2644, 4;
	shf.l.wrap.b32 	%r2647, %r2644, %r2645, 4;
	mov.b64 	%rd2226, {%r2647, %r2646};
	shf.l.wrap.b32 	%r2648, %r2644, %r2645, 30;
	shf.l.wrap.b32 	%r2649, %r2645, %r2644, 30;
	mov.b64 	%rd2227, {%r2649, %r2648};
	xor.b64  	%rd2228, %rd2226, %rd2227;
	shf.l.wrap.b32 	%r2650, %r2644, %r2645, 25;
	shf.l.wrap.b32 	%r2651, %r2645, %r2644, 25;
	mov.b64 	%rd2229, {%r2651, %r2650};
	xor.b64  	%rd2230, %rd2228, %rd2229;
	and.b64  	%rd2231, %rd2213, %rd2189;
	or.b64  	%rd2232, %rd2213, %rd2189;
	and.b64  	%rd2233, %rd2232, %rd2165;
	or.b64  	%rd2234, %rd2233, %rd2231;
	add.s64 	%rd2235, %rd2230, %rd2234;
	add.s64 	%rd2236, %rd2225, %rd2141;
	add.s64 	%rd2237, %rd2235, %rd2225;
	mov.b64 	{%r2652, %r2653}, %rd2236;
	shf.l.wrap.b32 	%r2654, %r2653, %r2652, 18;
	shf.l.wrap.b32 	%r2655, %r2652, %r2653, 18;
	mov.b64 	%rd2238, {%r2655, %r2654};
	shf.l.wrap.b32 	%r2656, %r2653, %r2652, 14;
	shf.l.wrap.b32 	%r2657, %r2652, %r2653, 14;
	mov.b64 	%rd2239, {%r2657, %r2656};
	xor.b64  	%rd2240, %rd2238, %rd2239;
	shf.l.wrap.b32 	%r2658, %r2652, %r2653, 23;
	shf.l.wrap.b32 	%r2659, %r2653, %r2652, 23;
	mov.b64 	%rd2241, {%r2659, %r2658};
	xor.b64  	%rd2242, %rd2240, %rd2241;
	xor.b64  	%rd2243, %rd2212, %rd2188;
	and.b64  	%rd2244, %rd2236, %rd2243;
	xor.b64  	%rd2245, %rd2244, %rd2188;
	add.s64 	%rd2246, %rd612, %rd2164;
	add.s64 	%rd2247, %rd2246, %rd2245;
	add.s64 	%rd2248, %rd2247, %rd2242;
	add.s64 	%rd2249, %rd2248, -8878714635349349518;
	mov.b64 	{%r2660, %r2661}, %rd2237;
	shf.l.wrap.b32 	%r2662, %r2661, %r2660, 4;
	shf.l.wrap.b32 	%r2663, %r2660, %r2661, 4;
	mov.b64 	%rd2250, {%r2663, %r2662};
	shf.l.wrap.b32 	%r2664, %r2660, %r2661, 30;
	shf.l.wrap.b32 	%r2665, %r2661, %r2660, 30;
	mov.b64 	%rd2251, {%r2665, %r2664};
	xor.b64  	%rd2252, %rd2250, %rd2251;
	shf.l.wrap.b32 	%r2666, %r2660, %r2661, 25;
	shf.l.wrap.b32 	%r2667, %r2661, %r2660, 25;
	mov.b64 	%rd2253, {%r2667, %r2666};
	xor.b64  	%rd2254, %rd2252, %rd2253;
	and.b64  	%rd2255, %rd2237, %rd2213;
	or.b64  	%rd2256, %rd2237, %rd2213;
	and.b64  	%rd2257, %rd2256, %rd2189;
	or.b64  	%rd2258, %rd2257, %rd2255;
	add.s64 	%rd2259, %rd2254, %rd2258;
	add.s64 	%rd2260, %rd2249, %rd2165;
	add.s64 	%rd2261, %rd2259, %rd2249;
	mov.b64 	{%r2668, %r2669}, %rd2260;
	shf.l.wrap.b32 	%r2670, %r2669, %r2668, 18;
	shf.l.wrap.b32 	%r2671, %r2668, %r2669, 18;
	mov.b64 	%rd2262, {%r2671, %r2670};
	shf.l.wrap.b32 	%r2672, %r2669, %r2668, 14;
	shf.l.wrap.b32 	%r2673, %r2668, %r2669, 14;
	mov.b64 	%rd2263, {%r2673, %r2672};
	xor.b64  	%rd2264, %rd2262, %rd2263;
	shf.l.wrap.b32 	%r2674, %r2668, %r2669, 23;
	shf.l.wrap.b32 	%r2675, %r2669, %r2668, 23;
	mov.b64 	%rd2265, {%r2675, %r2674};
	xor.b64  	%rd2266, %rd2264, %rd2265;
	xor.b64  	%rd2267, %rd2236, %rd2212;
	and.b64  	%rd2268, %rd2260, %rd2267;
	xor.b64  	%rd2269, %rd2268, %rd2212;
	add.s64 	%rd2270, %rd625, %rd2188;
	add.s64 	%rd2271, %rd2270, %rd2269;
	add.s64 	%rd2272, %rd2271, %rd2266;
	add.s64 	%rd2273, %rd2272, -8302665154208450068;
	mov.b64 	{%r2676, %r2677}, %rd2261;
	shf.l.wrap.b32 	%r2678, %r2677, %r2676, 4;
	shf.l.wrap.b32 	%r2679, %r2676, %r2677, 4;
	mov.b64 	%rd2274, {%r2679, %r2678};
	shf.l.wrap.b32 	%r2680, %r2676, %r2677, 30;
	shf.l.wrap.b32 	%r2681, %r2677, %r2676, 30;
	mov.b64 	%rd2275, {%r2681, %r2680};
	xor.b64  	%rd2276, %rd2274, %rd2275;
	shf.l.wrap.b32 	%r2682, %r2676, %r2677, 25;
	shf.l.wrap.b32 	%r2683, %r2677, %r2676, 25;
	mov.b64 	%rd2277, {%r2683, %r2682};
	xor.b64  	%rd2278, %rd2276, %rd2277;
	and.b64  	%rd2279, %rd2261, %rd2237;
	or.b64  	%rd2280, %rd2261, %rd2237;
	and.b64  	%rd2281, %rd2280, %rd2213;
	or.b64  	%rd2282, %rd2281, %rd2279;
	add.s64 	%rd2283, %rd2278, %rd2282;
	add.s64 	%rd2284, %rd2273, %rd2189;
	add.s64 	%rd2285, %rd2283, %rd2273;
	mov.b64 	{%r2684, %r2685}, %rd2284;
	shf.l.wrap.b32 	%r2686, %r2685, %r2684, 18;
	shf.l.wrap.b32 	%r2687, %r2684, %r2685, 18;
	mov.b64 	%rd2286, {%r2687, %r2686};
	shf.l.wrap.b32 	%r2688, %r2685, %r2684, 14;
	shf.l.wrap.b32 	%r2689, %r2684, %r2685, 14;
	mov.b64 	%rd2287, {%r2689, %r2688};
	xor.b64  	%rd2288, %rd2286, %rd2287;
	shf.l.wrap.b32 	%r2690, %r2684, %r2685, 23;
	shf.l.wrap.b32 	%r2691, %r2685, %r2684, 23;
	mov.b64 	%rd2289, {%r2691, %r2690};
	xor.b64  	%rd2290, %rd2288, %rd2289;
	xor.b64  	%rd2291, %rd2260, %rd2236;
	and.b64  	%rd2292, %rd2284, %rd2291;
	xor.b64  	%rd2293, %rd2292, %rd2236;
	add.s64 	%rd2294, %rd638, %rd2212;
	add.s64 	%rd2295, %rd2294, %rd2293;
	add.s64 	%rd2296, %rd2295, %rd2290;
	add.s64 	%rd2297, %rd2296, -8016688836872298968;
	mov.b64 	{%r2692, %r2693}, %rd2285;
	shf.l.wrap.b32 	%r2694, %r2693, %r2692, 4;
	shf.l.wrap.b32 	%r2695, %r2692, %r2693, 4;
	mov.b64 	%rd2298, {%r2695, %r2694};
	shf.l.wrap.b32 	%r2696, %r2692, %r2693, 30;
	shf.l.wrap.b32 	%r2697, %r2693, %r2692, 30;
	mov.b64 	%rd2299, {%r2697, %r2696};
	xor.b64  	%rd2300, %rd2298, %rd2299;
	shf.l.wrap.b32 	%r2698, %r2692, %r2693, 25;
	shf.l.wrap.b32 	%r2699, %r2693, %r2692, 25;
	mov.b64 	%rd2301, {%r2699, %r2698};
	xor.b64  	%rd2302, %rd2300, %rd2301;
	and.b64  	%rd2303, %rd2285, %rd2261;
	or.b64  	%rd2304, %rd2285, %rd2261;
	and.b64  	%rd2305, %rd2304, %rd2237;
	or.b64  	%rd2306, %rd2305, %rd2303;
	add.s64 	%rd2307, %rd2302, %rd2306;
	add.s64 	%rd2308, %rd2297, %rd2213;
	add.s64 	%rd2309, %rd2307, %rd2297;
	mov.b64 	{%r2700, %r2701}, %rd2308;
	shf.l.wrap.b32 	%r2702, %r2701, %r2700, 18;
	shf.l.wrap.b32 	%r2703, %r2700, %r2701, 18;
	mov.b64 	%rd2310, {%r2703, %r2702};
	shf.l.wrap.b32 	%r2704, %r2701, %r2700, 14;
	shf.l.wrap.b32 	%r2705, %r2700, %r2701, 14;
	mov.b64 	%rd2311, {%r2705, %r2704};
	xor.b64  	%rd2312, %rd2310, %rd2311;
	shf.l.wrap.b32 	%r2706, %r2700, %r2701, 23;
	shf.l.wrap.b32 	%r2707, %r2701, %r2700, 23;
	mov.b64 	%rd2313, {%r2707, %r2706};
	xor.b64  	%rd2314, %rd2312, %rd2313;
	xor.b64  	%rd2315, %rd2284, %rd2260;
	and.b64  	%rd2316, %rd2308, %rd2315;
	xor.b64  	%rd2317, %rd2316, %rd2260;
	add.s64 	%rd2318, %rd651, %rd2236;
	add.s64 	%rd2319, %rd2318, %rd2317;
	add.s64 	%rd2320, %rd2319, %rd2314;
	add.s64 	%rd2321, %rd2320, -6606660893046293015;
	mov.b64 	{%r2708, %r2709}, %rd2309;
	shf.l.wrap.b32 	%r2710, %r2709, %r2708, 4;
	shf.l.wrap.b32 	%r2711, %r2708, %r2709, 4;
	mov.b64 	%rd2322, {%r2711, %r2710};
	shf.l.wrap.b32 	%r2712, %r2708, %r2709, 30;
	shf.l.wrap.b32 	%r2713, %r2709, %r2708, 30;
	mov.b64 	%rd2323, {%r2713, %r2712};
	xor.b64  	%rd2324, %rd2322, %rd2323;
	shf.l.wrap.b32 	%r2714, %r2708, %r2709, 25;
	shf.l.wrap.b32 	%r2715, %r2709, %r2708, 25;
	mov.b64 	%rd2325, {%r2715, %r2714};
	xor.b64  	%rd2326, %rd2324, %rd2325;
	and.b64  	%rd2327, %rd2309, %rd2285;
	or.b64  	%rd2328, %rd2309, %rd2285;
	and.b64  	%rd2329, %rd2328, %rd2261;
	or.b64  	%rd2330, %rd2329, %rd2327;
	add.s64 	%rd2331, %rd2326, %rd2330;
	add.s64 	%rd2332, %rd2321, %rd2237;
	add.s64 	%rd2333, %rd2331, %rd2321;
	mov.b64 	{%r2716, %r2717}, %rd2332;
	shf.l.wrap.b32 	%r2718, %r2717, %r2716, 18;
	shf.l.wrap.b32 	%r2719, %r2716, %r2717, 18;
	mov.b64 	%rd2334, {%r2719, %r2718};
	shf.l.wrap.b32 	%r2720, %r2717, %r2716, 14;
	shf.l.wrap.b32 	%r2721, %r2716, %r2717, 14;
	mov.b64 	%rd2335, {%r2721, %r2720};
	xor.b64  	%rd2336, %rd2334, %rd2335;
	shf.l.wrap.b32 	%r2722, %r2716, %r2717, 23;
	shf.l.wrap.b32 	%r2723, %r2717, %r2716, 23;
	mov.b64 	%rd2337, {%r2723, %r2722};
	xor.b64  	%rd2338, %rd2336, %rd2337;
	xor.b64  	%rd2339, %rd2308, %rd2284;
	and.b64  	%rd2340, %rd2332, %rd2339;
	xor.b64  	%rd2341, %rd2340, %rd2284;
	add.s64 	%rd2342, %rd664, %rd2260;
	add.s64 	%rd2343, %rd2342, %rd2341;
	add.s64 	%rd2344, %rd2343, %rd2338;
	add.s64 	%rd2345, %rd2344, -4685533653050689259;
	mov.b64 	{%r2724, %r2725}, %rd2333;
	shf.l.wrap.b32 	%r2726, %r2725, %r2724, 4;
	shf.l.wrap.b32 	%r2727, %r2724, %r2725, 4;
	mov.b64 	%rd2346, {%r2727, %r2726};
	shf.l.wrap.b32 	%r2728, %r2724, %r2725, 30;
	shf.l.wrap.b32 	%r2729, %r2725, %r2724, 30;
	mov.b64 	%rd2347, {%r2729, %r2728};
	xor.b64  	%rd2348, %rd2346, %rd2347;
	shf.l.wrap.b32 	%r2730, %r2724, %r2725, 25;
	shf.l.wrap.b32 	%r2731, %r2725, %r2724, 25;
	mov.b64 	%rd2349, {%r2731, %r2730};
	xor.b64  	%rd2350, %rd2348, %rd2349;
	and.b64  	%rd2351, %rd2333, %rd2309;
	or.b64  	%rd2352, %rd2333, %rd2309;
	and.b64  	%rd2353, %rd2352, %rd2285;
	or.b64  	%rd2354, %rd2353, %rd2351;
	add.s64 	%rd2355, %rd2350, %rd2354;
	add.s64 	%rd2356, %rd2345, %rd2261;
	add.s64 	%rd2357, %rd2355, %rd2345;
	mov.b64 	{%r2732, %r2733}, %rd2356;
	shf.l.wrap.b32 	%r2734, %r2733, %r2732, 18;
	shf.l.wrap.b32 	%r2735, %r2732, %r2733, 18;
	mov.b64 	%rd2358, {%r2735, %r2734};
	shf.l.wrap.b32 	%r2736, %r2733, %r2732, 14;
	shf.l.wrap.b32 	%r2737, %r2732, %r2733, 14;
	mov.b64 	%rd2359, {%r2737, %r2736};
	xor.b64  	%rd2360, %rd2358, %rd2359;
	shf.l.wrap.b32 	%r2738, %r2732, %r2733, 23;
	shf.l.wrap.b32 	%r2739, %r2733, %r2732, 23;
	mov.b64 	%rd2361, {%r2739, %r2738};
	xor.b64  	%rd2362, %rd2360, %rd2361;
	xor.b64  	%rd2363, %rd2332, %rd2308;
	and.b64  	%rd2364, %rd2356, %rd2363;
	xor.b64  	%rd2365, %rd2364, %rd2308;
	add.s64 	%rd2366, %rd677, %rd2284;
	add.s64 	%rd2367, %rd2366, %rd2365;
	add.s64 	%rd2368, %rd2367, %rd2362;
	add.s64 	%rd2369, %rd2368, -4147400797238176981;
	mov.b64 	{%r2740, %r2741}, %rd2357;
	shf.l.wrap.b32 	%r2742, %r2741, %r2740, 4;
	shf.l.wrap.b32 	%r2743, %r2740, %r2741, 4;
	mov.b64 	%rd2370, {%r2743, %r2742};
	shf.l.wrap.b32 	%r2744, %r2740, %r2741, 30;
	shf.l.wrap.b32 	%r2745, %r2741, %r2740, 30;
	mov.b64 	%rd2371, {%r2745, %r2744};
	xor.b64  	%rd2372, %rd2370, %rd2371;
	shf.l.wrap.b32 	%r2746, %r2740, %r2741, 25;
	shf.l.wrap.b32 	%r2747, %r2741, %r2740, 25;
	mov.b64 	%rd2373, {%r2747, %r2746};
	xor.b64  	%rd2374, %rd2372, %rd2373;
	and.b64  	%rd2375, %rd2357, %rd2333;
	or.b64  	%rd2376, %rd2357, %rd2333;
	and.b64  	%rd2377, %rd2376, %rd2309;
	or.b64  	%rd2378, %rd2377, %rd2375;
	add.s64 	%rd2379, %rd2374, %rd2378;
	add.s64 	%rd2380, %rd2369, %rd2285;
	add.s64 	%rd2381, %rd2379, %rd2369;
	mov.b64 	{%r2748, %r2749}, %rd2380;
	shf.l.wrap.b32 	%r2750, %r2749, %r2748, 18;
	shf.l.wrap.b32 	%r2751, %r2748, %r2749, 18;
	mov.b64 	%rd2382, {%r2751, %r2750};
	shf.l.wrap.b32 	%r2752, %r2749, %r2748, 14;
	shf.l.wrap.b32 	%r2753, %r2748, %r2749, 14;
	mov.b64 	%rd2383, {%r2753, %r2752};
	xor.b64  	%rd2384, %rd2382, %rd2383;
	shf.l.wrap.b32 	%r2754, %r2748, %r2749, 23;
	shf.l.wrap.b32 	%r2755, %r2749, %r2748, 23;
	mov.b64 	%rd2385, {%r2755, %r2754};
	xor.b64  	%rd2386, %rd2384, %rd2385;
	xor.b64  	%rd2387, %rd2356, %rd2332;
	and.b64  	%rd2388, %rd2380, %rd2387;
	xor.b64  	%rd2389, %rd2388, %rd2332;
	add.s64 	%rd2390, %rd690, %rd2308;
	add.s64 	%rd2391, %rd2390, %rd2389;
	add.s64 	%rd2392, %rd2391, %rd2386;
	add.s64 	%rd2393, %rd2392, -3880063495543823972;
	mov.b64 	{%r2756, %r2757}, %rd2381;
	shf.l.wrap.b32 	%r2758, %r2757, %r2756, 4;
	shf.l.wrap.b32 	%r2759, %r2756, %r2757, 4;
	mov.b64 	%rd2394, {%r2759, %r2758};
	shf.l.wrap.b32 	%r2760, %r2756, %r2757, 30;
	shf.l.wrap.b32 	%r2761, %r2757, %r2756, 30;
	mov.b64 	%rd2395, {%r2761, %r2760};
	xor.b64  	%rd2396, %rd2394, %rd2395;
	shf.l.wrap.b32 	%r2762, %r2756, %r2757, 25;
	shf.l.wrap.b32 	%r2763, %r2757, %r2756, 25;
	mov.b64 	%rd2397, {%r2763, %r2762};
	xor.b64  	%rd2398, %rd2396, %rd2397;
	and.b64  	%rd2399, %rd2381, %rd2357;
	or.b64  	%rd2400, %rd2381, %rd2357;
	and.b64  	%rd2401, %rd2400, %rd2333;
	or.b64  	%rd2402, %rd2401, %rd2399;
	add.s64 	%rd2403, %rd2398, %rd2402;
	add.s64 	%rd2404, %rd2393, %rd2309;
	add.s64 	%rd2405, %rd2403, %rd2393;
	mov.b64 	{%r2764, %r2765}, %rd2404;
	shf.l.wrap.b32 	%r2766, %r2765, %r2764, 18;
	shf.l.wrap.b32 	%r2767, %r2764, %r2765, 18;
	mov.b64 	%rd2406, {%r2767, %r2766};
	shf.l.wrap.b32 	%r2768, %r2765, %r2764, 14;
	shf.l.wrap.b32 	%r2769, %r2764, %r2765, 14;
	mov.b64 	%rd2407, {%r2769, %r2768};
	xor.b64  	%rd2408, %rd2406, %rd2407;
	shf.l.wrap.b32 	%r2770, %r2764, %r2765, 23;
	shf.l.wrap.b32 	%r2771, %r2765, %r2764, 23;
	mov.b64 	%rd2409, {%r2771, %r2770};
	xor.b64  	%rd2410, %rd2408, %rd2409;
	xor.b64  	%rd2411, %rd2380, %rd2356;
	and.b64  	%rd2412, %rd2404, %rd2411;
	xor.b64  	%rd2413, %rd2412, %rd2356;
	add.s64 	%rd2414, %rd703, %rd2332;
	add.s64 	%rd2415, %rd2414, %rd2413;
	add.s64 	%rd2416, %rd2415, %rd2410;
	add.s64 	%rd2417, %rd2416, -3348786107499101689;
	mov.b64 	{%r2772, %r2773}, %rd2405;
	shf.l.wrap.b32 	%r2774, %r2773, %r2772, 4;
	shf.l.wrap.b32 	%r2775, %r2772, %r2773, 4;
	mov.b64 	%rd2418, {%r2775, %r2774};
	shf.l.wrap.b32 	%r2776, %r2772, %r2773, 30;
	shf.l.wrap.b32 	%r2777, %r2773, %r2772, 30;
	mov.b64 	%rd2419, {%r2777, %r2776};
	xor.b64  	%rd2420, %rd2418, %rd2419;
	shf.l.wrap.b32 	%r2778, %r2772, %r2773, 25;
	shf.l.wrap.b32 	%r2779, %r2773, %r2772, 25;
	mov.b64 	%rd2421, {%r2779, %r2778};
	xor.b64  	%rd2422, %rd2420, %rd2421;
	and.b64  	%rd2423, %rd2405, %rd2381;
	or.b64  	%rd2424, %rd2405, %rd2381;
	and.b64  	%rd2425, %rd2424, %rd2357;
	or.b64  	%rd2426, %rd2425, %rd2423;
	add.s64 	%rd2427, %rd2422, %rd2426;
	add.s64 	%rd2428, %rd2417, %rd2333;
	add.s64 	%rd2429, %rd2427, %rd2417;
	mov.b64 	{%r2780, %r2781}, %rd2428;
	shf.l.wrap.b32 	%r2782, %r2781, %r2780, 18;
	shf.l.wrap.b32 	%r2783, %r2780, %r2781, 18;
	mov.b64 	%rd2430, {%r2783, %r2782};
	shf.l.wrap.b32 	%r2784, %r2781, %r2780, 14;
	shf.l.wrap.b32 	%r2785, %r2780, %r2781, 14;
	mov.b64 	%rd2431, {%r2785, %r2784};
	xor.b64  	%rd2432, %rd2430, %rd2431;
	shf.l.wrap.b32 	%r2786, %r2780, %r2781, 23;
	shf.l.wrap.b32 	%r2787, %r2781, %r2780, 23;
	mov.b64 	%rd2433, {%r2787, %r2786};
	xor.b64  	%rd2434, %rd2432, %rd2433;
	xor.b64  	%rd2435, %rd2404, %rd2380;
	and.b64  	%rd2436, %rd2428, %rd2435;
	xor.b64  	%rd2437, %rd2436, %rd2380;
	add.s64 	%rd2438, %rd716, %rd2356;
	add.s64 	%rd2439, %rd2438, %rd2437;
	add.s64 	%rd2440, %rd2439, %rd2434;
	add.s64 	%rd2441, %rd2440, -1523767162380948706;
	mov.b64 	{%r2788, %r2789}, %rd2429;
	shf.l.wrap.b32 	%r2790, %r2789, %r2788, 4;
	shf.l.wrap.b32 	%r2791, %r2788, %r2789, 4;
	mov.b64 	%rd2442, {%r2791, %r2790};
	shf.l.wrap.b32 	%r2792, %r2788, %r2789, 30;
	shf.l.wrap.b32 	%r2793, %r2789, %r2788, 30;
	mov.b64 	%rd2443, {%r2793, %r2792};
	xor.b64  	%rd2444, %rd2442, %rd2443;
	shf.l.wrap.b32 	%r2794, %r2788, %r2789, 25;
	shf.l.wrap.b32 	%r2795, %r2789, %r2788, 25;
	mov.b64 	%rd2445, {%r2795, %r2794};
	xor.b64  	%rd2446, %rd2444, %rd2445;
	and.b64  	%rd2447, %rd2429, %rd2405;
	or.b64  	%rd2448, %rd2429, %rd2405;
	and.b64  	%rd2449, %rd2448, %rd2381;
	or.b64  	%rd2450, %rd2449, %rd2447;
	add.s64 	%rd2451, %rd2446, %rd2450;
	add.s64 	%rd2452, %rd2441, %rd2357;
	add.s64 	%rd2453, %rd2451, %rd2441;
	mov.b64 	{%r2796, %r2797}, %rd2452;
	shf.l.wrap.b32 	%r2798, %r2797, %r2796, 18;
	shf.l.wrap.b32 	%r2799, %r2796, %r2797, 18;
	mov.b64 	%rd2454, {%r2799, %r2798};
	shf.l.wrap.b32 	%r2800, %r2797, %r2796, 14;
	shf.l.wrap.b32 	%r2801, %r2796, %r2797, 14;
	mov.b64 	%rd2455, {%r2801, %r2800};
	xor.b64  	%rd2456, %rd2454, %rd2455;
	shf.l.wrap.b32 	%r2802, %r2796, %r2797, 23;
	shf.l.wrap.b32 	%r2803, %r2797, %r2796, 23;
	mov.b64 	%rd2457, {%r2803, %r2802};
	xor.b64  	%rd2458, %rd2456, %rd2457;
	xor.b64  	%rd2459, %rd2428, %rd2404;
	and.b64  	%rd2460, %rd2452, %rd2459;
	xor.b64  	%rd2461, %rd2460, %rd2404;
	add.s64 	%rd2462, %rd729, %rd2380;
	add.s64 	%rd2463, %rd2462, %rd2461;
	add.s64 	%rd2464, %rd2463, %rd2458;
	add.s64 	%rd2465, %rd2464, -757361751448694408;
	mov.b64 	{%r2804, %r2805}, %rd2453;
	shf.l.wrap.b32 	%r2806, %r2805, %r2804, 4;
	shf.l.wrap.b32 	%r2807, %r2804, %r2805, 4;
	mov.b64 	%rd2466, {%r2807, %r2806};
	shf.l.wrap.b32 	%r2808, %r2804, %r2805, 30;
	shf.l.wrap.b32 	%r2809, %r2805, %r2804, 30;
	mov.b64 	%rd2467, {%r2809, %r2808};
	xor.b64  	%rd2468, %rd2466, %rd2467;
	shf.l.wrap.b32 	%r2810, %r2804, %r2805, 25;
	shf.l.wrap.b32 	%r2811, %r2805, %r2804, 25;
	mov.b64 	%rd2469, {%r2811, %r2810};
	xor.b64  	%rd2470, %rd2468, %rd2469;
	and.b64  	%rd2471, %rd2453, %rd2429;
	or.b64  	%rd2472, %rd2453, %rd2429;
	and.b64  	%rd2473, %rd2472, %rd2405;
	or.b64  	%rd2474, %rd2473, %rd2471;
	add.s64 	%rd2475, %rd2470, %rd2474;
	add.s64 	%rd2476, %rd2465, %rd2381;
	add.s64 	%rd2477, %rd2475, %rd2465;
	mov.b64 	{%r2812, %r2813}, %rd2476;
	shf.l.wrap.b32 	%r2814, %r2813, %r2812, 18;
	shf.l.wrap.b32 	%r2815, %r2812, %r2813, 18;
	mov.b64 	%rd2478, {%r2815, %r2814};
	shf.l.wrap.b32 	%r2816, %r2813, %r2812, 14;
	shf.l.wrap.b32 	%r2817, %r2812, %r2813, 14;
	mov.b64 	%rd2479, {%r2817, %r2816};
	xor.b64  	%rd2480, %rd2478, %rd2479;
	shf.l.wrap.b32 	%r2818, %r2812, %r2813, 23;
	shf.l.wrap.b32 	%r2819, %r2813, %r2812, 23;
	mov.b64 	%rd2481, {%r2819, %r2818};
	xor.b64  	%rd2482, %rd2480, %rd2481;
	xor.b64  	%rd2483, %rd2452, %rd2428;
	and.b64  	%rd2484, %rd2476, %rd2483;
	xor.b64  	%rd2485, %rd2484, %rd2428;
	add.s64 	%rd2486, %rd742, %rd2404;
	add.s64 	%rd2487, %rd2486, %rd2485;
	add.s64 	%rd2488, %rd2487, %rd2482;
	add.s64 	%rd2489, %rd2488, 500013540394364858;
	mov.b64 	{%r2820, %r2821}, %rd2477;
	shf.l.wrap.b32 	%r2822, %r2821, %r2820, 4;
	shf.l.wrap.b32 	%r2823, %r2820, %r2821, 4;
	mov.b64 	%rd2490, {%r2823, %r2822};
	shf.l.wrap.b32 	%r2824, %r2820, %r2821, 30;
	shf.l.wrap.b32 	%r2825, %r2821, %r2820, 30;
	mov.b64 	%rd2491, {%r2825, %r2824};
	xor.b64  	%rd2492, %rd2490, %rd2491;
	shf.l.wrap.b32 	%r2826, %r2820, %r2821, 25;
	shf.l.wrap.b32 	%r2827, %r2821, %r2820, 25;
	mov.b64 	%rd2493, {%r2827, %r2826};
	xor.b64  	%rd2494, %rd2492, %rd2493;
	and.b64  	%rd2495, %rd2477, %rd2453;
	or.b64  	%rd2496, %rd2477, %rd2453;
	and.b64  	%rd2497, %rd2496, %rd2429;
	or.b64  	%rd2498, %rd2497, %rd2495;
	add.s64 	%rd2499, %rd2494, %rd2498;
	add.s64 	%rd2500, %rd2489, %rd2405;
	add.s64 	%rd2501, %rd2499, %rd2489;
	mov.b64 	{%r2828, %r2829}, %rd2500;
	shf.l.wrap.b32 	%r2830, %r2829, %r2828, 18;
	shf.l.wrap.b32 	%r2831, %r2828, %r2829, 18;
	mov.b64 	%rd2502, {%r2831, %r2830};
	shf.l.wrap.b32 	%r2832, %r2829, %r2828, 14;
	shf.l.wrap.b32 	%r2833, %r2828, %r2829, 14;
	mov.b64 	%rd2503, {%r2833, %r2832};
	xor.b64  	%rd2504, %rd2502, %rd2503;
	shf.l.wrap.b32 	%r2834, %r2828, %r2829, 23;
	shf.l.wrap.b32 	%r2835, %r2829, %r2828, 23;
	mov.b64 	%rd2505, {%r2835, %r2834};
	xor.b64  	%rd2506, %rd2504, %rd2505;
	xor.b64  	%rd2507, %rd2476, %rd2452;
	and.b64  	%rd2508, %rd2500, %rd2507;
	xor.b64  	%rd2509, %rd2508, %rd2452;
	add.s64 	%rd2510, %rd755, %rd2428;
	add.s64 	%rd2511, %rd2510, %rd2509;
	add.s64 	%rd2512, %rd2511, %rd2506;
	add.s64 	%rd2513, %rd2512, 748580250866718886;
	mov.b64 	{%r2836, %r2837}, %rd2501;
	shf.l.wrap.b32 	%r2838, %r2837, %r2836, 4;
	shf.l.wrap.b32 	%r2839, %r2836, %r2837, 4;
	mov.b64 	%rd2514, {%r2839, %r2838};
	shf.l.wrap.b32 	%r2840, %r2836, %r2837, 30;
	shf.l.wrap.b32 	%r2841, %r2837, %r2836, 30;
	mov.b64 	%rd2515, {%r2841, %r2840};
	xor.b64  	%rd2516, %rd2514, %rd2515;
	shf.l.wrap.b32 	%r2842, %r2836, %r2837, 25;
	shf.l.wrap.b32 	%r2843, %r2837, %r2836, 25;
	mov.b64 	%rd2517, {%r2843, %r2842};
	xor.b64  	%rd2518, %rd2516, %rd2517;
	and.b64  	%rd2519, %rd2501, %rd2477;
	or.b64  	%rd2520, %rd2501, %rd2477;
	and.b64  	%rd2521, %rd2520, %rd2453;
	or.b64  	%rd2522, %rd2521, %rd2519;
	add.s64 	%rd2523, %rd2518, %rd2522;
	add.s64 	%rd2524, %rd2513, %rd2429;
	add.s64 	%rd2525, %rd2523, %rd2513;
	mov.b64 	{%r2844, %r2845}, %rd2524;
	shf.l.wrap.b32 	%r2846, %r2845, %r2844, 18;
	shf.l.wrap.b32 	%r2847, %r2844, %r2845, 18;
	mov.b64 	%rd2526, {%r2847, %r2846};
	shf.l.wrap.b32 	%r2848, %r2845, %r2844, 14;
	shf.l.wrap.b32 	%r2849, %r2844, %r2845, 14;
	mov.b64 	%rd2527, {%r2849, %r2848};
	xor.b64  	%rd2528, %rd2526, %rd2527;
	shf.l.wrap.b32 	%r2850, %r2844, %r2845, 23;
	shf.l.wrap.b32 	%r2851, %r2845, %r2844, 23;
	mov.b64 	%rd2529, {%r2851, %r2850};
	xor.b64  	%rd2530, %rd2528, %rd2529;
	xor.b64  	%rd2531, %rd2500, %rd2476;
	and.b64  	%rd2532, %rd2524, %rd2531;
	xor.b64  	%rd2533, %rd2532, %rd2476;
	add.s64 	%rd2534, %rd768, %rd2452;
	add.s64 	%rd2535, %rd2534, %rd2533;
	add.s64 	%rd2536, %rd2535, %rd2530;
	add.s64 	%rd2537, %rd2536, 1242879168328830382;
	mov.b64 	{%r2852, %r2853}, %rd2525;
	shf.l.wrap.b32 	%r2854, %r2853, %r2852, 4;
	shf.l.wrap.b32 	%r2855, %r2852, %r2853, 4;
	mov.b64 	%rd2538, {%r2855, %r2854};
	shf.l.wrap.b32 	%r2856, %r2852, %r2853, 30;
	shf.l.wrap.b32 	%r2857, %r2853, %r2852, 30;
	mov.b64 	%rd2539, {%r2857, %r2856};
	xor.b64  	%rd2540, %rd2538, %rd2539;
	shf.l.wrap.b32 	%r2858, %r2852, %r2853, 25;
	shf.l.wrap.b32 	%r2859, %r2853, %r2852, 25;
	mov.b64 	%rd2541, {%r2859, %r2858};
	xor.b64  	%rd2542, %rd2540, %rd2541;
	and.b64  	%rd2543, %rd2525, %rd2501;
	or.b64  	%rd2544, %rd2525, %rd2501;
	and.b64  	%rd2545, %rd2544, %rd2477;
	or.b64  	%rd2546, %rd2545, %rd2543;
	add.s64 	%rd2547, %rd2542, %rd2546;
	add.s64 	%rd2548, %rd2537, %rd2453;
	add.s64 	%rd2549, %rd2547, %rd2537;
	mov.b64 	{%r2860, %r2861}, %rd2548;
	shf.l.wrap.b32 	%r2862, %r2861, %r2860, 18;
	shf.l.wrap.b32 	%r2863, %r2860, %r2861, 18;
	mov.b64 	%rd2550, {%r2863, %r2862};
	shf.l.wrap.b32 	%r2864, %r2861, %r2860, 14;
	shf.l.wrap.b32 	%r2865, %r2860, %r2861, 14;
	mov.b64 	%rd2551, {%r2865, %r2864};
	xor.b64  	%rd2552, %rd2550, %rd2551;
	shf.l.wrap.b32 	%r2866, %r2860, %r2861, 23;
	shf.l.wrap.b32 	%r2867, %r2861, %r2860, 23;
	mov.b64 	%rd2553, {%r2867, %r2866};
	xor.b64  	%rd2554, %rd2552, %rd2553;
	xor.b64  	%rd2555, %rd2524, %rd2500;
	and.b64  	%rd2556, %rd2548, %rd2555;
	xor.b64  	%rd2557, %rd2556, %rd2500;
	add.s64 	%rd2558, %rd781, %rd2476;
	add.s64 	%rd2559, %rd2558, %rd2557;
	add.s64 	%rd2560, %rd2559, %rd2554;
	add.s64 	%rd2561, %rd2560, 1977374033974150939;
	mov.b64 	{%r2868, %r2869}, %rd2549;
	shf.l.wrap.b32 	%r2870, %r2869, %r2868, 4;
	shf.l.wrap.b32 	%r2871, %r2868, %r2869, 4;
	mov.b64 	%rd2562, {%r2871, %r2870};
	shf.l.wrap.b32 	%r2872, %r2868, %r2869, 30;
	shf.l.wrap.b32 	%r2873, %r2869, %r2868, 30;
	mov.b64 	%rd2563, {%r2873, %r2872};
	xor.b64  	%rd2564, %rd2562, %rd2563;
	shf.l.wrap.b32 	%r2874, %r2868, %r2869, 25;
	shf.l.wrap.b32 	%r2875, %r2869, %r2868, 25;
	mov.b64 	%rd2565, {%r2875, %r2874};
	xor.b64  	%rd2566, %rd2564, %rd2565;
	and.b64  	%rd2567, %rd2549, %rd2525;
	or.b64  	%rd2568, %rd2549, %rd2525;
	and.b64  	%rd2569, %rd2568, %rd2501;
	or.b64  	%rd2570, %rd2569, %rd2567;
	add.s64 	%rd2571, %rd2566, %rd2570;
	add.s64 	%rd2572, %rd2561, %rd2477;
	add.s64 	%rd2573, %rd2571, %rd2561;
	mov.b64 	{%r2876, %r2877}, %rd2572;
	shf.l.wrap.b32 	%r2878, %r2877, %r2876, 18;
	shf.l.wrap.b32 	%r2879, %r2876, %r2877, 18;
	mov.b64 	%rd2574, {%r2879, %r2878};
	shf.l.wrap.b32 	%r2880, %r2877, %r2876, 14;
	shf.l.wrap.b32 	%r2881, %r2876, %r2877, 14;
	mov.b64 	%rd2575, {%r2881, %r2880};
	xor.b64  	%rd2576, %rd2574, %rd2575;
	shf.l.wrap.b32 	%r2882, %r2876, %r2877, 23;
	shf.l.wrap.b32 	%r2883, %r2877, %r2876, 23;
	mov.b64 	%rd2577, {%r2883, %r2882};
	xor.b64  	%rd2578, %rd2576, %rd2577;
	xor.b64  	%rd2579, %rd2548, %rd2524;
	and.b64  	%rd2580, %rd2572, %rd2579;
	xor.b64  	%rd2581, %rd2580, %rd2524;
	add.s64 	%rd2582, %rd794, %rd2500;
	add.s64 	%rd2583, %rd2582, %rd2581;
	add.s64 	%rd2584, %rd2583, %rd2578;
	add.s64 	%rd2585, %rd2584, 2944078676154940804;
	mov.b64 	{%r2884, %r2885}, %rd2573;
	shf.l.wrap.b32 	%r2886, %r2885, %r2884, 4;
	shf.l.wrap.b32 	%r2887, %r2884, %r2885, 4;
	mov.b64 	%rd2586, {%r2887, %r2886};
	shf.l.wrap.b32 	%r2888, %r2884, %r2885, 30;
	shf.l.wrap.b32 	%r2889, %r2885, %r2884, 30;
	mov.b64 	%rd2587, {%r2889, %r2888};
	xor.b64  	%rd2588, %rd2586, %rd2587;
	shf.l.wrap.b32 	%r2890, %r2884, %r2885, 25;
	shf.l.wrap.b32 	%r2891, %r2885, %r2884, 25;
	mov.b64 	%rd2589, {%r2891, %r2890};
	xor.b64  	%rd2590, %rd2588, %rd2589;
	and.b64  	%rd2591, %rd2573, %rd2549;
	or.b64  	%rd2592, %rd2573, %rd2549;
	and.b64  	%rd2593, %rd2592, %rd2525;
	or.b64  	%rd2594, %rd2593, %rd2591;
	add.s64 	%rd2595, %rd2590, %rd2594;
	add.s64 	%rd2596, %rd2585, %rd2501;
	add.s64 	%rd2597, %rd2595, %rd2585;
	mov.b64 	{%r2892, %r2893}, %rd2596;
	shf.l.wrap.b32 	%r2894, %r2893, %r2892, 18;
	shf.l.wrap.b32 	%r2895, %r2892, %r2893, 18;
	mov.b64 	%rd2598, {%r2895, %r2894};
	shf.l.wrap.b32 	%r2896, %r2893, %r2892, 14;
	shf.l.wrap.b32 	%r2897, %r2892, %r2893, 14;
	mov.b64 	%rd2599, {%r2897, %r2896};
	xor.b64  	%rd2600, %rd2598, %rd2599;
	shf.l.wrap.b32 	%r2898, %r2892, %r2893, 23;
	shf.l.wrap.b32 	%r2899, %r2893, %r2892, 23;
	mov.b64 	%rd2601, {%r2899, %r2898};
	xor.b64  	%rd2602, %rd2600, %rd2601;
	xor.b64  	%rd2603, %rd2572, %rd2548;
	and.b64  	%rd2604, %rd2596, %rd2603;
	xor.b64  	%rd2605, %rd2604, %rd2548;
	add.s64 	%rd2606, %rd807, %rd2524;
	add.s64 	%rd2607, %rd2606, %rd2605;
	add.s64 	%rd2608, %rd2607, %rd2602;
	add.s64 	%rd2609, %rd2608, 3659926193048069267;
	mov.b64 	{%r2900, %r2901}, %rd2597;
	shf.l.wrap.b32 	%r2902, %r2901, %r2900, 4;
	shf.l.wrap.b32 	%r2903, %r2900, %r2901, 4;
	mov.b64 	%rd2610, {%r2903, %r2902};
	shf.l.wrap.b32 	%r2904, %r2900, %r2901, 30;
	shf.l.wrap.b32 	%r2905, %r2901, %r2900, 30;
	mov.b64 	%rd2611, {%r2905, %r2904};
	xor.b64  	%rd2612, %rd2610, %rd2611;
	shf.l.wrap.b32 	%r2906, %r2900, %r2901, 25;
	shf.l.wrap.b32 	%r2907, %r2901, %r2900, 25;
	mov.b64 	%rd2613, {%r2907, %r2906};
	xor.b64  	%rd2614, %rd2612, %rd2613;
	and.b64  	%rd2615, %rd2597, %rd2573;
	or.b64  	%rd2616, %rd2597, %rd2573;
	and.b64  	%rd2617, %rd2616, %rd2549;
	or.b64  	%rd2618, %rd2617, %rd2615;
	add.s64 	%rd2619, %rd2614, %rd2618;
	add.s64 	%rd2620, %rd2609, %rd2525;
	add.s64 	%rd2621, %rd2619, %rd2609;
	mov.b64 	{%r2908, %r2909}, %rd2620;
	shf.l.wrap.b32 	%r2910, %r2909, %r2908, 18;
	shf.l.wrap.b32 	%r2911, %r2908, %r2909, 18;
	mov.b64 	%rd2622, {%r2911, %r2910};
	shf.l.wrap.b32 	%r2912, %r2909, %r2908, 14;
	shf.l.wrap.b32 	%r2913, %r2908, %r2909, 14;
	mov.b64 	%rd2623, {%r2913, %r2912};
	xor.b64  	%rd2624, %rd2622, %rd2623;
	shf.l.wrap.b32 	%r2914, %r2908, %r2909, 23;
	shf.l.wrap.b32 	%r2915, %r2909, %r2908, 23;
	mov.b64 	%rd2625, {%r2915, %r2914};
	xor.b64  	%rd2626, %rd2624, %rd2625;
	xor.b64  	%rd2627, %rd2596, %rd2572;
	and.b64  	%rd2628, %rd2620, %rd2627;
	xor.b64  	%rd2629, %rd2628, %rd2572;
	add.s64 	%rd2630, %rd820, %rd2548;
	add.s64 	%rd2631, %rd2630, %rd2629;
	add.s64 	%rd2632, %rd2631, %rd2626;
	add.s64 	%rd2633, %rd2632, 4368137639120453308;
	mov.b64 	{%r2916, %r2917}, %rd2621;
	shf.l.wrap.b32 	%r2918, %r2917, %r2916, 4;
	shf.l.wrap.b32 	%r2919, %r2916, %r2917, 4;
	mov.b64 	%rd2634, {%r2919, %r2918};
	shf.l.wrap.b32 	%r2920, %r2916, %r2917, 30;
	shf.l.wrap.b32 	%r2921, %r2917, %r2916, 30;
	mov.b64 	%rd2635, {%r2921, %r2920};
	xor.b64  	%rd2636, %rd2634, %rd2635;
	shf.l.wrap.b32 	%r2922, %r2916, %r2917, 25;
	shf.l.wrap.b32 	%r2923, %r2917, %r2916, 25;
	mov.b64 	%rd2637, {%r2923, %r2922};
	xor.b64  	%rd2638, %rd2636, %rd2637;
	and.b64  	%rd2639, %rd2621, %rd2597;
	or.b64  	%rd2640, %rd2621, %rd2597;
	and.b64  	%rd2641, %rd2640, %rd2573;
	or.b64  	%rd2642, %rd2641, %rd2639;
	add.s64 	%rd2643, %rd2638, %rd2642;
	add.s64 	%rd2644, %rd2633, %rd2549;
	add.s64 	%rd2645, %rd2643, %rd2633;
	mov.b64 	{%r2924, %r2925}, %rd2644;
	shf.l.wrap.b32 	%r2926, %r2925, %r2924, 18;
	shf.l.wrap.b32 	%r2927, %r2924, %r2925, 18;
	mov.b64 	%rd2646, {%r2927, %r2926};
	shf.l.wrap.b32 	%r2928, %r2925, %r2924, 14;
	shf.l.wrap.b32 	%r2929, %r2924, %r2925, 14;
	mov.b64 	%rd2647, {%r2929, %r2928};
	xor.b64  	%rd2648, %rd2646, %rd2647;
	shf.l.wrap.b32 	%r2930, %r2924, %r2925, 23;
	shf.l.wrap.b32 	%r2931, %r2925, %r2924, 23;
	mov.b64 	%rd2649, {%r2931, %r2930};
	xor.b64  	%rd2650, %rd2648, %rd2649;
	xor.b64  	%rd2651, %rd2620, %rd2596;
	and.b64  	%rd2652, %rd2644, %rd2651;
	xor.b64  	%rd2653, %rd2652, %rd2596;
	add.s64 	%rd2654, %rd833, %rd2572;
	add.s64 	%rd2655, %rd2654, %rd2653;
	add.s64 	%rd2656, %rd2655, %rd2650;
	add.s64 	%rd2657, %rd2656, 4836135668995329356;
	mov.b64 	{%r2932, %r2933}, %rd2645;
	shf.l.wrap.b32 	%r2934, %r2933, %r2932, 4;
	shf.l.wrap.b32 	%r2935, %r2932, %r2933, 4;
	mov.b64 	%rd2658, {%r2935, %r2934};
	shf.l.wrap.b32 	%r2936, %r2932, %r2933, 30;
	shf.l.wrap.b32 	%r2937, %r2933, %r2932, 30;
	mov.b64 	%rd2659, {%r2937, %r2936};
	xor.b64  	%rd2660, %rd2658, %rd2659;
	shf.l.wrap.b32 	%r2938, %r2932, %r2933, 25;
	shf.l.wrap.b32 	%r2939, %r2933, %r2932, 25;
	mov.b64 	%rd2661, {%r2939, %r2938};
	xor.b64  	%rd2662, %rd2660, %rd2661;
	and.b64  	%rd2663, %rd2645, %rd2621;
	or.b64  	%rd2664, %rd2645, %rd2621;
	and.b64  	%rd2665, %rd2664, %rd2597;
	or.b64  	%rd2666, %rd2665, %rd2663;
	add.s64 	%rd2667, %rd2662, %rd2666;
	add.s64 	%rd2668, %rd2657, %rd2573;
	add.s64 	%rd2669, %rd2667, %rd2657;
	mov.b64 	{%r2940, %r2941}, %rd2668;
	shf.l.wrap.b32 	%r2942, %r2941, %r2940, 18;
	shf.l.wrap.b32 	%r2943, %r2940, %r2941, 18;
	mov.b64 	%rd2670, {%r2943, %r2942};
	shf.l.wrap.b32 	%r2944, %r2941, %r2940, 14;
	shf.l.wrap.b32 	%r2945, %r2940, %r2941, 14;
	mov.b64 	%rd2671, {%r2945, %r2944};
	xor.b64  	%rd2672, %rd2670, %rd2671;
	shf.l.wrap.b32 	%r2946, %r2940, %r2941, 23;
	shf.l.wrap.b32 	%r2947, %r2941, %r2940, 23;
	mov.b64 	%rd2673, {%r2947, %r2946};
	xor.b64  	%rd2674, %rd2672, %rd2673;
	xor.b64  	%rd2675, %rd2644, %rd2620;
	and.b64  	%rd2676, %rd2668, %rd2675;
	xor.b64  	%rd2677, %rd2676, %rd2620;
	add.s64 	%rd2678, %rd846, %rd2596;
	add.s64 	%rd2679, %rd2678, %rd2677;
	add.s64 	%rd2680, %rd2679, %rd2674;
	add.s64 	%rd2681, %rd2680, 5532061633213252278;
	mov.b64 	{%r2948, %r2949}, %rd2669;
	shf.l.wrap.b32 	%r2950, %r2949, %r2948, 4;
	shf.l.wrap.b32 	%r2951, %r2948, %r2949, 4;
	mov.b64 	%rd2682, {%r2951, %r2950};
	shf.l.wrap.b32 	%r2952, %r2948, %r2949, 30;
	shf.l.wrap.b32 	%r2953, %r2949, %r2948, 30;
	mov.b64 	%rd2683, {%r2953, %r2952};
	xor.b64  	%rd2684, %rd2682, %rd2683;
	shf.l.wrap.b32 	%r2954, %r2948, %r2949, 25;
	shf.l.wrap.b32 	%r2955, %r2949, %r2948, 25;
	mov.b64 	%rd2685, {%r2955, %r2954};
	xor.b64  	%rd2686, %rd2684, %rd2685;
	and.b64  	%rd2687, %rd2669, %rd2645;
	or.b64  	%rd2688, %rd2669, %rd2645;
	and.b64  	%rd2689, %rd2688, %rd2621;
	or.b64  	%rd2690, %rd2689, %rd2687;
	add.s64 	%rd2691, %rd2686, %rd2690;
	add.s64 	%rd2692, %rd2681, %rd2597;
	add.s64 	%rd2693, %rd2691, %rd2681;
	mov.b64 	{%r2956, %r2957}, %rd2692;
	shf.l.wrap.b32 	%r2958, %r2957, %r2956, 18;
	shf.l.wrap.b32 	%r2959, %r2956, %r2957, 18;
	mov.b64 	%rd2694, {%r2959, %r2958};
	shf.l.wrap.b32 	%r2960, %r2957, %r2956, 14;
	shf.l.wrap.b32 	%r2961, %r2956, %r2957, 14;
	mov.b64 	%rd2695, {%r2961, %r2960};
	xor.b64  	%rd2696, %rd2694, %rd2695;
	shf.l.wrap.b32 	%r2962, %r2956, %r2957, 23;
	shf.l.wrap.b32 	%r2963, %r2957, %r2956, 23;
	mov.b64 	%rd2697, {%r2963, %r2962};
	xor.b64  	%rd2698, %rd2696, %rd2697;
	xor.b64  	%rd2699, %rd2668, %rd2644;
	and.b64  	%rd2700, %rd2692, %rd2699;
	xor.b64  	%rd2701, %rd2700, %rd2644;
	add.s64 	%rd2702, %rd859, %rd2620;
	add.s64 	%rd2703, %rd2702, %rd2701;
	add.s64 	%rd2704, %rd2703, %rd2698;
	add.s64 	%rd2705, %rd2704, 6448918945643986474;
	mov.b64 	{%r2964, %r2965}, %rd2693;
	shf.l.wrap.b32 	%r2966, %r2965, %r2964, 4;
	shf.l.wrap.b32 	%r2967, %r2964, %r2965, 4;
	mov.b64 	%rd2706, {%r2967, %r2966};
	shf.l.wrap.b32 	%r2968, %r2964, %r2965, 30;
	shf.l.wrap.b32 	%r2969, %r2965, %r2964, 30;
	mov.b64 	%rd2707, {%r2969, %r2968};
	xor.b64  	%rd2708, %rd2706, %rd2707;
	shf.l.wrap.b32 	%r2970, %r2964, %r2965, 25;
	shf.l.wrap.b32 	%r2971, %r2965, %r2964, 25;
	mov.b64 	%rd2709, {%r2971, %r2970};
	xor.b64  	%rd2710, %rd2708, %rd2709;
	and.b64  	%rd2711, %rd2693, %rd2669;
	or.b64  	%rd2712, %rd2693, %rd2669;
	and.b64  	%rd2713, %rd2712, %rd2645;
	or.b64  	%rd2714, %rd2713, %rd2711;
	add.s64 	%rd2715, %rd2710, %rd2714;
	add.s64 	%rd2716, %rd2705, %rd2621;
	add.s64 	%rd2717, %rd2715, %rd2705;
	mov.b64 	{%r2972, %r2973}, %rd2716;
	shf.l.wrap.b32 	%r2974, %r2973, %r2972, 18;
	shf.l.wrap.b32 	%r2975, %r2972, %r2973, 18;
	mov.b64 	%rd2718, {%r2975, %r2974};
	shf.l.wrap.b32 	%r2976, %r2973, %r2972, 14;
	shf.l.wrap.b32 	%r2977, %r2972, %r2973, 14;
	mov.b64 	%rd2719, {%r2977, %r2976};
	xor.b64  	%rd2720, %rd2718, %rd2719;
	shf.l.wrap.b32 	%r2978, %r2972, %r2973, 23;
	shf.l.wrap.b32 	%r2979, %r2973, %r2972, 23;
	mov.b64 	%rd2721, {%r2979, %r2978};
	xor.b64  	%rd2722, %rd2720, %rd2721;
	xor.b64  	%rd2723, %rd2692, %rd2668;
	and.b64  	%rd2724, %rd2716, %rd2723;
	xor.b64  	%rd2725, %rd2724, %rd2668;
	add.s64 	%rd2726, %rd864, %rd664;
	add.s64 	%rd2727, %rd2726, %rd781;
	add.s64 	%rd2728, %rd2727, %rd869;
	add.s64 	%rd2729, %rd2728, %rd2644;
	add.s64 	%rd2730, %rd2729, %rd2725;
	add.s64 	%rd2731, %rd2730, %rd2722;
	add.s64 	%rd2732, %rd2731, 6902733635092675308;
	mov.b64 	{%r2980, %r2981}, %rd2717;
	shf.l.wrap.b32 	%r2982, %r2981, %r2980, 4;
	shf.l.wrap.b32 	%r2983, %r2980, %r2981, 4;
	mov.b64 	%rd2733, {%r2983, %r2982};
	shf.l.wrap.b32 	%r2984, %r2980, %r2981, 30;
	shf.l.wrap.b32 	%r2985, %r2981, %r2980, 30;
	mov.b64 	%rd2734, {%r2985, %r2984};
	xor.b64  	%rd2735, %rd2733, %rd2734;
	shf.l.wrap.b32 	%r2986, %r2980, %r2981, 25;
	shf.l.wrap.b32 	%r2987, %r2981, %r2980, 25;
	mov.b64 	%rd2736, {%r2987, %r2986};
	xor.b64  	%rd2737, %rd2735, %rd2736;
	and.b64  	%rd2738, %rd2717, %rd2693;
	or.b64  	%rd2739, %rd2717, %rd2693;
	and.b64  	%rd2740, %rd2739, %rd2669;
	or.b64  	%rd2741, %rd2740, %rd2738;
	add.s64 	%rd2742, %rd2737, %rd2741;
	add.s64 	%rd2743, %rd2732, %rd2645;
	add.s64 	%rd2744, %rd2742, %rd2732;
	mov.b64 	{%r2988, %r2989}, %rd2743;
	shf.l.wrap.b32 	%r2990, %r2989, %r2988, 18;
	shf.l.wrap.b32 	%r2991, %r2988, %r2989, 18;
	mov.b64 	%rd2745, {%r2991, %r2990};
	shf.l.wrap.b32 	%r2992, %r2989, %r2988, 14;
	shf.l.wrap.b32 	%r2993, %r2988, %r2989, 14;
	mov.b64 	%rd2746, {%r2993, %r2992};
	xor.b64  	%rd2747, %rd2745, %rd2746;
	shf.l.wrap.b32 	%r2994, %r2988, %r2989, 23;
	shf.l.wrap.b32 	%r2995, %r2989, %r2988, 23;
	mov.b64 	%rd2748, {%r2995, %r2994};
	xor.b64  	%rd2749, %rd2747, %rd2748;
	xor.b64  	%rd2750, %rd2716, %rd2692;
	and.b64  	%rd2751, %rd2743, %rd2750;
	xor.b64  	%rd2752, %rd2751, %rd2692;
	mov.b64 	{%r2996, %r2997}, %rd2744;
	shf.l.wrap.b32 	%r2998, %r2997, %r2996, 4;
	shf.l.wrap.b32 	%r2999, %r2996, %r2997, 4;
	mov.b64 	%rd2753, {%r2999, %r2998};
	shf.l.wrap.b32 	%r3000, %r2996, %r2997, 30;
	shf.l.wrap.b32 	%r3001, %r2997, %r2996, 30;
	mov.b64 	%rd2754, {%r3001, %r3000};
	xor.b64  	%rd2755, %rd2753, %rd2754;
	shf.l.wrap.b32 	%r3002, %r2996, %r2997, 25;
	shf.l.wrap.b32 	%r3003, %r2997, %r2996, 25;
	mov.b64 	%rd2756, {%r3003, %r3002};
	xor.b64  	%rd2757, %rd2755, %rd2756;
	and.b64  	%rd2758, %rd2744, %rd2717;
	or.b64  	%rd2759, %rd2744, %rd2717;
	and.b64  	%rd2760, %rd2759, %rd2693;
	or.b64  	%rd2761, %rd2760, %rd2758;
	cvta.to.global.u64 	%rd2762, %rd2776;
	atom.global.add.u64 	%rd2763, [%rd2762], 1;
	add.s64 	%rd2764, %rd677, %rd874;
	add.s64 	%rd2765, %rd2764, %rd794;
	add.s64 	%rd2766, %rd2765, %rd879;
	add.s64 	%rd2767, %rd2766, %rd2668;
	add.s64 	%rd2768, %rd2767, %rd2752;
	add.s64 	%rd2769, %rd2768, %rd2761;
	add.s64 	%rd2770, %rd2769, %rd2757;
	add.s64 	%rd2771, %rd2770, %rd2749;
	add.s64 	%rd2772, %rd2771, -3004463951908691681;
	sub.s32 	%r3004, 64, %r3005;
	shr.u64 	%rd2773, %rd2772, %r3004;
	setp.ne.s64 	%p63, %rd2773, 0;
	@%p63 bra 	$L__BB0_117;
	ld.param.u64 	%rd2775, [_Z13sha512ComputePmiPy_param_0];
	cvta.to.global.u64 	%rd2774, %rd2775;
	st.global.u64 	[%rd2774], %rd7;
	st.global.u64 	[%rd2774+8], %rd8;
	st.global.u64 	[%rd2774+16], %rd9;
	st.global.u64 	[%rd2774+24], %rd10;
	st.global.u64 	[%rd2774+32], %rd11;
	st.global.u64 	[%rd2774+40], %rd12;
	st.global.u64 	[%rd2774+48], %rd13;
	st.global.u64 	[%rd2774+56], %rd14;
	// begin inline asm
	trap;
	// end inline asm
$L__BB0_117:
	bar.sync 	0;
	bra.uni 	$L__BB0_115;

}


// ===== COMPILED SASS (sm_100) =====

	.target	sm_100

	.elftype	@"ET_EXEC"


//--------------------- .note.nv.tkinfo           --------------------------
	.section	.note.nv.tkinfo,"",@"SHT_NOTE"
	.sectionflags	@"SHF_NOTE_NV_TKINFO"
	.tkinfo
        /*0018*/ 	.word	0x00000002
        /*0030*/ 	.string	""
        /*0030*/ 	.string	"ptxas"
        /*0030*/ 	.string	"Cuda compilation tools, release 13.0, V13.0.88"
        /*0030*/ 	.string	"Build cuda_13.0.r13.0/compiler.36424714_0"
        /*0030*/ 	.string	"-arch sm_100 -m 64 "



//--------------------- .note.nv.cuinfo           --------------------------
	.section	.note.nv.cuinfo,"",@"SHT_NOTE"
	.sectionflags	@"SHF_NOTE_NV_CUINFO"
        /*0018*/ 	.short	0x0002
        /*001a*/ 	.short	0x0064
        /*001c*/ 	.short	0x0082
	.zero		2


//--------------------- .nv.info                  --------------------------
	.section	.nv.info,"",@"SHT_CUDA_INFO"
	.align	4


	//----- nvinfo : EIATTR_REGCOUNT
	.align		4
        /*0000*/ 	.byte	0x04, 0x2f
        /*0002*/ 	.short	(.L_12 - .L_11)
	.align		4
.L_11:
        /*0004*/ 	.word	index@(_Z13sha512ComputePmiPy)
        /*0008*/ 	.word	0x0000005f


	//----- nvinfo : EIATTR_FRAME_SIZE
	.align		4
.L_12:
        /*000c*/ 	.byte	0x04, 0x11
        /*000e*/ 	.short	(.L_14 - .L_13)
	.align		4
.L_13:
        /*0010*/ 	.word	index@(_Z13sha512ComputePmiPy)
        /*0014*/ 	.word	0x00000000


	//----- nvinfo : EIATTR_MIN_STACK_SIZE
	.align		4
.L_14:
        /*0018*/ 	.byte	0x04, 0x12
        /*001a*/ 	.short	(.L_16 - .L_15)
	.align		4
.L_15:
        /*001c*/ 	.word	index@(_Z13sha512ComputePmiPy)
        /*0020*/ 	.word	0x00000000
.L_16:


//--------------------- .nv.compat                --------------------------
	.section	.nv.compat,"",@"SHT_CUDA_COMPAT_INFO"
	.align	4
        /*0000*/ 	.byte	0x02, 0x09, 0x00, 0x00, 0x02, 0x02, 0x01, 0x00, 0x02, 0x05, 0x05, 0x00, 0x03, 0x07, 0x01, 0x01
        /*0010*/ 	.byte	0x02, 0x03, 0x00, 0x00, 0x02, 0x06, 0x01, 0x00, 0x04, 0x0b, 0x08, 0x00, 0x09, 0x00, 0x00, 0x00
        /*0020*/ 	.byte	0x00, 0x00, 0x00, 0x00


//--------------------- .nv.info._Z13sha512ComputePmiPy --------------------------
	.section	.nv.info._Z13sha512ComputePmiPy,"",@"SHT_CUDA_INFO"
	.sectionflags	@""
	.align	4


	//----- nvinfo : EIATTR_CUDA_API_VERSION
	.align		4
        /*0000*/ 	.byte	0x04, 0x37
        /*0002*/ 	.short	(.L_18 - .L_17)
.L_17:
        /*0004*/ 	.word	0x00000082


	//----- nvinfo : EIATTR_KPARAM_INFO
	.align		4
.L_18:
        /*0008*/ 	.byte	0x04, 0x17
        /*000a*/ 	.short	(.L_20 - .L_19)
.L_19:
        /*000c*/ 	.word	0x00000000
        /*0010*/ 	.short	0x0002
        /*0012*/ 	.short	0x0010
        /*0014*/ 	.byte	0x00, 0xf5, 0x21, 0x00


	//----- nvinfo : EIATTR_KPARAM_INFO
	.align		4
.L_20:
        /*0018*/ 	.byte	0x04, 0x17
        /*001a*/ 	.short	(.L_22 - .L_21)
.L_21:
        /*001c*/ 	.word	0x00000000
        /*0020*/ 	.short	0x0001
        /*0022*/ 	.short	0x0008
        /*0024*/ 	.byte	0x00, 0xf0, 0x11, 0x00


	//----- nvinfo : EIATTR_KPARAM_INFO
	.align		4
.L_22:
        /*0028*/ 	.byte	0x04, 0x17
        /*002a*/ 	.short	(.L_24 - .L_23)
.L_23:
        /*002c*/ 	.word	0x00000000
        /*0030*/ 	.short	0x0000
        /*0032*/ 	.short	0x0000
        /*0034*/ 	.byte	0x00, 0xf5, 0x21, 0x00


	//----- nvinfo : EIATTR_SPARSE_MMA_MASK
	.align		4
.L_24:
        /*0038*/ 	.byte	0x03, 0x50
        /*003a*/ 	.short	0x0000


	//----- nvinfo : EIATTR_MAXREG_COUNT
	.align		4
        /*003c*/ 	.byte	0x03, 0x1b
        /*003e*/ 	.short	0x00ff


	//----- nvinfo : EIATTR_NUM_BARRIERS
	.align		4
        /*0040*/ 	.byte	0x02, 0x4c
        /*0042*/ 	.byte	0x01
	.zero		1


	//----- nvinfo : EIATTR_MERCURY_ISA_VERSION
	.align		4
        /*0044*/ 	.byte	0x03, 0x5f
        /*0046*/ 	.short	0x0101


	//----- nvinfo : EIATTR_INT_WARP_WIDE_INSTR_OFFSETS
	.align		4
        /*0048*/ 	.byte	0x04, 0x31
        /*004a*/ 	.short	(.L_26 - .L_25)


	//   ....[0]....
.L_25:
        /*004c*/ 	.word	0x00003700


	//   ....[1]....
        /*0050*/ 	.word	0x00011180


	//----- nvinfo : EIATTR_VRC_CTA_INIT_COUNT
	.align		4
.L_26:
        /*0054*/ 	.byte	0x02, 0x4a
	.zero		1
	.zero		1


	//----- nvinfo : EIATTR_CRS_STACK_SIZE
	.align		4
        /*0058*/ 	.byte	0x04, 0x1e
        /*005a*/ 	.short	(.L_28 - .L_27)
.L_27:
        /*005c*/ 	.word	0x00000000


	//----- nvinfo : EIATTR_CBANK_PARAM_SIZE
	.align		4
.L_28:
        /*0060*/ 	.byte	0x03, 0x19
        /*0062*/ 	.short	0x0018


	//----- nvinfo : EIATTR_PARAM_CBANK
	.align		4
        /*0064*/ 	.byte	0x04, 0x0a
        /*0066*/ 	.short	(.L_30 - .L_29)
	.align		4
.L_29:
        /*0068*/ 	.word	index@(.nv.constant0._Z13sha512ComputePmiPy)
        /*006c*/ 	.short	0x0380
        /*006e*/ 	.short	0x0018


	//----- nvinfo : EIATTR_SW_WAR
	.align		4
.L_30:
        /*0070*/ 	.byte	0x04, 0x36
        /*0072*/ 	.short	(.L_32 - .L_31)
.L_31:
        /*0074*/ 	.word	0x00000008
.L_32:


//--------------------- .nv.callgraph             --------------------------
	.section	.nv.callgraph,"",@"SHT_CUDA_CALLGRAPH"
	.align	4
	.sectionentsize	8
	.align		4
        /*0000*/ 	.word	0x00000000
	.align		4
        /*0004*/ 	.word	0xffffffff
	.align		4
        /*0008*/ 	.word	0x00000000
	.align		4
        /*000c*/ 	.word	0xfffffffe
	.align		4
        /*0010*/ 	.word	0x00000000
	.align		4
        /*0014*/ 	.word	0xfffffffd
	.align		4
        /*0018*/ 	.word	0x00000000
	.align		4
        /*001c*/ 	.word	0xfffffffc


//--------------------- .nv.constant4             --------------------------
	.section	.nv.constant4,"a",@progbits
	.align	8
	.align		8
.nv.constant4:
        /*0000*/ 	.dword	precalc_xorwow_matrix
	.align		8
        /*0008*/ 	.dword	precalc_xorwow_offset_matrix
	.align		8
        /*0010*/ 	.dword	mrg32k3aM1
	.align		8
        /*0018*/ 	.dword	mrg32k3aM2
	.align		8
        /*0020*/ 	.dword	mrg32k3aM1SubSeq
	.align		8
        /*0028*/ 	.dword	mrg32k3aM2SubSeq
	.align		8
        /*0030*/ 	.dword	mrg32k3aM1Seq
	.align		8
        /*0038*/ 	.dword	mrg32k3aM2Seq
	.align		8
        /*0040*/ 	.dword	K
	.align		8
        /*0048*/ 	.dword	h


//--------------------- .nv.constant3             --------------------------
	.section	.nv.constant3,"a",@progbits
	.align	8
.nv.constant3:
	.type		__cr_lgamma_table,@object
	.size		__cr_lgamma_table,(.L_8 - __cr_lgamma_table)
__cr_lgamma_table:
        /*0000*/ 	.byte	0x00, 0x00, 0x00, 0x00, 0x00, 0x00, 0x00, 0x00, 0x00, 0x00, 0x00, 0x00, 0x00, 0x00, 0x00, 0x00
        /*0010*/ 	.byte	0xef, 0x39, 0xfa, 0xfe, 0x42, 0x2e, 0xe6, 0x3f, 0x02, 0x20, 0x2a, 0xfa, 0x0b, 0xab, 0xfc, 0x3f
        /*0020*/ 	.byte	0xf9, 0x2c, 0x92, 0x7c, 0xa7, 0x6c, 0x09, 0x40, 0xc9, 0x79, 0x44, 0x3c, 0x64, 0x26, 0x13, 0x40
        /*0030*/ 	.byte	0xca, 0x01, 0xcf, 0x3a, 0x27, 0x51, 0x1a, 0x40, 0x30, 0xcc, 0x2d, 0xf3, 0xe1, 0x0c, 0x21, 0x40
        /*0040*/ 	.byte	0x0d, 0xb7, 0xfc, 0x82, 0x8e, 0x35, 0x25, 0x40
.L_8:


//--------------------- .text._Z13sha512ComputePmiPy --------------------------
	.section	.text._Z13sha512ComputePmiPy,"ax",@progbits
	.align	128
        .global         _Z13sha512ComputePmiPy
        .type           _Z13sha512ComputePmiPy,@function
        .size           _Z13sha512ComputePmiPy,(.L_x_14 - _Z13sha512ComputePmiPy)
        .other          _Z13sha512ComputePmiPy,@"STO_CUDA_ENTRY STV_DEFAULT"
_Z13sha512ComputePmiPy:
.text._Z13sha512ComputePmiPy:
[----:B------:R-:W0:Y:S01]  /*0000*/  LDC R1, c[0x0][0x37c] ;  /* 0x0000df00ff017b82 */ /* 0x000e220000000800 */
[----:B------:R-:W1:Y:S07]  /*0010*/  S2R R3, SR_TID.X ;  /* 0x0000000000037919 */ /* 0x000e6e0000002100 */
[----:B------:R-:W1:Y:S01]  /*0020*/  S2UR UR4, SR_CTAID.X ;  /* 0x00000000000479c3 */ /* 0x000e620000002500 */
[----:B------:R-:W2:Y:S07]  /*0030*/  LDCU.64 UR8, c[0x0][0x358] ;  /* 0x00006b00ff0877ac */ /* 0x000eae0008000a00 */
[----:B------:R-:W1:Y:S02]  /*0040*/  LDC R16, c[0x0][0x360] ;  /* 0x0000d800ff107b82 */ /* 0x000e640000000800 */
[----:B-1----:R-:W-:Y:S01]  /*0050*/  IMAD R16, R16, UR4, R3 ;  /* 0x0000000410107c24 */ /* 0x002fe2000f8e0203 */
[----:B------:R-:W-:-:S04]  /*0060*/  CS2R R2, SR_CLOCKLO ;  /* 0x0000000000027805 */ /* 0x000fc80000015000 */
[----:B------:R-:W-:Y:S01]  /*0070*/  ISETP.NE.AND P0, PT, R16, RZ, PT ;  /* 0x000000ff1000720c */ /* 0x000fe20003f05270 */
[----:B------:R-:W-:Y:S01]  /*0080*/  BSSY.RECONVERGENT B0, `(.L_x_0) ;  /* 0x000035b000007945 */ /* 0x000fe20003800200 */
[----:B------:R-:W-:Y:S02]  /*0090*/  LOP3.LUT R0, R2, 0xaad26b49, RZ, 0x3c, !PT ;  /* 0xaad26b4902007812 */ /* 0x000fe400078e3cff */
[----:B------:R-:W-:-:S03]  /*00a0*/  LOP3.LUT R2, R3, 0xf7dcefdd, RZ, 0x3c, !PT ;  /* 0xf7dcefdd03027812 */ /* 0x000fc600078e3cff */
[----:B------:R-:W-:Y:S02]  /*00b0*/  IMAD R0, R0, 0x4182bed5, RZ ;  /* 0x4182bed500007824 */ /* 0x000fe400078e02ff */
[----:B------:R-:W-:Y:S02]  /*00c0*/  IMAD R5, R2, -0x658354e5, RZ ;  /* 0x9a7cab1b02057824 */ /* 0x000fe400078e02ff */
[C---:B------:R-:W-:Y:S01]  /*00d0*/  VIADD R8, R0.reuse, 0x75bcd15 ;  /* 0x075bcd1500087836 */ /* 0x040fe20000000000 */
[C---:B------:R-:W-:Y:S01]  /*00e0*/  LOP3.LUT R7, R0.reuse, 0x159a55e5, RZ, 0x3c, !PT ;  /* 0x159a55e500077812 */ /* 0x040fe200078e3cff */
[C---:B------:R-:W-:Y:S01]  /*00f0*/  IMAD.IADD R3, R0.reuse, 0x1, R5 ;  /* 0x0000000100037824 */ /* 0x040fe200078e0205 */
[C---:B------:R-:W-:Y:S01]  /*0100*/  LOP3.LUT R2, R5.reuse, 0x5491333, RZ, 0x3c, !PT ;  /* 0x0549133305027812 */ /* 0x040fe200078e3cff */
[----:B------:R-:W-:Y:S02]  /*0110*/  VIADD R0, R0, 0x583f19 ;  /* 0x00583f1900007836 */ /* 0x000fe40000000000 */
[----:B------:R-:W-:-:S02]  /*0120*/  VIADD R6, R5, 0x1f123bb5 ;  /* 0x1f123bb505067836 */ /* 0x000fc40000000000 */
[----:B------:R-:W-:Y:S01]  /*0130*/  VIADD R14, R3, 0x64f0c9 ;  /* 0x0064f0c9030e7836 */ /* 0x000fe20000000000 */
[----:B0-2---:R-:W-:Y:S06]  /*0140*/  @!P0 BRA `(.L_x_1) ;  /* 0x0000003400388947 */ /* 0x005fec0003800000 */
[----:B------:R-:W-:Y:S01]  /*0150*/  IMAD.MOV.U32 R9, RZ, RZ, R8 ;  /* 0x000000ffff097224 */ /* 0x000fe200078e0008 */
[----:B------:R-:W-:Y:S01]  /*0160*/  SHF.R.S32.HI R15, RZ, 0x1f, R16 ;  /* 0x0000001fff0f7819 */ /* 0x000fe20000011410 */
[----:B------:R-:W-:Y:S02]  /*0170*/  IMAD.MOV.U32 R10, RZ, RZ, R7 ;  /* 0x000000ffff0a7224 */ /* 0x000fe400078e0007 */
[----:B------:R-:W-:Y:S02]  /*0180*/  IMAD.MOV.U32 R11, RZ, RZ, R6 ;  /* 0x000000ffff0b7224 */ /* 0x000fe400078e0006 */
[----:B------:R-:W-:Y:S02]  /*0190*/  IMAD.MOV.U32 R12, RZ, RZ, R2 ;  /* 0x000000ffff0c7224 */ /* 0x000fe400078e0002 */
[----:B------:R-:W-:Y:S02]  /*01a0*/  IMAD.MOV.U32 R13, RZ, RZ, R0 ;  /* 0x000000ffff0d7224 */ /* 0x000fe400078e0000 */
[----:B------:R-:W-:-:S07]  /*01b0*/  IMAD.MOV.U32 R17, RZ, RZ, RZ ;  /* 0x000000ffff117224 */ /* 0x000fce00078e00ff */
.L_x_10:
[----:B------:R-:W-:Y:S01]  /*01c0*/  LOP3.LUT R30, R16, 0x3, RZ, 0xc0, !PT ;  /* 0x00000003101e7812 */ /* 0x000fe200078ec0ff */
[----:B------:R-:W-:Y:S03]  /*01d0*/  BSSY.RECONVERGENT B1, `(.L_x_2) ;  /* 0x000033f000017945 */ /* 0x000fe60003800200 */
[----:B------:R-:W-:-:S04]  /*01e0*/  ISETP.NE.U32.AND P0, PT, R30, RZ, PT ;  /* 0x000000ff1e00720c */ /* 0x000fc80003f05070 */
[----:B------:R-:W-:-:S13]  /*01f0*/  ISETP.NE.AND.EX P0, PT, RZ, RZ, PT, P0 ;  /* 0x000000ffff00720c */ /* 0x000fda0003f05300 */
[----:B------:R-:W-:Y:S05]  /*0200*/  @!P0 BRA `(.L_x_3) ;  /* 0x0000003000ec8947 */ /* 0x000fea0003800000 */
[----:B------:R-:W0:Y:S01]  /*0210*/  LDC.64 R4, c[0x4][RZ] ;  /* 0x01000000ff047b82 */ /* 0x000e220000000a00 */
[----:B------:R-:W-:Y:S01]  /*0220*/  IMAD.MOV.U32 R0, RZ, RZ, RZ ;  /* 0x000000ffff007224 */ /* 0x000fe200078e00ff */
[----:B------:R-:W-:Y:S01]  /*0230*/  CS2R R6, SRZ ;  /* 0x0000000000067805 */ /* 0x000fe2000001ff00 */
[----:B------:R-:W-:Y:S02]  /*0240*/  IMAD.MOV.U32 R2, RZ, RZ, RZ ;  /* 0x000000ffff027224 */ /* 0x000fe400078e00ff */
[----:B------:R-:W-:Y:S02]  /*0250*/  IMAD.MOV.U32 R8, RZ, RZ, RZ ;  /* 0x000000ffff087224 */ /* 0x000fe400078e00ff */
[----:B------:R-:W-:Y:S02]  /*0260*/  IMAD.MOV.U32 R36, RZ, RZ, RZ ;  /* 0x000000ffff247224 */ /* 0x000fe400078e00ff */
[----:B0-----:R-:W-:-:S07]  /*0270*/  IMAD.WIDE.U32 R4, R17, 0xc80, R4 ;  /* 0x00000c8011047825 */ /* 0x001fce00078e0004 */
.L_x_5:
[C---:B------:R-:W-:Y:S01]  /*0280*/  IMAD.SHL.U32 R18, R36.reuse, 0x4, RZ ;  /* 0x0000000424127824 */ /* 0x040fe200078e00ff */
[----:B------:R-:W-:Y:S01]  /*0290*/  UMOV UR4, URZ ;  /* 0x000000ff00047c82 */ /* 0x000fe20008000000 */
[----:B------:R-:W-:-:S03]  /*02a0*/  IMAD.SHL.U32 R27, R36, 0x20, RZ ;  /* 0x00000020241b7824 */ /* 0x000fc600078e00ff */
[C---:B------:R-:W-:Y:S01]  /*02b0*/  ISETP.EQ.AND P0, PT, R18.reuse, -0x4, PT ;  /* 0xfffffffc1200780c */ /* 0x040fe20003f02270 */
[C---:B------:R-:W-:Y:S01]  /*02c0*/  VIADD R38, R27.reuse, 0x1 ;  /* 0x000000011b267836 */ /* 0x040fe20000000000 */
[C---:B------:R-:W-:Y:S01]  /*02d0*/  ISETP.EQ.AND P1, PT, R18.reuse, RZ, PT ;  /* 0x000000ff1200720c */ /* 0x040fe20003f22270 */
[C---:B------:R-:W-:Y:S01]  /*02e0*/  VIADD R40, R27.reuse, 0x2 ;  /* 0x000000021b287836 */ /* 0x040fe20000000000 */
[C---:B------:R-:W-:Y:S01]  /*02f0*/  ISETP.EQ.AND P2, PT, R18.reuse, 0x4, PT ;  /* 0x000000041200780c */ /* 0x040fe20003f42270 */
[C---:B------:R-:W-:Y:S01]  /*0300*/  VIADD R42, R27.reuse, 0x3 ;  /* 0x000000031b2a7836 */ /* 0x040fe20000000000 */
[----:B------:R-:W-:Y:S01]  /*0310*/  ISETP.EQ.AND P3, PT, R18, 0x8, PT ;  /* 0x000000081200780c */ /* 0x000fe20003f62270 */
[C---:B------:R-:W-:Y:S02]  /*0320*/  VIADD R44, R27.reuse, 0x4 ;  /* 0x000000041b2c7836 */ /* 0x040fe40000000000 */
[C---:B------:R-:W-:Y:S02]  /*0330*/  VIADD R46, R27.reuse, 0x5 ;  /* 0x000000051b2e7836 */ /* 0x040fe40000000000 */
[----:B------:R-:W-:-:S02]  /*0340*/  VIADD R47, R27, 0x6 ;  /* 0x000000061b2f7836 */ /* 0x000fc40000000000 */
[----:B------:R-:W-:Y:S01]  /*0350*/  @P0 IMAD.MOV.U32 R26, RZ, RZ, R14 ;  /* 0x000000ffff1a0224 */ /* 0x000fe200078e000e */
[C---:B------:R-:W-:Y:S01]  /*0360*/  ISETP.EQ.AND P0, PT, R18.reuse, 0xc, PT ;  /* 0x0000000c1200780c */ /* 0x040fe20003f02270 */
[----:B------:R-:W-:Y:S01]  /*0370*/  @P1 IMAD.MOV.U32 R26, RZ, RZ, R9 ;  /* 0x000000ffff1a1224 */ /* 0x000fe200078e0009 */
[C---:B------:R-:W-:Y:S01]  /*0380*/  ISETP.EQ.AND P1, PT, R18.reuse, 0x10, PT ;  /* 0x000000101200780c */ /* 0x040fe20003f22270 */
[----:B------:R-:W-:Y:S01]  /*0390*/  @P2 IMAD.MOV.U32 R26, RZ, RZ, R10 ;  /* 0x000000ffff1a2224 */ /* 0x000fe200078e000a */
[C---:B------:R-:W-:Y:S01]  /*03a0*/  ISETP.EQ.AND P2, PT, R18.reuse, 0x14, PT ;  /* 0x000000141200780c */ /* 0x040fe20003f42270 */
[----:B------:R-:W-:Y:S01]  /*03b0*/  @P3 IMAD.MOV.U32 R26, RZ, RZ, R11 ;  /* 0x000000ffff1a3224 */ /* 0x000fe200078e000b */
[----:B------:R-:W-:Y:S01]  /*03c0*/  ISETP.EQ.AND P3, PT, R18, 0x18, PT ;  /* 0x000000181200780c */ /* 0x000fe20003f62270 */
[C---:B------:R-:W-:Y:S02]  /*03d0*/  VIADD R48, R27.reuse, 0x7 ;  /* 0x000000071b307836 */ /* 0x040fe40000000000 */
[----:B------:R-:W-:-:S02]  /*03e0*/  VIADD R49, R27, 0x8 ;  /* 0x000000081b317836 */ /* 0x000fc40000000000 */
[C---:B------:R-:W-:Y:S02]  /*03f0*/  VIADD R50, R27.reuse, 0x9 ;  /* 0x000000091b327836 */ /* 0x040fe40000000000 */
[----:B------:R-:W-:Y:S01]  /*0400*/  @P0 IMAD.MOV.U32 R26, RZ, RZ, R12 ;  /* 0x000000ffff1a0224 */ /* 0x000fe200078e000c */
[C---:B------:R-:W-:Y:S01]  /*0410*/  ISETP.EQ.AND P0, PT, R18.reuse, 0x1c, PT ;  /* 0x0000001c1200780c */ /* 0x040fe20003f02270 */
[----:B------:R-:W-:Y:S01]  /*0420*/  @P1 IMAD.MOV.U32 R26, RZ, RZ, R13 ;  /* 0x000000ffff1a1224 */ /* 0x000fe200078e000d */
[C---:B------:R-:W-:Y:S01]  /*0430*/  ISETP.EQ.AND P1, PT, R18.reuse, 0x20, PT ;  /* 0x000000201200780c */ /* 0x040fe20003f22270 */
[--C-:B------:R-:W-:Y:S01]  /*0440*/  @P2 IMAD.MOV.U32 R26, RZ, RZ, R0.reuse ;  /* 0x000000ffff1a2224 */ /* 0x100fe200078e0000 */
[C---:B------:R-:W-:Y:S01]  /*0450*/  ISETP.EQ.AND P2, PT, R18.reuse, 0x24, PT ;  /* 0x000000241200780c */ /* 0x040fe20003f42270 */
[----:B------:R-:W-:Y:S01]  /*0460*/  @P3 IMAD.MOV.U32 R26, RZ, RZ, R0 ;  /* 0x000000ffff1a3224 */ /* 0x000fe200078e0000 */
[----:B------:R-:W-:Y:S01]  /*0470*/  ISETP.EQ.AND P3, PT, R18, 0x28, PT ;  /* 0x000000281200780c */ /* 0x000fe20003f62270 */
[----:B------:R-:W-:-:S02]  /*0480*/  VIADD R51, R27, 0xa ;  /* 0x0000000a1b337836 */ /* 0x000fc40000000000 */
[C---:B------:R-:W-:Y:S02]  /*0490*/  VIADD R52, R27.reuse, 0xb ;  /* 0x0000000b1b347836 */ /* 0x040fe40000000000 */
[C---:B------:R-:W-:Y:S02]  /*04a0*/  VIADD R53, R27.reuse, 0xc ;  /* 0x0000000c1b357836 */ /* 0x040fe40000000000 */
[--C-:B------:R-:W-:Y:S02]  /*04b0*/  @P0 IMAD.MOV.U32 R26, RZ, RZ, R0.reuse ;  /* 0x000000ffff1a0224 */ /* 0x100fe400078e0000 */
[--C-:B------:R-:W-:Y:S02]  /*04c0*/  @P1 IMAD.MOV.U32 R26, RZ, RZ, R0.reuse ;  /* 0x000000ffff1a1224 */ /* 0x100fe400078e0000 */
[----:B------:R-:W-:Y:S02]  /*04d0*/  @P2 IMAD.MOV.U32 R26, RZ, RZ, R0 ;  /* 0x000000ffff1a2224 */ /* 0x000fe400078e0000 */
[----:B------:R-:W-:-:S02]  /*04e0*/  VIADD R54, R27, 0xd ;  /* 0x0000000d1b367836 */ /* 0x000fc40000000000 */
[C---:B------:R-:W-:Y:S02]  /*04f0*/  VIADD R55, R27.reuse, 0xe ;  /* 0x0000000e1b377836 */ /* 0x040fe40000000000 */
[----:B------:R-:W-:Y:S02]  /*0500*/  @P3 IMAD.MOV.U32 R26, RZ, RZ, R0 ;  /* 0x000000ffff1a3224 */ /* 0x000fe400078e0000 */
[----:B------:R-:W-:-:S07]  /*0510*/  VIADD R27, R27, 0xf ;  /* 0x0000000f1b1b7836 */ /* 0x000fce0000000000 */
.L_x_4:
[----:B------:R-:W-:-:S04]  /*0520*/  SHF.R.U32.HI R58, RZ, UR4, R26 ;  /* 0x00000004ff3a7c19 */ /* 0x000fc8000801161a */
[----:B------:R-:W-:-:S04]  /*0530*/  LOP3.LUT R18, R58, 0x1, RZ, 0xc0, !PT ;  /* 0x000000013a127812 */ /* 0x000fc800078ec0ff */
[----:B------:R-:W-:-:S13]  /*0540*/  ISETP.NE.U32.AND P0, PT, R18, 0x1, PT ;  /* 0x000000011200780c */ /* 0x000fda0003f05070 */
[----:B------:R-:W-:-:S05]  /*0550*/  @!P0 LEA R18, R36, UR4, 0x5 ;  /* 0x0000000424128c11 */ /* 0x000fca000f8e28ff */
[----:B------:R-:W-:-:S04]  /*0560*/  @!P0 IMAD R19, R18, 0x5, RZ ;  /* 0x0000000512138824 */ /* 0x000fc800078e02ff */
[----:B------:R-:W-:-:S05]  /*0570*/  @!P0 IMAD.WIDE.U32 R18, R19, 0x4, R4 ;  /* 0x0000000413128825 */ /* 0x000fca00078e0004 */
[----:B------:R-:W2:Y:S04]  /*0580*/  @!P0 LDG.E R23, desc[UR8][R18.64] ;  /* 0x0000000812178981 */ /* 0x000ea8000c1e1900 */
[----:B------:R-:W3:Y:S04]  /*0590*/  @!P0 LDG.E R22, desc[UR8][R18.64+0x4] ;  /* 0x0000040812168981 */ /* 0x000ee8000c1e1900 */
[----:B------:R-:W4:Y:S04]  /*05a0*/  @!P0 LDG.E R25, desc[UR8][R18.64+0x8] ;  /* 0x0000080812198981 */ /* 0x000f28000c1e1900 */
[----:B------:R-:W5:Y:S04]  /*05b0*/  @!P0 LDG.E R37, desc[UR8][R18.64+0xc] ;  /* 0x00000c0812258981 */ /* 0x000f68000c1e1900 */
[----:B------:R0:W5:Y:S01]  /*05c0*/  @!P0 LDG.E R39, desc[UR8][R18.64+0x10] ;  /* 0x0000100812278981 */ /* 0x000162000c1e1900 */
[----:B------:R-:W-:-:S13]  /*05d0*/  R2P PR, R58, 0x7e ;  /* 0x0000007e3a007804 */ /* 0x000fda0000000000 */
[----:B------:R-:W-:Y:S02]  /*05e0*/  @P1 VIADD R20, R38, UR4 ;  /* 0x0000000426141c36 */ /* 0x000fe40008000000 */
[----:B0-----:R-:W-:Y:S02]  /*05f0*/  @P2 VIADD R18, R40, UR4 ;  /* 0x0000000428122c36 */ /* 0x001fe40008000000 */
[----:B------:R-:W-:Y:S02]  /*0600*/  @P1 IMAD R21, R20, 0x5, RZ ;  /* 0x0000000514151824 */ /* 0x000fe400078e02ff */
[----:B------:R-:W-:Y:S02]  /*0610*/  @P3 VIADD R19, R42, UR4 ;  /* 0x000000042a133c36 */ /* 0x000fe40008000000 */
[----:B------:R-:W-:-:S04]  /*0620*/  @P1 IMAD.WIDE.U32 R20, R21, 0x4, R4 ;  /* 0x0000000415141825 */ /* 0x000fc800078e0004 */
[----:B------:R-:W-:Y:S01]  /*0630*/  @P3 IMAD R19, R19, 0x5, RZ ;  /* 0x0000000513133824 */ /* 0x000fe200078e02ff */
[----:B------:R-:W5:Y:S04]  /*0640*/  @P1 LDG.E R29, desc[UR8][R20.64] ;  /* 0x00000008141d1981 */ /* 0x000f68000c1e1900 */
[----:B------:R-:W5:Y:S04]  /*0650*/  @P1 LDG.E R28, desc[UR8][R20.64+0x4] ;  /* 0x00000408141c1981 */ /* 0x000f68000c1e1900 */
[----:B------:R-:W5:Y:S04]  /*0660*/  @P1 LDG.E R31, desc[UR8][R20.64+0x8] ;  /* 0x00000808141f1981 */ /* 0x000f68000c1e1900 */
[----:B------:R-:W5:Y:S04]  /*0670*/  @P1 LDG.E R33, desc[UR8][R20.64+0xc] ;  /* 0x00000c0814211981 */ /* 0x000f68000c1e1900 */
[----:B------:R0:W5:Y:S01]  /*0680*/  @P1 LDG.E R35, desc[UR8][R20.64+0x10] ;  /* 0x0000100814231981 */ /* 0x000162000c1e1900 */
[----:B------:R-:W-:-:S02]  /*0690*/  @P6 VIADD R24, R47, UR4 ;  /* 0x000000042f186c36 */ /* 0x000fc40008000000 */
[----:B0-----:R-:W-:Y:S02]  /*06a0*/  @P5 VIADD R20, R46, UR4 ;  /* 0x000000042e145c36 */ /* 0x001fe40008000000 */
[----:B------:R-:W-:Y:S01]  /*06b0*/  @P6 IMAD R71, R24, 0x5, RZ ;  /* 0x0000000518476824 */ /* 0x000fe200078e02ff */
[----:B--2---:R-:W-:Y:S01]  /*06c0*/  @!P0 LOP3.LUT R8, R8, R23, RZ, 0x3c, !PT ;  /* 0x0000001708088212 */ /* 0x004fe200078e3cff */
[----:B------:R-:W-:Y:S02]  /*06d0*/  @P2 IMAD R23, R18, 0x5, RZ ;  /* 0x0000000512172824 */ /* 0x000fe400078e02ff */
[----:B------:R-:W-:Y:S01]  /*06e0*/  @P4 VIADD R18, R44, UR4 ;  /* 0x000000042c124c36 */ /* 0x000fe20008000000 */
[----:B---3--:R-:W-:Y:S01]  /*06f0*/  @!P0 LOP3.LUT R7, R7, R22, RZ, 0x3c, !PT ;  /* 0x0000001607078212 */ /* 0x008fe200078e3cff */
[----:B------:R-:W-:Y:S01]  /*0700*/  @P2 IMAD.WIDE.U32 R22, R23, 0x4, R4 ;  /* 0x0000000417162825 */ /* 0x000fe200078e0004 */
[----:B----4-:R-:W-:-:S03]  /*0710*/  @!P0 LOP3.LUT R6, R6, R25, RZ, 0x3c, !PT ;  /* 0x0000001906068212 */ /* 0x010fc600078e3cff */
[----:B------:R-:W-:Y:S01]  /*0720*/  @P4 IMAD R21, R18, 0x5, RZ ;  /* 0x0000000512154824 */ /* 0x000fe200078e02ff */
[----:B------:R-:W2:Y:S01]  /*0730*/  @P2 LDG.E R32, desc[UR8][R22.64+0x4] ;  /* 0x0000040816202981 */ /* 0x000ea2000c1e1900 */
[----:B------:R-:W-:Y:S01]  /*0740*/  @P3 IMAD.WIDE.U32 R18, R19, 0x4, R4 ;  /* 0x0000000413123825 */ /* 0x000fe200078e0004 */
[----:B-----5:R-:W-:Y:S02]  /*0750*/  @!P0 LOP3.LUT R2, R2, R37, RZ, 0x3c, !PT ;  /* 0x0000002502028212 */ /* 0x020fe400078e3cff */
[----:B------:R-:W3:Y:S01]  /*0760*/  @P2 LDG.E R37, desc[UR8][R22.64] ;  /* 0x0000000816252981 */ /* 0x000ee2000c1e1900 */
[----:B------:R-:W-:Y:S02]  /*0770*/  @!P0 LOP3.LUT R0, R0, R39, RZ, 0x3c, !PT ;  /* 0x0000002700008212 */ /* 0x000fe400078e3cff */
[----:B------:R-:W-:Y:S01]  /*0780*/  LOP3.LUT P0, RZ, R58, 0x80, RZ, 0xc0, !PT ;  /* 0x000000803aff7812 */ /* 0x000fe2000780c0ff */
[----:B------:R-:W4:Y:S01]  /*0790*/  @P2 LDG.E R39, desc[UR8][R22.64+0x8] ;  /* 0x0000080816272981 */ /* 0x000f22000c1e1900 */
[----:B------:R-:W-:-:S03]  /*07a0*/  @P5 IMAD R25, R20, 0x5, RZ ;  /* 0x0000000514195824 */ /* 0x000fc600078e02ff */
[----:B------:R-:W5:Y:S01]  /*07b0*/  @P2 LDG.E R41, desc[UR8][R22.64+0xc] ;  /* 0x00000c0816292981 */ /* 0x000f62000c1e1900 */
[----:B------:R-:W-:-:S03]  /*07c0*/  @P4 IMAD.WIDE.U32 R20, R21, 0x4, R4 ;  /* 0x0000000415144825 */ /* 0x000fc600078e0004 */
[----:B------:R0:W5:Y:S04]  /*07d0*/  @P2 LDG.E R43, desc[UR8][R22.64+0x10] ;  /* 0x00001008162b2981 */ /* 0x000168000c1e1900 */
[----:B------:R-:W5:Y:S01]  /*07e0*/  @P3 LDG.E R45, desc[UR8][R18.64] ;  /* 0x00000008122d3981 */ /* 0x000f62000c1e1900 */
[----:B------:R-:W-:-:S03]  /*07f0*/  @P0 VIADD R60, R48, UR4 ;  /* 0x00000004303c0c36 */ /* 0x000fc60008000000 */
[----:B------:R-:W5:Y:S04]  /*0800*/  @P3 LDG.E R34, desc[UR8][R18.64+0x4] ;  /* 0x0000040812223981 */ /* 0x000f68000c1e1900 */
[----:B------:R-:W5:Y:S01]  /*0810*/  @P3 LDG.E R57, desc[UR8][R18.64+0x8] ;  /* 0x0000080812393981 */ /* 0x000f62000c1e1900 */
[----:B0-----:R-:W-:-:S03]  /*0820*/  @P5 IMAD.WIDE.U32 R22, R25, 0x4, R4 ;  /* 0x0000000419165825 */ /* 0x001fc600078e0004 */
[----:B------:R-:W5:Y:S04]  /*0830*/  @P3 LDG.E R59, desc[UR8][R18.64+0xc] ;  /* 0x00000c08123b3981 */ /* 0x000f68000c1e1900 */
[----:B------:R0:W5:Y:S01]  /*0840*/  @P3 LDG.E R61, desc[UR8][R18.64+0x10] ;  /* 0x00001008123d3981 */ /* 0x000162000c1e1900 */
[----:B------:R-:W-:-:S03]  /*0850*/  @P0 IMAD R79, R60, 0x5, RZ ;  /* 0x000000053c4f0824 */ /* 0x000fc600078e02ff */
[----:B------:R-:W5:Y:S01]  /*0860*/  @P4 LDG.E R63, desc[UR8][R20.64] ;  /* 0x00000008143f4981 */ /* 0x000f62000c1e1900 */
[----:B------:R-:W-:-:S03]  /*0870*/  @P6 IMAD.WIDE.U32 R24, R71, 0x4, R4 ;  /* 0x0000000447186825 */ /* 0x000fc600078e0004 */
[----:B------:R-:W5:Y:S04]  /*0880*/  @P4 LDG.E R56, desc[UR8][R20.64+0x4] ;  /* 0x0000040814384981 */ /* 0x000f68000c1e1900 */
[----:B------:R-:W5:Y:S04]  /*0890*/  @P4 LDG.E R65, desc[UR8][R20.64+0x8] ;  /* 0x0000080814414981 */ /* 0x000f68000c1e1900 */
[----:B------:R-:W5:Y:S04]  /*08a0*/  @P4 LDG.E R67, desc[UR8][R20.64+0xc] ;  /* 0x00000c0814434981 */ /* 0x000f68000c1e1900 */
[----:B------:R-:W5:Y:S01]  /*08b0*/  @P4 LDG.E R69, desc[UR8][R20.64+0x10] ;  /* 0x0000100814454981 */ /* 0x000f62000c1e1900 */
[----:B0-----:R-:W-:-:S03]  /*08c0*/  @P0 IMAD.WIDE.U32 R18, R79, 0x4, R4 ;  /* 0x000000044f120825 */ /* 0x001fc600078e0004 */
[----:B------:R-:W5:Y:S04]  /*08d0*/  @P5 LDG.E R71, desc[UR8][R22.64] ;  /* 0x0000000816475981 */ /* 0x000f68000c1e1900 */
        /* <DEDUP_REMOVED lines=13> */
[----:B------:R-:W5:Y:S01]  /*09b0*/  @P0 LDG.E R23, desc[UR8][R18.64+0x10] ;  /* 0x0000100812170981 */ /* 0x000f62000c1e1900 */
[----:B------:R-:W-:-:S02]  /*09c0*/  @P1 LOP3.LUT R8, R8, R29, RZ, 0x3c, !PT ;  /* 0x0000001d08081212 */ /* 0x000fc400078e3cff */
[----:B------:R-:W-:Y:S02]  /*09d0*/  @P1 LOP3.LUT R7, R7, R28, RZ, 0x3c, !PT ;  /* 0x0000001c07071212 */ /* 0x000fe400078e3cff */
[----:B------:R-:W-:Y:S02]  /*09e0*/  @P1 LOP3.LUT R6, R6, R31, RZ, 0x3c, !PT ;  /* 0x0000001f06061212 */ /* 0x000fe400078e3cff */
[----:B------:R-:W-:Y:S02]  /*09f0*/  @P1 LOP3.LUT R2, R2, R33, RZ, 0x3c, !PT ;  /* 0x0000002102021212 */ /* 0x000fe400078e3cff */
[----:B------:R-:W-:Y:S02]  /*0a00*/  @P1 LOP3.LUT R0, R0, R35, RZ, 0x3c, !PT ;  /* 0x0000002300001212 */ /* 0x000fe400078e3cff */
[----:B--2---:R-:W-:Y:S02]  /*0a10*/  @P2 LOP3.LUT R7, R7, R32, RZ, 0x3c, !PT ;  /* 0x0000002007072212 */ /* 0x004fe400078e3cff */
[----:B---3--:R-:W-:-:S02]  /*0a20*/  @P2 LOP3.LUT R8, R8, R37, RZ, 0x3c, !PT ;  /* 0x0000002508082212 */ /* 0x008fc400078e3cff */
[----:B----4-:R-:W-:Y:S02]  /*0a30*/  @P2 LOP3.LUT R6, R6, R39, RZ, 0x3c, !PT ;  /* 0x0000002706062212 */ /* 0x010fe400078e3cff */
[----:B-----5:R-:W-:Y:S02]  /*0a40*/  @P2 LOP3.LUT R2, R2, R41, RZ, 0x3c, !PT ;  /* 0x0000002902022212 */ /* 0x020fe400078e3cff */
[----:B------:R-:W-:Y:S02]  /*0a50*/  @P2 LOP3.LUT R0, R0, R43, RZ, 0x3c, !PT ;  /* 0x0000002b00002212 */ /* 0x000fe400078e3cff */
[----:B------:R-:W-:Y:S02]  /*0a60*/  @P3 LOP3.LUT R8, R8, R45, RZ, 0x3c, !PT ;  /* 0x0000002d08083212 */ /* 0x000fe400078e3cff */
[----:B------:R-:W-:Y:S02]  /*0a70*/  @P3 LOP3.LUT R7, R7, R34, RZ, 0x3c, !PT ;  /* 0x0000002207073212 */ /* 0x000fe400078e3cff */
[----:B------:R-:W-:-:S02]  /*0a80*/  @P3 LOP3.LUT R6, R6, R57, RZ, 0x3c, !PT ;  /* 0x0000003906063212 */ /* 0x000fc400078e3cff */
[----:B------:R-:W-:Y:S02]  /*0a90*/  @P3 LOP3.LUT R2, R2, R59, RZ, 0x3c, !PT ;  /* 0x0000003b02023212 */ /* 0x000fe400078e3cff */
[----:B------:R-:W-:Y:S02]  /*0aa0*/  @P3 LOP3.LUT R0, R0, R61, RZ, 0x3c, !PT ;  /* 0x0000003d00003212 */ /* 0x000fe400078e3cff */
        /* <DEDUP_REMOVED lines=20> */
[----:B------:R-:W-:-:S13]  /*0bf0*/  R2P PR, R58.B1, 0x7f ;  /* 0x0000007f3a007804 */ /* 0x000fda0000001000 */
[----:B------:R-:W-:-:S04]  /*0c00*/  @P0 VIADD R18, R49, UR4 ;  /* 0x0000000431120c36 */ /* 0x000fc80008000000 */
[----:B------:R-:W-:-:S04]  /*0c10*/  @P0 IMAD R19, R18, 0x5, RZ ;  /* 0x0000000512130824 */ /* 0x000fc800078e02ff */
[----:B------:R-:W-:-:S05]  /*0c20*/  @P0 IMAD.WIDE.U32 R18, R19, 0x4, R4 ;  /* 0x0000000413120825 */ /* 0x000fca00078e0004 */
[----:B------:R-:W2:Y:S04]  /*0c30*/  @P0 LDG.E R21, desc[UR8][R18.64] ;  /* 0x0000000812150981 */ /* 0x000ea8000c1e1900 */
[----:B------:R-:W3:Y:S04]  /*0c40*/  @P0 LDG.E R20, desc[UR8][R18.64+0x4] ;  /* 0x0000040812140981 */ /* 0x000ee8000c1e1900 */
[----:B------:R-:W4:Y:S04]  /*0c50*/  @P0 LDG.E R23, desc[UR8][R18.64+0x8] ;  /* 0x0000080812170981 */ /* 0x000f28000c1e1900 */
[----:B------:R-:W5:Y:S04]  /*0c60*/  @P0 LDG.E R25, desc[UR8][R18.64+0xc] ;  /* 0x00000c0812190981 */ /* 0x000f68000c1e1900 */
[----:B------:R0:W5:Y:S01]  /*0c70*/  @P0 LDG.E R29, desc[UR8][R18.64+0x10] ;  /* 0x00001008121d0981 */ /* 0x000162000c1e1900 */
[----:B------:R-:W-:-:S02]  /*0c80*/  @P3 VIADD R22, R52, UR4 ;  /* 0x0000000434163c36 */ /* 0x000fc40008000000 */
[----:B------:R-:W-:Y:S02]  /*0c90*/  @P5 VIADD R24, R54, UR4 ;  /* 0x0000000436185c36 */ /* 0x000fe40008000000 */
[----:B0-----:R-:W-:Y:S02]  /*0ca0*/  @P4 VIADD R18, R53, UR4 ;  /* 0x0000000435124c36 */ /* 0x001fe40008000000 */
[----:B------:R-:W-:Y:S02]  /*0cb0*/  @P3 IMAD R19, R22, 0x5, RZ ;  /* 0x0000000516133824 */ /* 0x000fe400078e02ff */
[----:B------:R-:W-:Y:S02]  /*0cc0*/  @P6 VIADD R56, R55, UR4 ;  /* 0x0000000437386c36 */ /* 0x000fe40008000000 */
[----:B------:R-:W-:Y:S01]  /*0cd0*/  @P5 IMAD R63, R24, 0x5, RZ ;  /* 0x00000005183f5824 */ /* 0x000fe200078e02ff */
[----:B--2---:R-:W-:Y:S01]  /*0ce0*/  @P0 LOP3.LUT R8, R8, R21, RZ, 0x3c, !PT ;  /* 0x0000001508080212 */ /* 0x004fe200078e3cff */
[----:B------:R-:W-:Y:S01]  /*0cf0*/  @P1 VIADD R21, R50, UR4 ;  /* 0x0000000432151c36 */ /* 0x000fe20008000000 */
[----:B---3--:R-:W-:Y:S01]  /*0d00*/  @P0 LOP3.LUT R7, R7, R20, RZ, 0x3c, !PT ;  /* 0x0000001407070212 */ /* 0x008fe200078e3cff */
[----:B------:R-:W-:-:S02]  /*0d10*/  @P2 VIADD R20, R51, UR4 ;  /* 0x0000000433142c36 */ /* 0x000fc40008000000 */
[----:B------:R-:W-:Y:S01]  /*0d20*/  @P1 IMAD R21, R21, 0x5, RZ ;  /* 0x0000000515151824 */ /* 0x000fe200078e02ff */
[----:B----4-:R-:W-:Y:S01]  /*0d30*/  @P0 LOP3.LUT R6, R6, R23, RZ, 0x3c, !PT ;  /* 0x0000001706060212 */ /* 0x010fe200078e3cff */
[----:B------:R-:W-:Y:S02]  /*0d40*/  @P2 IMAD R23, R20, 0x5, RZ ;  /* 0x0000000514172824 */ /* 0x000fe400078e02ff */
[--C-:B------:R-:W-:Y:S01]  /*0d50*/  @P1 IMAD.WIDE.U32 R20, R21, 0x4, R4.reuse ;  /* 0x0000000415141825 */ /* 0x100fe200078e0004 */
[----:B-----5:R-:W-:Y:S02]  /*0d60*/  @P0 LOP3.LUT R2, R2, R25, RZ, 0x3c, !PT ;  /* 0x0000001902020212 */ /* 0x020fe400078e3cff */
[----:B------:R-:W-:Y:S01]  /*0d70*/  @P0 LOP3.LUT R0, R0, R29, RZ, 0x3c, !PT ;  /* 0x0000001d00000212 */ /* 0x000fe200078e3cff */
[----:B------:R-:W-:Y:S01]  /*0d80*/  @P2 IMAD.WIDE.U32 R22, R23, 0x4, R4 ;  /* 0x0000000417162825 */ /* 0x000fe200078e0004 */
[----:B------:R-:W-:Y:S01]  /*0d90*/  LOP3.LUT P0, RZ, R58, 0x8000, RZ, 0xc0, !PT ;  /* 0x000080003aff7812 */ /* 0x000fe2000780c0ff */
[----:B------:R-:W2:Y:S02]  /*0da0*/  @P1 LDG.E R29, desc[UR8][R20.64] ;  /* 0x00000008141d1981 */ /* 0x000ea4000c1e1900 */
[----:B------:R-:W-:-:S02]  /*0db0*/  @P4 IMAD R25, R18, 0x5, RZ ;  /* 0x0000000512194824 */ /* 0x000fc400078e02ff */
[----:B------:R-:W3:Y:S01]  /*0dc0*/  @P1 LDG.E R28, desc[UR8][R20.64+0x4] ;  /* 0x00000408141c1981 */ /* 0x000ee2000c1e1900 */
[----:B------:R-:W-:-:S03]  /*0dd0*/  @P3 IMAD.WIDE.U32 R18, R19, 0x4, R4 ;  /* 0x0000000413123825 */ /* 0x000fc600078e0004 */
[----:B------:R-:W4:Y:S04]  /*0de0*/  @P1 LDG.E R31, desc[UR8][R20.64+0x8] ;  /* 0x00000808141f1981 */ /* 0x000f28000c1e1900 */
[----:B------:R-:W5:Y:S04]  /*0df0*/  @P1 LDG.E R33, desc[UR8][R20.64+0xc] ;  /* 0x00000c0814211981 */ /* 0x000f68000c1e1900 */
[----:B------:R0:W5:Y:S04]  /*0e00*/  @P1 LDG.E R35, desc[UR8][R20.64+0x10] ;  /* 0x0000100814231981 */ /* 0x000168000c1e1900 */
[----:B------:R-:W5:Y:S04]  /*0e10*/  @P2 LDG.E R37, desc[UR8][R22.64] ;  /* 0x0000000816252981 */ /* 0x000f68000c1e1900 */
[----:B------:R-:W5:Y:S04]  /*0e20*/  @P2 LDG.E R32, desc[UR8][R22.64+0x4] ;  /* 0x0000040816202981 */ /* 0x000f68000c1e1900 */
[----:B------:R-:W5:Y:S01]  /*0e30*/  @P2 LDG.E R39, desc[UR8][R22.64+0x8] ;  /* 0x0000080816272981 */ /* 0x000f62000c1e1900 */
[----:B0-----:R-:W-:-:S03]  /*0e40*/  @P4 IMAD.WIDE.U32 R20, R25, 0x4, R4 ;  /* 0x0000000419144825 */ /* 0x001fc600078e0004 */
[----:B------:R-:W5:Y:S04]  /*0e50*/  @P2 LDG.E R41, desc[UR8][R22.64+0xc] ;  /* 0x00000c0816292981 */ /* 0x000f68000c1e1900 */
[----:B------:R0:W5:Y:S01]  /*0e60*/  @P2 LDG.E R43, desc[UR8][R22.64+0x10] ;  /* 0x00001008162b2981 */ /* 0x000162000c1e1900 */
[----:B------:R-:W-:-:S03]  /*0e70*/  @P0 VIADD R24, R27, UR4 ;  /* 0x000000041b180c36 */ /* 0x000fc60008000000 */
[----:B------:R-:W5:Y:S01]  /*0e80*/  @P3 LDG.E R45, desc[UR8][R18.64] ;  /* 0x00000008122d3981 */ /* 0x000f62000c1e1900 */
[----:B------:R-:W-:-:S03]  /*0e90*/  @P6 IMAD R25, R56, 0x5, RZ ;  /* 0x0000000538196824 */ /* 0x000fc600078e02ff */
        /* <DEDUP_REMOVED lines=28> */
[----:B------:R-:W-:-:S04]  /*1060*/  UIADD3 UR4, UPT, UPT, UR4, 0x10, URZ ;  /* 0x0000001004047890 */ /* 0x000fc8000fffe0ff */
[----:B------:R-:W-:Y:S01]  /*1070*/  UISETP.NE.AND UP0, UPT, UR4, 0x20, UPT ;  /* 0x000000200400788c */ /* 0x000fe2000bf05270 */
[----:B--2---:R-:W-:Y:S02]  /*1080*/  @P1 LOP3.LUT R8, R8, R29, RZ, 0x3c, !PT ;  /* 0x0000001d08081212 */ /* 0x004fe400078e3cff */
[----:B---3--:R-:W-:Y:S02]  /*1090*/  @P1 LOP3.LUT R7, R7, R28, RZ, 0x3c, !PT ;  /* 0x0000001c07071212 */ /* 0x008fe400078e3cff */
[----:B----4-:R-:W-:Y:S02]  /*10a0*/  @P1 LOP3.LUT R6, R6, R31, RZ, 0x3c, !PT ;  /* 0x0000001f06061212 */ /* 0x010fe400078e3cff */
[----:B-----5:R-:W-:Y:S02]  /*10b0*/  @P1 LOP3.LUT R2, R2, R33, RZ, 0x3c, !PT ;  /* 0x0000002102021212 */ /* 0x020fe400078e3cff */
        /* <DEDUP_REMOVED lines=30> */
[----:B------:R-:W-:Y:S01]  /*12a0*/  @P0 LOP3.LUT R0, R0, R23, RZ, 0x3c, !PT ;  /* 0x0000001700000212 */ /* 0x000fe200078e3cff */
[----:B------:R-:W-:Y:S06]  /*12b0*/  BRA.U UP0, `(.L_x_4) ;  /* 0xfffffff100987547 */ /* 0x000fec000b83ffff */
[----:B------:R-:W-:-:S05]  /*12c0*/  VIADD R36, R36, 0x1 ;  /* 0x0000000124247836 */ /* 0x000fca0000000000 */
[----:B------:R-:W-:-:S13]  /*12d0*/  ISETP.NE.AND P0, PT, R36, 0x5, PT ;  /* 0x000000052400780c */ /* 0x000fda0003f05270 */
[----:B------:R-:W-:Y:S05]  /*12e0*/  @P0 BRA `(.L_x_5) ;  /* 0xffffffec00e40947 */ /* 0x000fea000383ffff */
[----:B------:R-:W-:Y:S01]  /*12f0*/  ISETP.NE.U32.AND P0, PT, R30, 0x1, PT ;  /* 0x000000011e00780c */ /* 0x000fe20003f05070 */
[----:B------:R-:W-:Y:S02]  /*1300*/  IMAD.MOV.U32 R9, RZ, RZ, R8 ;  /* 0x000000ffff097224 */ /* 0x000fe400078e0008 */
[----:B------:R-:W-:Y:S01]  /*1310*/  IMAD.MOV.U32 R10, RZ, RZ, R7 ;  /* 0x000000ffff0a7224 */ /* 0x000fe200078e0007 */
[----:B------:R-:W-:Y:S01]  /*1320*/  ISETP.NE.AND.EX P0, PT, RZ, RZ, PT, P0 ;  /* 0x000000ffff00720c */ /* 0x000fe20003f05300 */
[----:B------:R-:W-:Y:S02]  /*1330*/  IMAD.MOV.U32 R11, RZ, RZ, R6 ;  /* 0x000000ffff0b7224 */ /* 0x000fe400078e0006 */
[----:B------:R-:W-:Y:S02]  /*1340*/  IMAD.MOV.U32 R12, RZ, RZ, R2 ;  /* 0x000000ffff0c7224 */ /* 0x000fe400078e0002 */
[----:B------:R-:W-:-:S08]  /*1350*/  IMAD.MOV.U32 R13, RZ, RZ, R0 ;  /* 0x000000ffff0d7224 */ /* 0x000fd000078e0000 */
[----:B------:R-:W-:Y:S05]  /*1360*/  @!P0 BRA `(.L_x_3) ;  /* 0x0000002000948947 */ /* 0x000fea0003800000 */
[----:B------:R-:W-:Y:S01]  /*1370*/  IMAD.MOV.U32 R0, RZ, RZ, RZ ;  /* 0x000000ffff007224 */ /* 0x000fe200078e00ff */
[----:B------:R-:W-:Y:S01]  /*1380*/  CS2R R6, SRZ ;  /* 0x0000000000067805 */ /* 0x000fe2000001ff00 */
[----:B------:R-:W-:Y:S02]  /*1390*/  IMAD.MOV.U32 R2, RZ, RZ, RZ ;  /* 0x000000ffff027224 */ /* 0x000fe400078e00ff */
[----:B------:R-:W-:Y:S02]  /*13a0*/  IMAD.MOV.U32 R8, RZ, RZ, RZ ;  /* 0x000000ffff087224 */ /* 0x000fe400078e00ff */
[----:B------:R-:W-:-:S07]  /*13b0*/  IMAD.MOV.U32 R36, RZ, RZ, RZ ;  /* 0x000000ffff247224 */ /* 0x000fce00078e00ff */
.L_x_7:
        /* <DEDUP_REMOVED lines=42> */
.L_x_6:
        /* <DEDUP_REMOVED lines=228> */
[----:B------:R-:W-:Y:S05]  /*24a0*/  @P0 BRA `(.L_x_3) ;  /* 0x0000001000440947 */ /* 0x000fea0003800000 */
[----:B------:R-:W-:Y:S01]  /*24b0*/  IMAD.MOV.U32 R0, RZ, RZ, RZ ;  /* 0x000000ffff007224 */ /* 0x000fe200078e00ff */
[----:B------:R-:W-:Y:S01]  /*24c0*/  CS2R R6, SRZ ;  /* 0x0000000000067805 */ /* 0x000fe2000001ff00 */
[----:B------:R-:W-:Y:S02]  /*24d0*/  IMAD.MOV.U32 R2, RZ, RZ, RZ ;  /* 0x000000ffff027224 */ /* 0x000fe400078e00ff */
[----:B------:R-:W-:Y:S02]  /*24e0*/  IMAD.MOV.U32 R8, RZ, RZ, RZ ;  /* 0x000000ffff087224 */ /* 0x000fe400078e00ff */
[----:B------:R-:W-:-:S07]  /*24f0*/  IMAD.MOV.U32 R34, RZ, RZ, RZ ;  /* 0x000000ffff227224 */ /* 0x000fce00078e00ff */
.L_x_9:
        /* <DEDUP_REMOVED lines=42> */
.L_x_8:
        /* <DEDUP_REMOVED lines=120> */
[----:B------:R-:W-:Y:S02]  /*2f20*/  @P6 VIADD R56, R55, UR4 ;  /* 0x0000000437386c36 */ /* 0x000fe40008000000 */
[----:B------:R-:W-:Y:S01]  /*2f30*/  @P5 IMAD R61, R24, 0x5, RZ ;  /* 0x00000005183d5824 */ /* 0x000fe200078e02ff */
[----:B--2---:R-:W-:Y:S01]  /*2f40*/  @P0 LOP3.LUT R8, R8, R21, RZ, 0x3c, !PT ;  /* 0x0000001508080212 */ /* 0x004fe200078e3cff */
[----:B------:R-:W-:Y:S01]  /*2f50*/  @P1 VIADD R21, R50, UR4 ;  /* 0x0000000432151c36 */ /* 0x000fe20008000000 */
[----:B---3--:R-:W-:Y:S01]  /*2f60*/  @P0 LOP3.LUT R7, R7, R20, RZ, 0x3c, !PT ;  /* 0x0000001407070212 */ /* 0x008fe200078e3cff */
[----:B------:R-:W-:Y:S02]  /*2f70*/  @P2 VIADD R20, R51, UR4 ;  /* 0x0000000433142c36 */ /* 0x000fe40008000000 */
[----:B------:R-:W-:Y:S01]  /*2f80*/  @P1 IMAD R21, R21, 0x5, RZ ;  /* 0x0000000515151824 */ /* 0x000fe200078e02ff */
[----:B----4-:R-:W-:Y:S01]  /*2f90*/  @P0 LOP3.LUT R6, R6, R23, RZ, 0x3c, !PT ;  /* 0x0000001706060212 */ /* 0x010fe200078e3cff */
[----:B------:R-:W-:-:S02]  /*2fa0*/  @P2 IMAD R23, R20, 0x5, RZ ;  /* 0x0000000514172824 */ /* 0x000fc400078e02ff */
[--C-:B0-----:R-:W-:Y:S01]  /*2fb0*/  @P1 IMAD.WIDE.U32 R18, R21, 0x4, R4.reuse ;  /* 0x0000000415121825 */ /* 0x101fe200078e0004 */
[----:B-----5:R-:W-:Y:S02]  /*2fc0*/  @P0 LOP3.LUT R2, R2, R25, RZ, 0x3c, !PT ;  /* 0x0000001902020212 */ /* 0x020fe400078e3cff */
[----:B------:R-:W-:Y:S01]  /*2fd0*/  @P0 LOP3.LUT R0, R0, R29, RZ, 0x3c, !PT ;  /* 0x0000001d00000212 */ /* 0x000fe200078e3cff */
[----:B------:R-:W-:Y:S01]  /*2fe0*/  @P4 VIADD R20, R53, UR4 ;  /* 0x0000000435144c36 */ /* 0x000fe20008000000 */
[----:B------:R-:W-:Y:S01]  /*2ff0*/  LOP3.LUT P0, RZ, R58, 0x8000, RZ, 0xc0, !PT ;  /* 0x000080003aff7812 */ /* 0x000fe2000780c0ff */
[----:B------:R-:W-:Y:S01]  /*3000*/  @P3 IMAD R21, R22, 0x5, RZ ;  /* 0x0000000516153824 */ /* 0x000fe200078e02ff */
[----:B------:R-:W2:Y:S01]  /*3010*/  @P1 LDG.E R29, desc[UR8][R18.64] ;  /* 0x00000008121d1981 */ /* 0x000ea2000c1e1900 */
[----:B------:R-:W-:-:S03]  /*3020*/  @P2 IMAD.WIDE.U32 R22, R23, 0x4, R4 ;  /* 0x0000000417162825 */ /* 0x000fc600078e0004 */
[----:B------:R-:W3:Y:S01]  /*3030*/  @P1 LDG.E R28, desc[UR8][R18.64+0x4] ;  /* 0x00000408121c1981 */ /* 0x000ee2000c1e1900 */
[----:B------:R-:W-:-:S03]  /*3040*/  @P4 IMAD R25, R20, 0x5, RZ ;  /* 0x0000000514194824 */ /* 0x000fc600078e02ff */
[----:B------:R-:W4:Y:S01]  /*3050*/  @P1 LDG.E R31, desc[UR8][R18.64+0x8] ;  /* 0x00000808121f1981 */ /* 0x000f22000c1e1900 */
[----:B------:R-:W-:-:S03]  /*3060*/  @P3 IMAD.WIDE.U32 R20, R21, 0x4, R4 ;  /* 0x0000000415143825 */ /* 0x000fc600078e0004 */
        /* <DEDUP_REMOVED lines=80> */
[----:B------:R-:W-:Y:S02]  /*3570*/  IMAD.MOV.U32 R9, RZ, RZ, R8 ;  /* 0x000000ffff097224 */ /* 0x000fe400078e0008 */
[----:B------:R-:W-:Y:S02]  /*3580*/  IMAD.MOV.U32 R10, RZ, RZ, R7 ;  /* 0x000000ffff0a7224 */ /* 0x000fe400078e0007 */
[----:B------:R-:W-:Y:S02]  /*3590*/  IMAD.MOV.U32 R11, RZ, RZ, R6 ;  /* 0x000000ffff0b7224 */ /* 0x000fe400078e0006 */
[----:B------:R-:W-:Y:S02]  /*35a0*/  IMAD.MOV.U32 R12, RZ, RZ, R2 ;  /* 0x000000ffff0c7224 */ /* 0x000fe400078e0002 */
[----:B------:R-:W-:-:S07]  /*35b0*/  IMAD.MOV.U32 R13, RZ, RZ, R0 ;  /* 0x000000ffff0d7224 */ /* 0x000fce00078e0000 */
.L_x_3:
[----:B------:R-:W-:Y:S05]  /*35c0*/  BSYNC.RECONVERGENT B1 ;  /* 0x0000000000017941 */ /* 0x000fea0003800200 */
.L_x_2:
[C---:B------:R-:W-:Y:S01]  /*35d0*/  ISETP.GT.U32.AND P0, PT, R16.reuse, 0x3, PT ;  /* 0x000000031000780c */ /* 0x040fe20003f04070 */
[----:B------:R-:W-:Y:S01]  /*35e0*/  VIADD R17, R17, 0x1 ;  /* 0x0000000111117836 */ /* 0x000fe20000000000 */
[--C-:B------:R-:W-:Y:S02]  /*35f0*/  SHF.R.U64 R16, R16, 0x2, R15.reuse ;  /* 0x0000000210107819 */ /* 0x100fe4000000120f */
[----:B------:R-:W-:Y:S02]  /*3600*/  ISETP.GT.U32.AND.EX P0, PT, R15, RZ, PT, P0 ;  /* 0x000000ff0f00720c */ /* 0x000fe40003f04100 */
[----:B------:R-:W-:-:S11]  /*3610*/  SHF.R.U32.HI R15, RZ, 0x2, R15 ;  /* 0x00000002ff0f7819 */ /* 0x000fd6000001160f */
[----:B------:R-:W-:Y:S05]  /*3620*/  @P0 BRA `(.L_x_10) ;  /* 0xffffffc800e40947 */ /* 0x000fea000383ffff */
.L_x_1:
[----:B------:R-:W-:Y:S05]  /*3630*/  BSYNC.RECONVERGENT B0 ;  /* 0x0000000000007941 */ /* 0x000fea0003800200 */
.L_x_0:
[----:B------:R-:W-:Y:S01]  /*3640*/  SHF.R.U32.HI R5, RZ, 0x2, R8 ;  /* 0x00000002ff057819 */ /* 0x000fe20000011608 */
[----:B------:R-:W-:Y:S01]  /*3650*/  IMAD.SHL.U32 R4, R0, 0x10, RZ ;  /* 0x0000001000047824 */ /* 0x000fe200078e00ff */
[----:B------:R-:W-:Y:S01]  /*3660*/  SHF.R.U32.HI R10, RZ, 0x2, R7 ;  /* 0x00000002ff0a7819 */ /* 0x000fe20000011607 */
[----:B------:R-:W-:Y:S01]  /*3670*/  UMOV UR4, 0xf7689eb4 ;  /* 0xf7689eb400047882 */ /* 0x000fe20000000000 */
[----:B------:R-:W-:Y:S01]  /*3680*/  LOP3.LUT R5, R5, R8, RZ, 0x3c, !PT ;  /* 0x0000000805057212 */ /* 0x000fe200078e3cff */
[----:B------:R-:W-:Y:S01]  /*3690*/  UMOV UR5, 0x954d6b38 ;  /* 0x954d6b3800057882 */ /* 0x000fe20000000000 */
[----:B------:R-:W-:Y:S01]  /*36a0*/  LOP3.LUT R10, R10, R7, RZ, 0x3c, !PT ;  /* 0x000000070a0a7212 */ /* 0x000fe200078e3cff */
[----:B------:R-:W-:Y:S01]  /*36b0*/  IMAD.U32 R15, RZ, RZ, UR4 ;  /* 0x00000004ff0f7e24 */ /* 0x000fe2000f8e00ff */
[----:B------:R-:W-:Y:S01]  /*36c0*/  SHF.R.U32.HI R9, RZ, 0x2, R6 ;  /* 0x00000002ff097819 */ /* 0x000fe20000011606 */
[C---:B------:R-:W-:Y:S01]  /*36d0*/  IMAD.SHL.U32 R8, R5.reuse, 0x2, RZ ;  /* 0x0000000205087824 */ /* 0x040fe200078e00ff */
[----:B------:R-:W-:Y:S01]  /*36e0*/  SHF.R.U32.HI R11, RZ, 0x2, R0 ;  /* 0x00000002ff0b7819 */ /* 0x000fe20000011600 */
[----:B------:R-:W-:Y:S01]  /*36f0*/  IMAD.U32 R16, RZ, RZ, UR5 ;  /* 0x00000005ff107e24 */ /* 0x000fe2000f8e00ff */
[----:B------:R-:W-:Y:S01]  /*3700*/  VOTEU.ANY UR4, UPT, PT ;  /* 0x0000000000047886 */ /* 0x000fe200038e0100 */
[----:B------:R-:W-:Y:S01]  /*3710*/  IMAD.U32 R18, RZ, RZ, UR5 ;  /* 0x00000005ff127e24 */ /* 0x000fe2000f8e00ff */
[----:B------:R-:W-:Y:S01]  /*3720*/  LOP3.LUT R5, R5, R8, R4, 0x96, !PT ;  /* 0x0000000805057212 */ /* 0x000fe200078e9604 */
[----:B------:R-:W-:Y:S01]  /*3730*/  IMAD.SHL.U32 R4, R10, 0x2, RZ ;  /* 0x000000020a047824 */ /* 0x000fe200078e00ff */
[----:B------:R-:W-:Y:S01]  /*3740*/  LOP3.LUT R8, R9, R6, RZ, 0x3c, !PT ;  /* 0x0000000609087212 */ /* 0x000fe200078e3cff */
[----:B------:R-:W-:Y:S01]  /*3750*/  VIADD R3, R3, 0x912ef1 ;  /* 0x00912ef103037836 */ /* 0x000fe20000000000 */
[-C--:B------:R-:W-:Y:S01]  /*3760*/  LOP3.LUT R5, R5, R0.reuse, RZ, 0x3c, !PT ;  /* 0x0000000005057212 */ /* 0x080fe200078e3cff */
[----:B------:R-:W-:Y:S01]  /*3770*/  UFLO.U32 UR5, UR4 ;  /* 0x00000004000572bd */ /* 0x000fe200080e0000 */
[----:B------:R-:W-:Y:S01]  /*3780*/  LOP3.LUT R6, R11, R0, RZ, 0x3c, !PT ;  /* 0x000000000b067212 */ /* 0x000fe200078e3cff */
[----:B------:R-:W-:Y:S01]  /*3790*/  UPOPC UR6, UR4 ;  /* 0x00000004000672bf */ /* 0x000fe20008000000 */
[----:B------:R-:W-:Y:S01]  /*37a0*/  IADD3 R0, PT, PT, R14, 0x587c5, R5 ;  /* 0x000587c50e007810 */ /* 0x000fe20007ffe005 */
[----:B------:R-:W-:Y:S01]  /*37b0*/  IMAD.SHL.U32 R7, R5, 0x10, RZ ;  /* 0x0000001005077824 */ /* 0x000fe200078e00ff */
[----:B------:R-:W-:Y:S01]  /*37c0*/  SHF.R.U32.HI R9, RZ, 0x2, R2 ;  /* 0x00000002ff097819 */ /* 0x000fe20000011602 */
[----:B------:R-:W-:Y:S01]  /*37d0*/  UIMAD.WIDE.U32 UR6, UR6, 0x1, URZ ;  /* 0x00000001060678a5 */ /* 0x000fe2000f8e00ff */
[----:B------:R-:W-:-:S02]  /*37e0*/  UMOV UR4, URZ ;  /* 0x000000ff00047c82 */ /* 0x000fc40008000000 */
[----:B------:R-:W-:Y:S01]  /*37f0*/  LOP3.LUT R4, R10, R4, R7, 0x96, !PT ;  /* 0x000000040a047212 */ /* 0x000fe200078e9607 */
[----:B------:R-:W-:Y:S01]  /*3800*/  UIADD3 UR4, UPT, UPT, UR7, UR4, URZ ;  /* 0x0000000407047290 */ /* 0x000fe2000fffe0ff */
[C---:B------:R-:W-:Y:S01]  /*3810*/  IADD3 R10, P0, PT, R0.reuse, 0x7ab51f91, RZ ;  /* 0x7ab51f91000a7810 */ /* 0x040fe20007f1e0ff */
[----:B------:R-:W0:Y:S01]  /*3820*/  LDCU UR10, c[0x0][0x388] ;  /* 0x00007100ff0a77ac */ /* 0x000e220008000800 */
[----:B------:R-:W-:Y:S02]  /*3830*/  LOP3.LUT R12, R9, R2, RZ, 0x3c, !PT ;  /* 0x00000002090c7212 */ /* 0x000fe400078e3cff */
[----:B------:R-:W-:Y:S01]  /*3840*/  SHF.R.U32.HI R2, RZ, 0x2, R5 ;  /* 0x00000002ff027819 */ /* 0x000fe20000011605 */
[----:B------:R-:W-:Y:S01]  /*3850*/  IMAD.X R9, RZ, RZ, -0x897614c, P0 ;  /* 0xf7689eb4ff097424 */ /* 0x000fe200000e06ff */
[----:B------:R-:W-:Y:S02]  /*3860*/  IADD3 R65, P0, PT, R0, -0x4303220b, RZ ;  /* 0xbcfcddf500417810 */ /* 0x000fe40007f1e0ff */
[----:B------:R-:W-:-:S02]  /*3870*/  LOP3.LUT R11, R4, R5, RZ, 0x3c, !PT ;  /* 0x00000005040b7212 */ /* 0x000fc400078e3cff */
[----:B------:R-:W-:Y:S01]  /*3880*/  LOP3.LUT R7, R2, R5, RZ, 0x3c, !PT ;  /* 0x0000000502077212 */ /* 0x000fe200078e3cff */
[----:B------:R-:W-:Y:S01]  /*3890*/  IMAD.X R24, RZ, RZ, -0x6ab294c8, P0 ;  /* 0x954d6b38ff187424 */ /* 0x000fe200000e06ff */
[----:B------:R-:W-:Y:S01]  /*38a0*/  SHF.L.W.U32.HI R15, R15, 0x17, R10 ;  /* 0x000000170f0f7819 */ /* 0x000fe20000010e0a */
[----:B------:R-:W-:Y:S01]  /*38b0*/  IMAD.SHL.U32 R2, R8, 0x2, RZ ;  /* 0x0000000208027824 */ /* 0x000fe200078e00ff */
[C-C-:B------:R-:W-:Y:S01]  /*38c0*/  SHF.L.W.U32.HI R4, R10.reuse, 0x12, R9.reuse ;  /* 0x000000120a047819 */ /* 0x140fe20000010e09 */
[----:B------:R-:W-:Y:S01]  /*38d0*/  IMAD.SHL.U32 R5, R11, 0x10, RZ ;  /* 0x000000100b057824 */ /* 0x000fe200078e00ff */
[----:B------:R-:W-:Y:S02]  /*38e0*/  SHF.L.W.U32.HI R13, R10, 0xe, R9 ;  /* 0x0000000e0a0d7819 */ /* 0x000fe40000010e09 */
[--C-:B------:R-:W-:Y:S02]  /*38f0*/  SHF.L.W.U32.HI R17, R16, 0x1e, R65.reuse ;  /* 0x0000001e10117819 */ /* 0x100fe40000010e41 */
[----:B------:R-:W-:-:S02]  /*3900*/  SHF.L.W.U32.HI R19, R18, 0x19, R65 ;  /* 0x0000001912137819 */ /* 0x000fc40000010e41 */
[----:B------:R-:W-:Y:S02]  /*3910*/  SHF.L.W.U32.HI R16, R65, 0x4, R24 ;  /* 0x0000000441107819 */ /* 0x000fe40000010e18 */
[----:B------:R-:W-:Y:S02]  /*3920*/  LOP3.LUT R8, R8, R2, R5, 0x96, !PT ;  /* 0x0000000208087212 */ /* 0x000fe400078e9605 */
[----:B------:R-:W-:Y:S02]  /*3930*/  LOP3.LUT R21, R15, R4, R13, 0x96, !PT ;  /* 0x000000040f157212 */ /* 0x000fe400078e960d */
[C-C-:B------:R-:W-:Y:S02]  /*3940*/  SHF.L.W.U32.HI R4, R9.reuse, 0x12, R10.reuse ;  /* 0x0000001209047819 */ /* 0x140fe40000010e0a */
[----:B------:R-:W-:Y:S02]  /*3950*/  SHF.L.W.U32.HI R5, R9, 0xe, R10 ;  /* 0x0000000e09057819 */ /* 0x000fe40000010e0a */
[----:B------:R-:W-:-:S02]  /*3960*/  SHF.L.W.U32.HI R13, R10, 0x17, R9 ;  /* 0x000000170a0d7819 */ /* 0x000fc40000010e09 */
[----:B------:R-:W-:Y:S02]  /*3970*/  SHF.L.W.U32.HI R15, R24, 0x4, R65 ;  /* 0x00000004180f7819 */ /* 0x000fe40000010e41 */
[C-C-:B------:R-:W-:Y:S02]  /*3980*/  SHF.L.W.U32.HI R18, R65.reuse, 0x1e, R24.reuse ;  /* 0x0000001e41127819 */ /* 0x140fe40000010e18 */
[----:B------:R-:W-:Y:S02]  /*3990*/  SHF.L.W.U32.HI R20, R65, 0x19, R24 ;  /* 0x0000001941147819 */ /* 0x000fe40000010e18 */
[----:B------:R-:W-:Y:S02]  /*39a0*/  IADD3 R2, PT, PT, R14, 0xb0f8a, R11 ;  /* 0x000b0f8a0e027810 */ /* 0x000fe40007ffe00b */
[----:B------:R-:W-:Y:S02]  /*39b0*/  LOP3.LUT R19, R19, R16, R17, 0x96, !PT ;  /* 0x0000001013137212 */ /* 0x000fe400078e9611 */
[----:B------:R-:W-:-:S02]  /*39c0*/  LOP3.LUT R17, R10, 0x86d8eece, RZ, 0xc0, !PT ;  /* 0x86d8eece0a117812 */ /* 0x000fc400078ec0ff */
[----:B------:R-:W-:Y:S02]  /*39d0*/  LOP3.LUT R22, R13, R4, R5, 0x96, !PT ;  /* 0x000000040d167212 */ /* 0x000fe400078e9605 */
[----:B------:R-:W-:Y:S02]  /*39e0*/  LOP3.LUT R18, R20, R15, R18, 0x96, !PT ;  /* 0x0000000f14127212 */ /* 0x000fe400078e9612 */
[C---:B------:R-:W-:Y:S02]  /*39f0*/  SHF.L.W.U32.HI R5, R2.reuse, 0x1f, RZ ;  /* 0x0000001f02057819 */ /* 0x040fe40000010eff */
[C---:B------:R-:W-:Y:S02]  /*3a00*/  SHF.L.W.U32.HI R16, R2.reuse, 0x18, RZ ;  /* 0x0000001802107819 */ /* 0x040fe40000010eff */
[C---:B------:R-:W-:Y:S02]  /*3a10*/  SHF.R.U64 R25, R2.reuse, 0x7, RZ ;  /* 0x0000000702197819 */ /* 0x040fe400000012ff */
[----:B------:R-:W-:-:S02]  /*3a20*/  SHF.L.W.U32.HI R15, R2, 0x1f, RZ ;  /* 0x0000001f020f7819 */ /* 0x000fc40000010eff */
[C---:B------:R-:W-:Y:S02]  /*3a30*/  SHF.L.W.U32.HI R20, R2.reuse, 0x18, RZ ;  /* 0x0000001802147819 */ /* 0x040fe40000010eff */
[----:B------:R-:W-:Y:S02]  /*3a40*/  SHF.R.U64 R13, R2, 0x7, RZ ;  /* 0x00000007020d7819 */ /* 0x000fe400000012ff */
[----:B------:R-:W-:Y:S02]  /*3a50*/  SHF.R.U32.HI R4, RZ, 0x2, R11 ;  /* 0x00000002ff047819 */ /* 0x000fe4000001160b */
[----:B------:R-:W-:Y:S02]  /*3a60*/  LOP3.LUT R17, R17, 0x2b3e6c1f, RZ, 0x3c, !PT ;  /* 0x2b3e6c1f11117812 */ /* 0x000fe400078e3cff */
[----:B------:R-:W-:Y:S02]  /*3a70*/  LOP3.LUT R25, R25, R5, R16, 0x96, !PT ;  /* 0x0000000519197212 */ /* 0x000fe400078e9610 */
[----:B------:R-:W-:-:S02]  /*3a80*/  LOP3.LUT R15, R13, R15, R20, 0x96, !PT ;  /* 0x0000000f0d0f7212 */ /* 0x000fc400078e9614 */
[-C--:B------:R-:W-:Y:S02]  /*3a90*/  LOP3.LUT R5, R4, R11.reuse, RZ, 0x3c, !PT ;  /* 0x0000000b04057212 */ /* 0x080fe400078e3cff */
[--C-:B------:R-:W-:Y:S02]  /*3aa0*/  SHF.L.W.U32.HI R4, RZ, 0x1f, R2.reuse ;  /* 0x0000001fff047819 */ /* 0x100fe40000010e02 */
[----:B------:R-:W-:Y:S02]  /*3ab0*/  SHF.L.W.U32.HI R13, RZ, 0x18, R2 ;  /* 0x00000018ff0d7819 */ /* 0x000fe40000010e02 */
[----:B------:R-:W-:Y:S01]  /*3ac0*/  LOP3.LUT R11, R8, R11, RZ, 0x3c, !PT ;  /* 0x0000000b080b7212 */ /* 0x000fe200078e3cff */
[----:B------:R-:W-:Y:S01]  /*3ad0*/  IMAD.SHL.U32 R8, R12, 0x2, RZ ;  /* 0x000000020c087824 */ /* 0x000fe200078e00ff */
[----:B------:R-:W-:Y:S02]  /*3ae0*/  IADD3 R20, P0, P1, R2, R17, R21 ;  /* 0x0000001102147210 */ /* 0x000fe4000791e015 */
[----:B------:R-:W-:-:S02]  /*3af0*/  LOP3.LUT R21, R9, 0x40081231, RZ, 0xc0, !PT ;  /* 0x4008123109157812 */ /* 0x000fc400078ec0ff */
[----:B------:R-:W-:Y:S02]  /*3b00*/  SHF.L.W.U32.HI R17, RZ, 0x18, R2 ;  /* 0x00000018ff117819 */ /* 0x000fe40000010e02 */
[C---:B------:R-:W-:Y:S01]  /*3b10*/  LOP3.LUT R63, R4.reuse, R13, RZ, 0x3c, !PT ;  /* 0x0000000d043f7212 */ /* 0x040fe200078e3cff */
[----:B------:R-:W-:Y:S01]  /*3b20*/  IMAD.SHL.U32 R13, R11, 0x10, RZ ;  /* 0x000000100b0d7824 */ /* 0x000fe200078e00ff */
[----:B------:R-:W-:Y:S02]  /*3b30*/  LOP3.LUT R21, R21, 0x1905600c, RZ, 0x3c, !PT ;  /* 0x1905600c15157812 */ /* 0x000fe400078e3cff */
[----:B------:R-:W-:Y:S02]  /*3b40*/  LOP3.LUT R26, R4, R17, RZ, 0x3c, !PT ;  /* 0x00000011041a7212 */ /* 0x000fe400078e3cff */
[----:B------:R-:W-:Y:S02]  /*3b50*/  IADD3 R4, PT, PT, R14, 0x10974f, R11 ;  /* 0x0010974f0e047810 */ /* 0x000fe40007ffe00b */
[----:B------:R-:W-:-:S02]  /*3b60*/  IADD3.X R21, PT, PT, RZ, R21, R22, P0, P1 ;  /* 0x00000015ff157210 */ /* 0x000fc400007e2416 */
[----:B------:R-:W-:Y:S02]  /*3b70*/  LOP3.LUT R8, R12, R8, R13, 0x96, !PT ;  /* 0x000000080c087212 */ /* 0x000fe400078e960d */
[C---:B------:R-:W-:Y:S02]  /*3b80*/  SHF.L.W.U32.HI R69, R4.reuse, 0x1f, RZ ;  /* 0x0000001f04457819 */ /* 0x040fe40000010eff */
[C---:B------:R-:W-:Y:S02]  /*3b90*/  SHF.L.W.U32.HI R22, R4.reuse, 0x18, RZ ;  /* 0x0000001804167819 */ /* 0x040fe40000010eff */
[----:B------:R-:W-:Y:S02]  /*3ba0*/  SHF.R.U64 R23, R4, 0x7, RZ ;  /* 0x0000000704177819 */ /* 0x000fe400000012ff */
[----:B------:R-:W-:Y:S02]  /*3bb0*/  LOP3.LUT R65, R65, 0x77766e33, RZ, 0xc0, !PT ;  /* 0x77766e3341417812 */ /* 0x000fe400078ec0ff */
[----:B------:R-:W-:-:S02]  /*3bc0*/  IADD3 R30, P0, PT, R20, 0x1f312338, RZ ;  /* 0x1f312338141e7810 */ /* 0x000fc40007f1e0ff */
[C---:B------:R-:W-:Y:S02]  /*3bd0*/  SHF.L.W.U32.HI R17, R4.reuse, 0x1f, RZ ;  /* 0x0000001f04117819 */ /* 0x040fe40000010eff */
[C---:B------:R-:W-:Y:S02]  /*3be0*/  SHF.L.W.U32.HI R16, R4.reuse, 0x18, RZ ;  /* 0x0000001804107819 */ /* 0x040fe40000010eff */
[----:B------:R-:W-:Y:S02]  /*3bf0*/  SHF.R.U64 R13, R4, 0x7, RZ ;  /* 0x00000007040d7819 */ /* 0x000fe400000012ff */
[----:B------:R-:W-:Y:S02]  /*3c00*/  SHF.R.U32.HI R12, RZ, 0x2, R11 ;  /* 0x00000002ff0c7819 */ /* 0x000fe4000001160b */
[----:B------:R-:W-:Y:S02]  /*3c10*/  LOP3.LUT R69, R23, R69, R22, 0x96, !PT ;  /* 0x0000004517457212 */ /* 0x000fe400078e9616 */
[----:B------:R-:W-:-:S02]  /*3c20*/  IADD3 R65, P1, P2, R30, R65, R19 ;  /* 0x000000411e417210 */ /* 0x000fc40007a3e013 */
[----:B------:R-:W-:Y:S01]  /*3c30*/  LOP3.LUT R17, R13, R17, R16, 0x96, !PT ;  /* 0x000000110d117212 */ /* 0x000fe200078e9610 */
[----:B------:R-:W-:Y:S01]  /*3c40*/  IMAD.IADD R69, R2, 0x1, R69 ;  /* 0x0000000102457824 */ /* 0x000fe200078e0245 */
[----:B------:R-:W-:Y:S02]  /*3c50*/  LOP3.LUT R22, R24, 0x914c4820, RZ, 0xc0, !PT ;  /* 0x914c482018167812 */ /* 0x000fe400078ec0ff */
[----:B------:R-:W-:Y:S02]  /*3c60*/  IADD3.X R35, PT, PT, R21, -0x6f44e1c3, RZ, P0, !PT ;  /* 0x90bb1e3d15237810 */ /* 0x000fe400007fe4ff */
[----:B------:R-:W-:Y:S02]  /*3c70*/  IADD3 R13, P0, PT, R20, 0x1dc61b63, RZ ;  /* 0x1dc61b63140d7810 */ /* 0x000fe40007f1e0ff */
[-C--:B------:R-:W-:Y:S02]  /*3c80*/  LOP3.LUT R23, R12, R11.reuse, RZ, 0x3c, !PT ;  /* 0x0000000b0c177212 */ /* 0x080fe400078e3cff */
[----:B------:R-:W-:-:S02]  /*3c90*/  LOP3.LUT R11, R8, R11, RZ, 0x3c, !PT ;  /* 0x0000000b080b7212 */ /* 0x000fc400078e3cff */
[----:B------:R-:W-:Y:S02]  /*3ca0*/  IADD3.X R22, PT, PT, R35, R22, R18, P1, P2 ;  /* 0x0000001623167210 */ /* 0x000fe40000fe4412 */
[C---:B------:R-:W-:Y:S02]  /*3cb0*/  IADD3 R18, P1, PT, R0.reuse, R15, RZ ;  /* 0x0000000f00127210 */ /* 0x040fe40007f3e0ff */
[----:B------:R-:W-:Y:S02]  /*3cc0*/  IADD3.X R8, PT, PT, R21, -0x32d5ee50, RZ, P0, !PT ;  /* 0xcd2a11b015087810 */ /* 0x000fe400007fe4ff */
[----:B------:R-:W-:Y:S01]  /*3cd0*/  SHF.L.W.U32.HI R12, RZ, 0x1f, R4 ;  /* 0x0000001fff0c7819 */ /* 0x000fe20000010e04 */
[----:B------:R-:W-:Y:S01]  /*3ce0*/  IMAD.X R21, RZ, RZ, R26, P1 ;  /* 0x000000ffff157224 */ /* 0x000fe200008e061a */
[----:B------:R-:W-:Y:S02]  /*3cf0*/  SHF.L.W.U32.HI R19, RZ, 0x18, R4 ;  /* 0x00000018ff137819 */ /* 0x000fe40000010e04 */
[----:B------:R-:W-:-:S02]  /*3d00*/  IADD3 R70, P0, PT, R0, R25, RZ ;  /* 0x0000001900467210 */ /* 0x000fc40007f1e0ff */
[----:B------:R-:W-:Y:S02]  /*3d10*/  LOP3.LUT R42, R12, R19, RZ, 0x3c, !PT ;  /* 0x000000130c2a7212 */ /* 0x000fe400078e3cff */
[C-C-:B------:R-:W-:Y:S01]  /*3d20*/  SHF.L.W.U32.HI R12, R13.reuse, 0x12, R8.reuse ;  /* 0x000000120d0c7819 */ /* 0x140fe20000010e08 */
[----:B------:R-:W-:Y:S01]  /*3d30*/  IMAD.X R63, RZ, RZ, R63, P0 ;  /* 0x000000ffff3f7224 */ /* 0x000fe200000e063f */
[----:B------:R-:W-:Y:S02]  /*3d40*/  SHF.L.W.U32.HI R19, R13, 0xe, R8 ;  /* 0x0000000e0d137819 */ /* 0x000fe40000010e08 */
[----:B------:R-:W-:Y:S02]  /*3d50*/  SHF.L.W.U32.HI R16, R8, 0x17, R13 ;  /* 0x0000001708107819 */ /* 0x000fe40000010e0d */
[----:B------:R-:W-:Y:S02]  /*3d60*/  SHF.L.W.U32.HI R29, R18, 0xd, R21 ;  /* 0x0000000d121d7819 */ /* 0x000fe40000010e15 */
[----:B------:R-:W-:-:S02]  /*3d70*/  SHF.L.W.U32.HI R32, R21, 0x3, R18 ;  /* 0x0000000315207819 */ /* 0x000fc40000010e12 */
[----:B------:R-:W-:Y:S02]  /*3d80*/  SHF.R.U64 R33, R18, 0x6, R21 ;  /* 0x0000000612217819 */ /* 0x000fe40000001215 */
[----:B------:R-:W-:Y:S02]  /*3d90*/  LOP3.LUT R36, R16, R12, R19, 0x96, !PT ;  /* 0x0000000c10247212 */ /* 0x000fe400078e9613 */
[C-C-:B------:R-:W-:Y:S02]  /*3da0*/  SHF.L.W.U32.HI R12, R70.reuse, 0xd, R63.reuse ;  /* 0x0000000d460c7819 */ /* 0x140fe40000010e3f */
[----:B------:R-:W-:Y:S02]  /*3db0*/  SHF.L.W.U32.HI R21, R63, 0x3, R70 ;  /* 0x000000033f157819 */ /* 0x000fe40000010e46 */
[C-C-:B------:R-:W-:Y:S02]  /*3dc0*/  SHF.R.U64 R31, R70.reuse, 0x6, R63.reuse ;  /* 0x00000006461f7819 */ /* 0x140fe4000000123f */
[----:B------:R-:W-:-:S02]  /*3dd0*/  SHF.L.W.U32.HI R16, R70, 0x1f, R63 ;  /* 0x0000001f46107819 */ /* 0x000fc40000010e3f */
[C-C-:B------:R-:W-:Y:S02]  /*3de0*/  SHF.L.W.U32.HI R25, R70.reuse, 0x18, R63.reuse ;  /* 0x0000001846197819 */ /* 0x140fe40000010e3f */
[C-C-:B------:R-:W-:Y:S02]  /*3df0*/  SHF.R.U64 R26, R70.reuse, 0x7, R63.reuse ;  /* 0x00000007461a7819 */ /* 0x140fe4000000123f */
[----:B------:R-:W-:Y:S02]  /*3e00*/  SHF.L.W.U32.HI R46, R63, 0xd, R70 ;  /* 0x0000000d3f2e7819 */ /* 0x000fe40000010e46 */
[--C-:B------:R-:W-:Y:S02]  /*3e10*/  SHF.L.W.U32.HI R19, R70, 0x3, R63.reuse ;  /* 0x0000000346137819 */ /* 0x100fe40000010e3f */
[----:B------:R-:W-:Y:S02]  /*3e20*/  SHF.R.U32.HI R28, RZ, 0x6, R63 ;  /* 0x00000006ff1c7819 */ /* 0x000fe4000001163f */
[----:B------:R-:W-:Y:S01]  /*3e30*/  LOP3.LUT R31, R31, R12, R21, 0x96, !PT ;  /* 0x0000000c1f1f7212 */ /* 0x000fe200078e9615 */
[----:B------:R-:W-:Y:S01]  /*3e40*/  IMAD.SHL.U32 R12, R6, 0x2, RZ ;  /* 0x00000002060c7824 */ /* 0x000fe200078e00ff */
[----:B------:R-:W-:-:S02]  /*3e50*/  SHF.L.W.U32.HI R18, R8, 0x12, R13 ;  /* 0x0000001208127819 */ /* 0x000fc40000010e0d */
[----:B------:R-:W-:Y:S02]  /*3e60*/  SHF.L.W.U32.HI R27, R8, 0xe, R13 ;  /* 0x0000000e081b7819 */ /* 0x000fe40000010e0d */
[----:B------:R-:W-:Y:S02]  /*3e70*/  SHF.L.W.U32.HI R20, R13, 0x17, R8 ;  /* 0x000000170d147819 */ /* 0x000fe40000010e08 */
[----:B------:R-:W-:Y:S02]  /*3e80*/  LOP3.LUT R21, R26, R16, R25, 0x96, !PT ;  /* 0x000000101a157212 */ /* 0x000fe400078e9619 */
[C-C-:B------:R-:W-:Y:S02]  /*3e90*/  SHF.L.W.U32.HI R58, R63.reuse, 0x1f, R70.reuse ;  /* 0x0000001f3f3a7819 */ /* 0x140fe40000010e46 */
[----:B------:R-:W-:Y:S02]  /*3ea0*/  SHF.L.W.U32.HI R25, R63, 0x18, R70 ;  /* 0x000000183f197819 */ /* 0x000fe40000010e46 */
[----:B------:R-:W-:-:S02]  /*3eb0*/  SHF.R.U32.HI R16, RZ, 0x7, R63 ;  /* 0x00000007ff107819 */ /* 0x000fc4000001163f */
[----:B------:R-:W-:Y:S02]  /*3ec0*/  IADD3 R65, P0, PT, R65, -0x7f777ef8, RZ ;  /* 0x8088810841417810 */ /* 0x000fe40007f1e0ff */
[----:B------:R-:W-:Y:S01]  /*3ed0*/  LOP3.LUT R46, R28, R46, R19, 0x96, !PT ;  /* 0x0000002e1c2e7212 */ /* 0x000fe200078e9613 */
[----:B------:R-:W-:Y:S01]  /*3ee0*/  IMAD.SHL.U32 R19, R11, 0x10, RZ ;  /* 0x000000100b137824 */ /* 0x000fe200078e00ff */
[----:B------:R-:W-:Y:S02]  /*3ef0*/  LOP3.LUT R24, R20, R18, R27, 0x96, !PT ;  /* 0x0000001214187212 */ /* 0x000fe400078e961b */
[----:B------:R-:W-:Y:S02]  /*3f00*/  LOP3.LUT R58, R16, R58, R25, 0x96, !PT ;  /* 0x0000003a103a7212 */ /* 0x000fe400078e9619 */
[----:B------:R-:W-:Y:S02]  /*3f10*/  IADD3.X R18, PT, PT, R22, 0x2a01a605, RZ, P0, !PT ;  /* 0x2a01a60516127810 */ /* 0x000fe400007fe4ff */
[----:B------:R-:W-:-:S02]  /*3f20*/  LOP3.LUT R25, R33, R29, R32, 0x96, !PT ;  /* 0x0000001d21197212 */ /* 0x000fc400078e9620 */
[----:B------:R-:W-:Y:S02]  /*3f30*/  LOP3.LUT R29, R13, 0xade682d1, R10, 0xac, !PT ;  /* 0xade682d10d1d7812 */ /* 0x000fe400078eac0a */
[----:B------:R-:W-:Y:S02]  /*3f40*/  LOP3.LUT R12, R6, R12, R19, 0x96, !PT ;  /* 0x0000000c060c7212 */ /* 0x000fe400078e9613 */
[----:B------:R-:W-:Y:S02]  /*3f50*/  SHF.L.W.U32.HI R10, R18, 0x4, R65 ;  /* 0x00000004120a7819 */ /* 0x000fe40000010e41 */
[C-C-:B------:R-:W-:Y:S02]  /*3f60*/  SHF.L.W.U32.HI R19, R65.reuse, 0x1e, R18.reuse ;  /* 0x0000001e41137819 */ /* 0x140fe40000010e12 */
[----:B------:R-:W-:Y:S02]  /*3f70*/  SHF.L.W.U32.HI R20, R65, 0x19, R18 ;  /* 0x0000001941147819 */ /* 0x000fe40000010e12 */
[----:B------:R-:W-:-:S02]  /*3f80*/  IADD3 R6, PT, PT, R14, 0x161f14, R11 ;  /* 0x00161f140e067810 */ /* 0x000fc40007ffe00b */
[----:B------:R-:W-:Y:S02]  /*3f90*/  IADD3 R36, P1, P2, R4, R29, R36 ;  /* 0x0000001d04247210 */ /* 0x000fe40007a3e024 */
[----:B------:R-:W-:Y:S02]  /*3fa0*/  LOP3.LUT R37, R8, 0x510e527f, R9, 0xac, !PT ;  /* 0x510e527f08257812 */ /* 0x000fe400078eac09 */
[----:B------:R-:W-:Y:S02]  /*3fb0*/  LOP3.LUT R26, R20, R10, R19, 0x96, !PT ;  /* 0x0000000a141a7212 */ /* 0x000fe400078e9613 */
[C---:B------:R-:W-:Y:S02]  /*3fc0*/  SHF.L.W.U32.HI R10, R6.reuse, 0x1f, RZ ;  /* 0x0000001f060a7819 */ /* 0x040fe40000010eff */
[C---:B------:R-:W-:Y:S02]  /*3fd0*/  SHF.L.W.U32.HI R19, R6.reuse, 0x18, RZ ;  /* 0x0000001806137819 */ /* 0x040fe40000010eff */
[----:B------:R-:W-:-:S02]  /*3fe0*/  SHF.R.U64 R20, R6, 0x7, RZ ;  /* 0x0000000706147819 */ /* 0x000fc400000012ff */
[----:B------:R-:W-:Y:S02]  /*3ff0*/  IADD3.X R37, PT, PT, RZ, R37, R24, P1, P2 ;  /* 0x00000025ff257210 */ /* 0x000fe40000fe4418 */
[----:B------:R-:W-:Y:S02]  /*4000*/  IADD3 R24, P2, PT, R2, R17, RZ ;  /* 0x0000001102187210 */ /* 0x000fe40007f5e0ff */
[----:B------:R-:W-:Y:S02]  /*4010*/  LOP3.LUT R19, R20, R10, R19, 0x96, !PT ;  /* 0x0000000a14137212 */ /* 0x000fe400078e9613 */
[----:B------:R-:W-:Y:S01]  /*4020*/  SHF.L.W.U32.HI R16, R65, 0x4, R18 ;  /* 0x0000000441107819 */ /* 0x000fe20000010e12 */
[----:B------:R-:W-:Y:S01]  /*4030*/  IMAD.X R42, RZ, RZ, R42, P2 ;  /* 0x000000ffff2a7224 */ /* 0x000fe200010e062a */
[C-C-:B------:R-:W-:Y:S02]  /*4040*/  SHF.L.W.U32.HI R27, R18.reuse, 0x1e, R65.reuse ;  /* 0x0000001e121b7819 */ /* 0x140fe40000010e41 */
[----:B------:R-:W-:-:S02]  /*4050*/  SHF.L.W.U32.HI R22, R18, 0x19, R65 ;  /* 0x0000001912167819 */ /* 0x000fc40000010e41 */
[--C-:B------:R-:W-:Y:S02]  /*4060*/  SHF.L.W.U32.HI R9, RZ, 0x1f, R6.reuse ;  /* 0x0000001fff097819 */ /* 0x100fe40000010e06 */
[----:B------:R-:W-:Y:S02]  /*4070*/  SHF.L.W.U32.HI R10, RZ, 0x18, R6 ;  /* 0x00000018ff0a7819 */ /* 0x000fe40000010e06 */
[----:B------:R-:W-:Y:S02]  /*4080*/  IADD3 R83, P4, PT, R24, 0x1008, RZ ;  /* 0x0000100818537810 */ /* 0x000fe40007f9e0ff */
[----:B------:R-:W-:Y:S02]  /*4090*/  LOP3.LUT R16, R22, R16, R27, 0x96, !PT ;  /* 0x0000001016107212 */ /* 0x000fe400078e961b */
[----:B------:R-:W-:Y:S01]  /*40a0*/  LOP3.LUT R41, R9, R10, RZ, 0x3c, !PT ;  /* 0x0000000a09297212 */ /* 0x000fe200078e3cff */
[----:B------:R-:W-:Y:S01]  /*40b0*/  IMAD.SHL.U32 R10, R7, 0x2, RZ ;  /* 0x00000002070a7824 */ /* 0x000fe200078e00ff */
[----:B------:R-:W-:-:S02]  /*40c0*/  SHF.L.W.U32.HI R77, R6, 0x1f, RZ ;  /* 0x0000001f064d7819 */ /* 0x000fc40000010eff */
[C---:B------:R-:W-:Y:S02]  /*40d0*/  SHF.L.W.U32.HI R22, R6.reuse, 0x18, RZ ;  /* 0x0000001806167819 */ /* 0x040fe40000010eff */
[----:B------:R-:W-:Y:S02]  /*40e0*/  SHF.R.U64 R27, R6, 0x7, RZ ;  /* 0x00000007061b7819 */ /* 0x000fe400000012ff */
[----:B------:R-:W-:Y:S02]  /*40f0*/  LOP3.LUT R9, R12, R11, RZ, 0x3c, !PT ;  /* 0x0000000b0c097212 */ /* 0x000fe400078e3cff */
[----:B------:R-:W-:Y:S02]  /*4100*/  IADD3 R44, P0, PT, R0, -0x4303220b, RZ ;  /* 0xbcfcddf5002c7810 */ /* 0x000fe40007f1e0ff */
[----:B------:R-:W-:Y:S01]  /*4110*/  IADD3.X R60, PT, PT, R42, 0x400000, RZ, P4, !PT ;  /* 0x004000002a3c7810 */ /* 0x000fe200027fe4ff */
[----:B------:R-:W-:Y:S01]  /*4120*/  IMAD.SHL.U32 R12, R9, 0x10, RZ ;  /* 0x00000010090c7824 */ /* 0x000fe200078e00ff */
[----:B------:R-:W-:Y:S01]  /*4130*/  LOP3.LUT R77, R27, R77, R22, 0x96, !PT ;  /* 0x0000004d1b4d7212 */ /* 0x000fe200078e9616 */
[----:B------:R-:W-:Y:S01]  /*4140*/  IMAD.X R53, RZ, RZ, -0x6ab294c8, P0 ;  /* 0x954d6b38ff357424 */ /* 0x000fe200000e06ff */
[----:B------:R-:W-:-:S02]  /*4150*/  LOP3.LUT R22, R65, 0xf3bcc908, R44, 0xe8, !PT ;  /* 0xf3bcc90841167812 */ /* 0x000fc400078ee82c */
[----:B------:R-:W-:Y:S02]  /*4160*/  IADD3 R33, P1, PT, R36, 0x178ba74e, RZ ;  /* 0x178ba74e24217810 */ /* 0x000fe40007f3e0ff */
[C-C-:B------:R-:W-:Y:S02]  /*4170*/  SHF.L.W.U32.HI R27, R83.reuse, 0xd, R60.reuse ;  /* 0x0000000d531b7819 */ /* 0x140fe40000010e3c */
[C-C-:B------:R-:W-:Y:S02]  /*4180*/  SHF.L.W.U32.HI R20, R60.reuse, 0x3, R83.reuse ;  /* 0x000000033c147819 */ /* 0x140fe40000010e53 */
[----:B------:R-:W-:Y:S02]  /*4190*/  SHF.R.U64 R17, R83, 0x6, R60 ;  /* 0x0000000653117819 */ /* 0x000fe4000000123c */
[----:B------:R-:W-:Y:S02]  /*41a0*/  IADD3 R22, P2, P3, R33, R16, R22 ;  /* 0x0000001021167210 */ /* 0x000fe40007b5e016 */
[----:B------:R-:W-:-:S02]  /*41b0*/  SHF.L.W.U32.HI R57, R60, 0xd, R83 ;  /* 0x0000000d3c397819 */ /* 0x000fc40000010e53 */
[--C-:B------:R-:W-:Y:S02]  /*41c0*/  SHF.L.W.U32.HI R16, R83, 0x3, R60.reuse ;  /* 0x0000000353107819 */ /* 0x100fe40000010e3c */
[----:B------:R-:W-:Y:S02]  /*41d0*/  SHF.R.U32.HI R28, RZ, 0x6, R60 ;  /* 0x00000006ff1c7819 */ /* 0x000fe4000001163c */
[----:B------:R-:W-:Y:S02]  /*41e0*/  LOP3.LUT R12, R7, R10, R12, 0x96, !PT ;  /* 0x0000000a070c7212 */ /* 0x000fe400078e960c */
[----:B------:R-:W-:Y:S02]  /*41f0*/  LOP3.LUT R27, R17, R27, R20, 0x96, !PT ;  /* 0x0000001b111b7212 */ /* 0x000fe400078e9614 */
[C-C-:B------:R-:W-:Y:S02]  /*4200*/  SHF.L.W.U32.HI R17, R60.reuse, 0x1f, R83.reuse ;  /* 0x0000001f3c117819 */ /* 0x140fe40000010e53 */
[----:B------:R-:W-:-:S02]  /*4210*/  SHF.L.W.U32.HI R10, R60, 0x18, R83 ;  /* 0x000000183c0a7819 */ /* 0x000fc40000010e53 */
[----:B------:R-:W-:Y:S02]  /*4220*/  SHF.R.U32.HI R20, RZ, 0x7, R60 ;  /* 0x00000007ff147819 */ /* 0x000fe4000001163c */
[----:B------:R-:W-:Y:S02]  /*4230*/  IADD3 R36, P0, PT, R36, -0x63a9b177, RZ ;  /* 0x9c564e8924247810 */ /* 0x000fe40007f1e0ff */
[----:B------:R-:W-:Y:S02]  /*4240*/  LOP3.LUT R57, R28, R57, R16, 0x96, !PT ;  /* 0x000000391c397212 */ /* 0x000fe400078e9610 */
[----:B------:R-:W-:Y:S02]  /*4250*/  LOP3.LUT R29, R18, 0x6a09e667, R53, 0xe8, !PT ;  /* 0x6a09e667121d7812 */ /* 0x000fe400078ee835 */
[C-C-:B------:R-:W-:Y:S02]  /*4260*/  SHF.L.W.U32.HI R51, R83.reuse, 0x1f, R60.reuse ;  /* 0x0000001f53337819 */ /* 0x140fe40000010e3c */
[----:B------:R-:W-:-:S02]  /*4270*/  SHF.L.W.U32.HI R16, R83, 0x18, R60 ;  /* 0x0000001853107819 */ /* 0x000fc40000010e3c */
[----:B------:R-:W-:Y:S02]  /*4280*/  SHF.R.U64 R7, R83, 0x7, R60 ;  /* 0x0000000753077819 */ /* 0x000fe4000000123c */
[C---:B------:R-:W-:Y:S02]  /*4290*/  IADD3.X R34, PT, PT, R37.reuse, 0x50c6645c, RZ, P1, !PT ;  /* 0x50c6645c25227810 */ /* 0x040fe40000ffe4ff */
[----:B------:R-:W-:Y:S02]  /*42a0*/  LOP3.LUT R17, R20, R17, R10, 0x96, !PT ;  /* 0x0000001114117212 */ /* 0x000fe400078e960a */
[----:B------:R-:W-:Y:S02]  /*42b0*/  IADD3.X R37, PT, PT, R37, 0xc2e12e1, RZ, P0, !PT ;  /* 0x0c2e12e125257810 */ /* 0x000fe400007fe4ff */
[----:B------:R-:W-:Y:S02]  /*42c0*/  IADD3 R10, PT, PT, R14, 0x1ba6d9, R9 ;  /* 0x001ba6d90e0a7810 */ /* 0x000fe40007ffe009 */
[----:B------:R-:W-:-:S02]  /*42d0*/  IADD3 R19, P4, P5, R19, R31, R4 ;  /* 0x0000001f13137210 */ /* 0x000fc40007d9e004 */
[----:B------:R-:W-:Y:S02]  /*42e0*/  LOP3.LUT R51, R7, R51, R16, 0x96, !PT ;  /* 0x0000003307337212 */ /* 0x000fe400078e9610 */
[----:B------:R-:W-:Y:S02]  /*42f0*/  IADD3.X R29, PT, PT, R34, R26, R29, P2, P3 ;  /* 0x0000001a221d7210 */ /* 0x000fe400017e641d */
[C-C-:B------:R-:W-:Y:S02]  /*4300*/  SHF.L.W.U32.HI R26, R36.reuse, 0x12, R37.reuse ;  /* 0x00000012241a7819 */ /* 0x140fe40000010e25 */
[----:B------:R-:W-:Y:S02]  /*4310*/  SHF.L.W.U32.HI R39, R36, 0xe, R37 ;  /* 0x0000000e24277819 */ /* 0x000fe40000010e25 */
[C-C-:B------:R-:W-:Y:S02]  /*4320*/  SHF.L.W.U32.HI R32, R37.reuse, 0x17, R36.reuse ;  /* 0x0000001725207819 */ /* 0x140fe40000010e24 */
[----:B------:R-:W-:-:S02]  /*4330*/  SHF.L.W.U32.HI R20, R37, 0x12, R36 ;  /* 0x0000001225147819 */ /* 0x000fc40000010e24 */
[----:B------:R-:W-:Y:S02]  /*4340*/  SHF.L.W.U32.HI R31, R37, 0xe, R36 ;  /* 0x0000000e251f7819 */ /* 0x000fe40000010e24 */
[----:B------:R-:W-:Y:S02]  /*4350*/  SHF.L.W.U32.HI R28, R36, 0x17, R37 ;  /* 0x00000017241c7819 */ /* 0x000fe40000010e25 */
[C---:B------:R-:W-:Y:S02]  /*4360*/  SHF.L.W.U32.HI R7, R10.reuse, 0x1f, RZ ;  /* 0x0000001f0a077819 */ /* 0x040fe40000010eff */
[C---:B------:R-:W-:Y:S02]  /*4370*/  SHF.L.W.U32.HI R16, R10.reuse, 0x18, RZ ;  /* 0x000000180a107819 */ /* 0x040fe40000010eff */
[----:B------:R-:W-:Y:S02]  /*4380*/  SHF.R.U64 R84, R10, 0x7, RZ ;  /* 0x000000070a547819 */ /* 0x000fe400000012ff */
[----:B------:R-:W-:-:S02]  /*4390*/  LOP3.LUT R39, R32, R26, R39, 0x96, !PT ;  /* 0x0000001a20277212 */ /* 0x000fc400078e9627 */
[----:B------:R-:W-:Y:S02]  /*43a0*/  LOP3.LUT R43, R28, R20, R31, 0x96, !PT ;  /* 0x000000141c2b7212 */ /* 0x000fe400078e961f */
[----:B------:R-:W-:Y:S02]  /*43b0*/  LOP3.LUT R84, R84, R7, R16, 0x96, !PT ;  /* 0x0000000754547212 */ /* 0x000fe400078e9610 */
[--C-:B------:R-:W-:Y:S02]  /*43c0*/  SHF.L.W.U32.HI R7, RZ, 0x1f, R10.reuse ;  /* 0x0000001fff077819 */ /* 0x100fe40000010e0a */
[----:B------:R-:W-:Y:S02]  /*43d0*/  SHF.L.W.U32.HI R16, RZ, 0x18, R10 ;  /* 0x00000018ff107819 */ /* 0x000fe40000010e0a */
[----:B------:R-:W-:Y:S02]  /*43e0*/  SHF.L.W.U32.HI R26, R22, 0x4, R29 ;  /* 0x00000004161a7819 */ /* 0x000fe40000010e1d */
[----:B------:R-:W-:-:S02]  /*43f0*/  SHF.L.W.U32.HI R31, R29, 0x1e, R22 ;  /* 0x0000001e1d1f7819 */ /* 0x000fc40000010e16 */
[----:B------:R-:W-:Y:S02]  /*4400*/  SHF.L.W.U32.HI R38, R29, 0x19, R22 ;  /* 0x000000191d267819 */ /* 0x000fe40000010e16 */
[----:B------:R-:W-:Y:S02]  /*4410*/  IADD3.X R46, PT, PT, R41, R46, RZ, P4, P5 ;  /* 0x0000002e292e7210 */ /* 0x000fe400027ea4ff */
[----:B------:R-:W-:Y:S02]  /*4420*/  LOP3.LUT R50, R7, R16, RZ, 0x3c, !PT ;  /* 0x0000001007327212 */ /* 0x000fe400078e3cff */
[----:B------:R-:W-:Y:S02]  /*4430*/  LOP3.LUT R38, R38, R26, R31, 0x96, !PT ;  /* 0x0000001a26267212 */ /* 0x000fe400078e961f */
[C-C-:B------:R-:W-:Y:S02]  /*4440*/  SHF.L.W.U32.HI R73, R19.reuse, 0x1f, R46.reuse ;  /* 0x0000001f13497819 */ /* 0x140fe40000010e2e */
[----:B------:R-:W-:-:S02]  /*4450*/  SHF.L.W.U32.HI R26, R19, 0x18, R46 ;  /* 0x00000018131a7819 */ /* 0x000fc40000010e2e */
[C-C-:B------:R-:W-:Y:S02]  /*4460*/  SHF.R.U64 R7, R19.reuse, 0x7, R46.reuse ;  /* 0x0000000713077819 */ /* 0x140fe4000000122e */
[----:B------:R-:W-:Y:S02]  /*4470*/  SHF.L.W.U32.HI R47, R46, 0xd, R19 ;  /* 0x0000000d2e2f7819 */ /* 0x000fe40000010e13 */
[--C-:B------:R-:W-:Y:S02]  /*4480*/  SHF.L.W.U32.HI R16, R19, 0x3, R46.reuse ;  /* 0x0000000313107819 */ /* 0x100fe40000010e2e */
[----:B------:R-:W-:Y:S02]  /*4490*/  SHF.R.U32.HI R31, RZ, 0x6, R46 ;  /* 0x00000006ff1f7819 */ /* 0x000fe4000001162e */
[----:B------:R-:W-:Y:S02]  /*44a0*/  LOP3.LUT R73, R7, R73, R26, 0x96, !PT ;  /* 0x0000004907497212 */ /* 0x000fe400078e961a */
[----:B------:R-:W-:-:S02]  /*44b0*/  SHF.L.W.U32.HI R41, R29, 0x4, R22 ;  /* 0x000000041d297819 */ /* 0x000fc40000010e16 */
[C-C-:B------:R-:W-:Y:S02]  /*44c0*/  SHF.L.W.U32.HI R28, R22.reuse, 0x1e, R29.reuse ;  /* 0x0000001e161c7819 */ /* 0x140fe40000010e1d */
[----:B------:R-:W-:Y:S02]  /*44d0*/  SHF.L.W.U32.HI R32, R22, 0x19, R29 ;  /* 0x0000001916207819 */ /* 0x000fe40000010e1d */
[C-C-:B------:R-:W-:Y:S02]  /*44e0*/  SHF.L.W.U32.HI R45, R19.reuse, 0xd, R46.reuse ;  /* 0x0000000d132d7819 */ /* 0x140fe40000010e2e */
[----:B------:R-:W-:Y:S02]  /*44f0*/  SHF.L.W.U32.HI R20, R46, 0x3, R19 ;  /* 0x000000032e147819 */ /* 0x000fe40000010e13 */
[----:B------:R-:W-:Y:S02]  /*4500*/  SHF.R.U64 R40, R19, 0x6, R46 ;  /* 0x0000000613287819 */ /* 0x000fe4000000122e */
[----:B------:R-:W-:Y:S01]  /*4510*/  LOP3.LUT R47, R31, R47, R16, 0x96, !PT ;  /* 0x0000002f1f2f7212 */ /* 0x000fe200078e9610 */
[----:B------:R-:W-:Y:S01]  /*4520*/  IMAD.SHL.U32 R16, R5, 0x2, RZ ;  /* 0x0000000205107824 */ /* 0x000fe200078e00ff */
[----:B------:R-:W-:-:S02]  /*4530*/  LOP3.LUT R7, R12, R9, RZ, 0x3c, !PT ;  /* 0x000000090c077212 */ /* 0x000fc400078e3cff */
[----:B------:R-:W-:Y:S02]  /*4540*/  IADD3 R31, P0, PT, R0, 0x7ab51f91, RZ ;  /* 0x7ab51f91001f7810 */ /* 0x000fe40007f1e0ff */
[----:B------:R-:W-:Y:S01]  /*4550*/  LOP3.LUT R41, R32, R41, R28, 0x96, !PT ;  /* 0x0000002920297212 */ /* 0x000fe200078e961c */
[----:B------:R-:W-:Y:S01]  /*4560*/  IMAD.SHL.U32 R12, R7, 0x10, RZ ;  /* 0x00000010070c7824 */ /* 0x000fe200078e00ff */
[----:B------:R-:W-:Y:S01]  /*4570*/  LOP3.LUT R45, R40, R45, R20, 0x96, !PT ;  /* 0x0000002d282d7212 */ /* 0x000fe200078e9614 */
[----:B------:R-:W-:Y:S01]  /*4580*/  IMAD.X R48, RZ, RZ, -0x897614c, P0 ;  /* 0xf7689eb4ff307424 */ /* 0x000fe200000e06ff */
[C-C-:B------:R-:W-:Y:S02]  /*4590*/  SHF.L.W.U32.HI R67, R46.reuse, 0x1f, R19.reuse ;  /* 0x0000001f2e437819 */ /* 0x140fe40000010e13 */
[----:B------:R-:W-:Y:S02]  /*45a0*/  SHF.L.W.U32.HI R20, R46, 0x18, R19 ;  /* 0x000000182e147819 */ /* 0x000fe40000010e13 */
[----:B------:R-:W-:-:S02]  /*45b0*/  SHF.R.U32.HI R28, RZ, 0x7, R46 ;  /* 0x00000007ff1c7819 */ /* 0x000fc4000001162e */
[----:B------:R-:W-:Y:S02]  /*45c0*/  LOP3.LUT R31, R31, R36, R13, 0xb8, !PT ;  /* 0x000000241f1f7212 */ /* 0x000fe400078eb80d */
[----:B------:R-:W-:Y:S02]  /*45d0*/  LOP3.LUT R67, R28, R67, R20, 0x96, !PT ;  /* 0x000000431c437212 */ /* 0x000fe400078e9614 */
[----:B------:R-:W-:Y:S02]  /*45e0*/  LOP3.LUT R20, R5, R16, R12, 0x96, !PT ;  /* 0x0000001005147212 */ /* 0x000fe400078e960c */
[----:B------:R-:W-:Y:S02]  /*45f0*/  IADD3 R40, P2, P3, R6, R31, R39 ;  /* 0x0000001f06287210 */ /* 0x000fe40007b5e027 */
[----:B------:R-:W-:Y:S02]  /*4600*/  LOP3.LUT R48, R48, R37, R8, 0xb8, !PT ;  /* 0x0000002530307212 */ /* 0x000fe400078eb808 */
[----:B------:R-:W-:-:S02]  /*4610*/  IADD3 R12, PT, PT, R14, 0x212e9e, R7 ;  /* 0x00212e9e0e0c7810 */ /* 0x000fc40007ffe007 */
[----:B------:R-:W-:Y:S02]  /*4620*/  IADD3 R84, P0, P1, R84, R27, R6 ;  /* 0x0000001b54547210 */ /* 0x000fe4000791e006 */
[----:B------:R-:W-:Y:S02]  /*4630*/  IADD3.X R48, PT, PT, RZ, R48, R43, P2, P3 ;  /* 0x00000030ff307210 */ /* 0x000fe400017e642b */
[C---:B------:R-:W-:Y:S02]  /*4640*/  SHF.L.W.U32.HI R26, R12.reuse, 0x1f, RZ ;  /* 0x0000001f0c1a7819 */ /* 0x040fe40000010eff */
[C---:B------:R-:W-:Y:S02]  /*4650*/  SHF.L.W.U32.HI R27, R12.reuse, 0x18, RZ ;  /* 0x000000180c1b7819 */ /* 0x040fe40000010eff */
[----:B------:R-:W-:Y:S02]  /*4660*/  SHF.R.U64 R55, R12, 0x7, RZ ;  /* 0x000000070c377819 */ /* 0x000fe400000012ff */
[----:B------:R-:W-:-:S02]  /*4670*/  LOP3.LUT R31, R22, R65, R44, 0xe8, !PT ;  /* 0x00000041161f7212 */ /* 0x000fc400078ee82c */
[----:B------:R-:W-:Y:S02]  /*4680*/  IADD3 R16, P2, PT, R40, 0x2f705e8d, RZ ;  /* 0x2f705e8d28107810 */ /* 0x000fe40007f5e0ff */
[--C-:B------:R-:W-:Y:S02]  /*4690*/  SHF.L.W.U32.HI R5, RZ, 0x1f, R12.reuse ;  /* 0x0000001fff057819 */ /* 0x100fe40000010e0c */
[----:B------:R-:W-:Y:S02]  /*46a0*/  SHF.L.W.U32.HI R28, RZ, 0x18, R12 ;  /* 0x00000018ff1c7819 */ /* 0x000fe40000010e0c */
[----:B------:R-:W-:Y:S02]  /*46b0*/  IADD3.X R57, PT, PT, R50, R57, RZ, P0, P1 ;  /* 0x0000003932397210 */ /* 0x000fe400007e24ff */
[----:B------:R-:W-:Y:S02]  /*46c0*/  LOP3.LUT R55, R55, R26, R27, 0x96, !PT ;  /* 0x0000001a37377212 */ /* 0x000fe400078e961b */
[----:B------:R-:W-:-:S02]  /*46d0*/  IADD3 R27, P1, P3, R16, R38, R31 ;  /* 0x00000026101b7210 */ /* 0x000fc40007b3e01f */
[----:B------:R-:W-:Y:S02]  /*46e0*/  LOP3.LUT R62, R5, R28, RZ, 0x3c, !PT ;  /* 0x0000001c053e7212 */ /* 0x000fe400078e3cff */
[----:B------:R-:W-:Y:S02]  /*46f0*/  SHF.L.W.U32.HI R38, R57, 0xd, R84 ;  /* 0x0000000d39267819 */ /* 0x000fe40000010e54 */
[C-C-:B------:R-:W-:Y:S02]  /*4700*/  SHF.L.W.U32.HI R5, R84.reuse, 0x3, R57.reuse ;  /* 0x0000000354057819 */ /* 0x140fe40000010e39 */
[--C-:B------:R-:W-:Y:S02]  /*4710*/  SHF.R.U32.HI R52, RZ, 0x6, R57.reuse ;  /* 0x00000006ff347819 */ /* 0x100fe40000011639 */
[C-C-:B------:R-:W-:Y:S02]  /*4720*/  SHF.L.W.U32.HI R43, R84.reuse, 0x1f, R57.reuse ;  /* 0x0000001f542b7819 */ /* 0x140fe40000010e39 */
[----:B------:R-:W-:-:S02]  /*4730*/  SHF.L.W.U32.HI R28, R84, 0x18, R57 ;  /* 0x00000018541c7819 */ /* 0x000fc40000010e39 */
[--C-:B------:R-:W-:Y:S02]  /*4740*/  SHF.R.U64 R32, R84, 0x7, R57.reuse ;  /* 0x0000000754207819 */ /* 0x100fe40000001239 */
[C-C-:B------:R-:W-:Y:S02]  /*4750*/  SHF.L.W.U32.HI R54, R57.reuse, 0x1f, R84.reuse ;  /* 0x0000001f39367819 */ /* 0x140fe40000010e54 */
[----:B------:R-:W-:Y:S02]  /*4760*/  SHF.L.W.U32.HI R31, R57, 0x18, R84 ;  /* 0x00000018391f7819 */ /* 0x000fe40000010e54 */
[----:B------:R-:W-:Y:S02]  /*4770*/  SHF.R.U32.HI R49, RZ, 0x7, R57 ;  /* 0x00000007ff317819 */ /* 0x000fe40000011639 */
[----:B------:R-:W-:Y:S02]  /*4780*/  LOP3.LUT R38, R52, R38, R5, 0x96, !PT ;  /* 0x0000002634267212 */ /* 0x000fe400078e9605 */
[----:B------:R-:W-:-:S02]  /*4790*/  SHF.L.W.U32.HI R39, R84, 0xd, R57 ;  /* 0x0000000d54277819 */ /* 0x000fc40000010e39 */
[----:B------:R-:W-:Y:S02]  /*47a0*/  SHF.L.W.U32.HI R26, R57, 0x3, R84 ;  /* 0x00000003391a7819 */ /* 0x000fe40000010e54 */
[----:B------:R-:W-:Y:S02]  /*47b0*/  SHF.R.U64 R50, R84, 0x6, R57 ;  /* 0x0000000654327819 */ /* 0x000fe40000001239 */
[----:B------:R-:W-:Y:S02]  /*47c0*/  LOP3.LUT R5, R20, R7, RZ, 0x3c, !PT ;  /* 0x0000000714057212 */ /* 0x000fe400078e3cff */
[----:B------:R-:W-:Y:S02]  /*47d0*/  LOP3.LUT R43, R32, R43, R28, 0x96, !PT ;  /* 0x0000002b202b7212 */ /* 0x000fe400078e961c */
[----:B------:R-:W-:Y:S02]  /*47e0*/  LOP3.LUT R54, R49, R54, R31, 0x96, !PT ;  /* 0x0000003631367212 */ /* 0x000fe400078e961f */
[----:B------:R-:W-:-:S02]  /*47f0*/  LOP3.LUT R32, R29, R18, R53, 0xe8, !PT ;  /* 0x000000121d207212 */ /* 0x000fc400078ee835 */
[----:B------:R-:W-:Y:S01]  /*4800*/  IADD3 R31, P0, PT, R40, 0x232d2795, RZ ;  /* 0x232d2795281f7810 */ /* 0x000fe20007f1e0ff */
[----:B------:R-:W-:Y:S01]  /*4810*/  IMAD.SHL.U32 R40, R23, 0x2, RZ ;  /* 0x0000000217287824 */ /* 0x000fe200078e00ff */
[----:B------:R-:W-:Y:S02]  /*4820*/  IADD3.X R28, PT, PT, R48, 0x3ac42e25, RZ, P2, !PT ;  /* 0x3ac42e25301c7810 */ /* 0x000fe400017fe4ff */
[----:B------:R-:W-:Y:S01]  /*4830*/  LOP3.LUT R39, R50, R39, R26, 0x96, !PT ;  /* 0x0000002732277212 */ /* 0x000fe200078e961a */
[----:B------:R-:W-:Y:S01]  /*4840*/  IMAD.SHL.U32 R26, R5, 0x10, RZ ;  /* 0x00000010051a7824 */ /* 0x000fe200078e00ff */
[----:B------:R-:W-:Y:S02]  /*4850*/  IADD3.X R20, PT, PT, R48, -0x5b31eb73, RZ, P0, !PT ;  /* 0xa4ce148d30147810 */ /* 0x000fe400007fe4ff */
[----:B------:R-:W-:Y:S02]  /*4860*/  IADD3.X R32, PT, PT, R28, R41, R32, P1, P3 ;  /* 0x000000291c207210 */ /* 0x000fe40000fe6420 */
[----:B------:R-:W-:-:S02]  /*4870*/  IADD3 R48, P0, P1, R55, R45, R10 ;  /* 0x0000002d37307210 */ /* 0x000fc4000791e00a */
[----:B------:R-:W-:Y:S02]  /*4880*/  LOP3.LUT R26, R23, R40, R26, 0x96, !PT ;  /* 0x00000028171a7212 */ /* 0x000fe400078e961a */
[C-C-:B------:R-:W-:Y:S02]  /*4890*/  SHF.L.W.U32.HI R23, R31.reuse, 0x12, R20.reuse ;  /* 0x000000121f177819 */ /* 0x140fe40000010e14 */
[----:B------:R-:W-:Y:S02]  /*48a0*/  SHF.L.W.U32.HI R50, R31, 0xe, R20 ;  /* 0x0000000e1f327819 */ /* 0x000fe40000010e14 */
[----:B------:R-:W-:Y:S02]  /*48b0*/  SHF.L.W.U32.HI R49, R20, 0x17, R31 ;  /* 0x0000001714317819 */ /* 0x000fe40000010e1f */
[----:B------:R-:W-:Y:S02]  /*48c0*/  SHF.L.W.U32.HI R52, R27, 0x4, R32 ;  /* 0x000000041b347819 */ /* 0x000fe40000010e20 */
[----:B------:R-:W-:-:S02]  /*48d0*/  SHF.L.W.U32.HI R55, R32, 0x1e, R27 ;  /* 0x0000001e20377819 */ /* 0x000fc40000010e1b */
[----:B------:R-:W-:Y:S02]  /*48e0*/  SHF.L.W.U32.HI R56, R32, 0x19, R27 ;  /* 0x0000001920387819 */ /* 0x000fe40000010e1b */
[----:B------:R-:W-:Y:S02]  /*48f0*/  IADD3 R14, PT, PT, R14, 0x26b663, R5 ;  /* 0x0026b6630e0e7810 */ /* 0x000fe40007ffe005 */
[----:B------:R-:W-:Y:S02]  /*4900*/  LOP3.LUT R59, R49, R23, R50, 0x96, !PT ;  /* 0x00000017313b7212 */ /* 0x000fe400078e9632 */
[----:B------:R-:W-:Y:S02]  /*4910*/  LOP3.LUT R52, R56, R52, R55, 0x96, !PT ;  /* 0x0000003438347212 */ /* 0x000fe400078e9637 */
[C-C-:B------:R-:W-:Y:S02]  /*4920*/  SHF.L.W.U32.HI R40, R20.reuse, 0x12, R31.reuse ;  /* 0x0000001214287819 */ /* 0x140fe40000010e1f */
[----:B------:R-:W-:-:S02]  /*4930*/  SHF.L.W.U32.HI R41, R20, 0xe, R31 ;  /* 0x0000000e14297819 */ /* 0x000fc40000010e1f */
[----:B------:R-:W-:Y:S02]  /*4940*/  SHF.L.W.U32.HI R45, R31, 0x17, R20 ;  /* 0x000000171f2d7819 */ /* 0x000fe40000010e14 */
[----:B------:R-:W-:Y:S02]  /*4950*/  IADD3.X R47, PT, PT, R62, R47, RZ, P0, P1 ;  /* 0x0000002f3e2f7210 */ /* 0x000fe400007e24ff */
[--C-:B------:R-:W-:Y:S02]  /*4960*/  SHF.L.W.U32.HI R55, RZ, 0x1f, R14.reuse ;  /* 0x0000001fff377819 */ /* 0x100fe40000010e0e */
[----:B------:R-:W-:Y:S02]  /*4970*/  SHF.L.W.U32.HI R50, RZ, 0x18, R14 ;  /* 0x00000018ff327819 */ /* 0x000fe40000010e0e */
[----:B------:R-:W-:Y:S02]  /*4980*/  SHF.L.W.U32.HI R49, R32, 0x4, R27 ;  /* 0x0000000420317819 */ /* 0x000fe40000010e1b */
[----:B------:R-:W-:-:S02]  /*4990*/  SHF.L.W.U32.HI R62, R27, 0x1e, R32 ;  /* 0x0000001e1b3e7819 */ /* 0x000fc40000010e20 */
[----:B------:R-:W-:Y:S02]  /*49a0*/  SHF.L.W.U32.HI R23, R27, 0x19, R32 ;  /* 0x000000191b177819 */ /* 0x000fe40000010e20 */
[----:B------:R-:W-:Y:S02]  /*49b0*/  LOP3.LUT R40, R45, R40, R41, 0x96, !PT ;  /* 0x000000282d287212 */ /* 0x000fe400078e9629 */
[----:B------:R-:W-:Y:S02]  /*49c0*/  LOP3.LUT R55, R55, R50, RZ, 0x3c, !PT ;  /* 0x0000003237377212 */ /* 0x000fe400078e3cff */
[----:B------:R-:W-:Y:S02]  /*49d0*/  LOP3.LUT R61, R13, R31, R36, 0xb8, !PT ;  /* 0x0000001f0d3d7212 */ /* 0x000fe400078eb824 */
[----:B------:R-:W-:Y:S02]  /*49e0*/  LOP3.LUT R49, R23, R49, R62, 0x96, !PT ;  /* 0x0000003117317212 */ /* 0x000fe400078e963e */
[----:B------:R-:W-:-:S02]  /*49f0*/  SHF.L.W.U32.HI R45, R47, 0xd, R48 ;  /* 0x0000000d2f2d7819 */ /* 0x000fc40000010e30 */
[--C-:B------:R-:W-:Y:S02]  /*4a00*/  SHF.L.W.U32.HI R50, R48, 0x3, R47.reuse ;  /* 0x0000000330327819 */ /* 0x100fe40000010e2f */
[----:B------:R-:W-:Y:S02]  /*4a10*/  SHF.R.U32.HI R71, RZ, 0x6, R47 ;  /* 0x00000006ff477819 */ /* 0x000fe4000001162f */
[C---:B------:R-:W-:Y:S02]  /*4a20*/  SHF.L.W.U32.HI R13, R14.reuse, 0x1f, RZ ;  /* 0x0000001f0e0d7819 */ /* 0x040fe40000010eff */
[C---:B------:R-:W-:Y:S02]  /*4a30*/  SHF.L.W.U32.HI R56, R14.reuse, 0x18, RZ ;  /* 0x000000180e387819 */ /* 0x040fe40000010eff */
[----:B------:R-:W-:Y:S02]  /*4a40*/  SHF.R.U64 R72, R14, 0x7, RZ ;  /* 0x000000070e487819 */ /* 0x000fe400000012ff */
[----:B------:R-:W-:-:S02]  /*4a50*/  SHF.L.W.U32.HI R41, R47, 0x1f, R48 ;  /* 0x0000001f2f297819 */ /* 0x000fc40000010e30 */
[----:B------:R-:W-:Y:S02]  /*4a60*/  SHF.L.W.U32.HI R62, R47, 0x18, R48 ;  /* 0x000000182f3e7819 */ /* 0x000fe40000010e30 */
[----:B------:R-:W-:Y:S02]  /*4a70*/  SHF.R.U32.HI R66, RZ, 0x7, R47 ;  /* 0x00000007ff427819 */ /* 0x000fe4000001162f */
[----:B------:R-:W-:Y:S02]  /*4a80*/  LOP3.LUT R45, R71, R45, R50, 0x96, !PT ;  /* 0x0000002d472d7212 */ /* 0x000fe400078e9632 */
[----:B------:R-:W-:Y:S02]  /*4a90*/  LOP3.LUT R72, R72, R13, R56, 0x96, !PT ;  /* 0x0000000d48487212 */ /* 0x000fe400078e9638 */
[----:B------:R-:W-:Y:S02]  /*4aa0*/  LOP3.LUT R50, R66, R41, R62, 0x96, !PT ;  /* 0x0000002942327212 */ /* 0x000fe400078e963e */
[----:B------:R-:W-:-:S02]  /*4ab0*/  IADD3 R61, P2, P3, R59, R0, R61 ;  /* 0x000000003b3d7210 */ /* 0x000fc40007b5e03d */
[C-C-:B------:R-:W-:Y:S02]  /*4ac0*/  SHF.L.W.U32.HI R13, R48.reuse, 0xd, R47.reuse ;  /* 0x0000000d300d7819 */ /* 0x140fe40000010e2f */
[----:B------:R-:W-:Y:S02]  /*4ad0*/  SHF.L.W.U32.HI R56, R47, 0x3, R48 ;  /* 0x000000032f387819 */ /* 0x000fe40000010e30 */
[----:B------:R-:W-:Y:S02]  /*4ae0*/  SHF.R.U64 R68, R48, 0x6, R47 ;  /* 0x0000000630447819 */ /* 0x000fe4000000122f */
[----:B------:R-:W-:Y:S02]  /*4af0*/  LOP3.LUT R41, R8, R20, R37, 0xb8, !PT ;  /* 0x0000001408297212 */ /* 0x000fe400078eb825 */
[C-C-:B------:R-:W-:Y:S02]  /*4b00*/  SHF.L.W.U32.HI R23, R48.reuse, 0x1f, R47.reuse ;  /* 0x0000001f30177819 */ /* 0x140fe40000010e2f */
[----:B------:R-:W-:-:S02]  /*4b10*/  SHF.L.W.U32.HI R64, R48, 0x18, R47 ;  /* 0x0000001830407819 */ /* 0x000fc40000010e2f */
[----:B------:R-:W-:Y:S02]  /*4b20*/  SHF.R.U64 R59, R48, 0x7, R47 ;  /* 0x00000007303b7819 */ /* 0x000fe4000000122f */
[----:B------:R-:W-:Y:S02]  /*4b30*/  LOP3.LUT R8, R26, R5, RZ, 0x3c, !PT ;  /* 0x000000051a087212 */ /* 0x000fe400078e3cff */
[----:B------:R-:W-:Y:S02]  /*4b40*/  LOP3.LUT R13, R68, R13, R56, 0x96, !PT ;  /* 0x0000000d440d7212 */ /* 0x000fe400078e9638 */
[----:B------:R-:W-:Y:S02]  /*4b50*/  LOP3.LUT R23, R59, R23, R64, 0x96, !PT ;  /* 0x000000173b177212 */ /* 0x000fe400078e9640 */
[----:B------:R-:W-:Y:S01]  /*4b60*/  IADD3.X R56, PT, PT, R40, RZ, R41, P2, P3 ;  /* 0x000000ff28387210 */ /* 0x000fe200017e6429 */
[----:B------:R-:W-:Y:S01]  /*4b70*/  IMAD.IADD R41, R8, 0x1, R3 ;  /* 0x0000000108297824 */ /* 0x000fe200078e0203 */
[----:B------:R-:W-:-:S02]  /*4b80*/  LOP3.LUT R59, R27, R22, R65, 0xe8, !PT ;  /* 0x000000161b3b7212 */ /* 0x000fc400078ee841 */
[----:B------:R-:W-:Y:S02]  /*4b90*/  IADD3 R61, P1, P0, R61, 0x6dfdd4c9, R10 ;  /* 0x6dfdd4c93d3d7810 */ /* 0x000fe4000783e00a */
[----:B------:R-:W-:Y:S02]  /*4ba0*/  IADD3 R39, P2, P3, R72, R39, R12 ;  /* 0x0000002748277210 */ /* 0x000fe40007b5e00c */
[----:B------:R-:W-:Y:S02]  /*4bb0*/  IADD3 R40, P4, P5, R61, R52, R59 ;  /* 0x000000343d287210 */ /* 0x000fe40007d9e03b */
[----:B------:R-:W-:Y:S02]  /*4bc0*/  IADD3.X R56, PT, PT, R56, 0x30bf6110, RZ, P1, P0 ;  /* 0x30bf611038387810 */ /* 0x000fe40000fe04ff */
[C---:B------:R-:W-:Y:S02]  /*4bd0*/  SHF.L.W.U32.HI R26, R41.reuse, 0x1f, RZ ;  /* 0x0000001f291a7819 */ /* 0x040fe40000010eff */
[----:B------:R-:W-:-:S02]  /*4be0*/  SHF.L.W.U32.HI R59, R41, 0x18, RZ ;  /* 0x00000018293b7819 */ /* 0x000fc40000010eff */
[----:B------:R-:W-:Y:S02]  /*4bf0*/  SHF.R.U64 R74, R41, 0x7, RZ ;  /* 0x00000007294a7819 */ /* 0x000fe400000012ff */
[----:B------:R-:W-:Y:S02]  /*4c00*/  IADD3 R44, P0, PT, R61, R44, RZ ;  /* 0x0000002c3d2c7210 */ /* 0x000fe40007f1e0ff */
[----:B------:R-:W-:Y:S02]  /*4c10*/  LOP3.LUT R52, R32, R29, R18, 0xe8, !PT ;  /* 0x0000001d20347212 */ /* 0x000fe400078ee812 */
[----:B------:R-:W-:Y:S01]  /*4c20*/  IADD3.X R38, PT, PT, R55, R38, RZ, P2, P3 ;  /* 0x0000002637267210 */ /* 0x000fe200017e64ff */
[----:B------:R-:W-:Y:S01]  /*4c30*/  IMAD.X R53, R56, 0x1, R53, P0 ;  /* 0x0000000138357824 */ /* 0x000fe200000e0635 */
[----:B------:R-:W-:Y:S02]  /*4c40*/  LOP3.LUT R74, R74, R26, R59, 0x96, !PT ;  /* 0x0000001a4a4a7212 */ /* 0x000fe400078e963b */
[----:B------:R-:W-:-:S02]  /*4c50*/  IADD3.X R49, PT, PT, R56, R49, R52, P4, P5 ;  /* 0x0000003138317210 */ /* 0x000fc400027ea434 */
[--C-:B------:R-:W-:Y:S02]  /*4c60*/  SHF.L.W.U32.HI R26, RZ, 0x1f, R41.reuse ;  /* 0x0000001fff1a7819 */ /* 0x100fe40000010e29 */
[----:B------:R-:W-:Y:S02]  /*4c70*/  SHF.L.W.U32.HI R55, RZ, 0x18, R41 ;  /* 0x00000018ff377819 */ /* 0x000fe40000010e29 */
[C-C-:B------:R-:W-:Y:S02]  /*4c80*/  SHF.L.W.U32.HI R52, R39.reuse, 0xd, R38.reuse ;  /* 0x0000000d27347819 */ /* 0x140fe40000010e26 */
[C-C-:B------:R-:W-:Y:S02]  /*4c90*/  SHF.L.W.U32.HI R61, R38.reuse, 0x3, R39.reuse ;  /* 0x00000003263d7819 */ /* 0x140fe40000010e27 */
[----:B------:R-:W-:Y:S02]  /*4ca0*/  SHF.R.U64 R66, R39, 0x6, R38 ;  /* 0x0000000627427819 */ /* 0x000fe40000001226 */
[----:B------:R-:W-:-:S02]  /*4cb0*/  SHF.L.W.U32.HI R56, R38, 0xd, R39 ;  /* 0x0000000d26387819 */ /* 0x000fc40000010e27 */
[C-C-:B------:R-:W-:Y:S02]  /*4cc0*/  SHF.L.W.U32.HI R59, R39.reuse, 0x3, R38.reuse ;  /* 0x00000003273b7819 */ /* 0x140fe40000010e26 */
[--C-:B------:R-:W-:Y:S02]  /*4cd0*/  SHF.R.U32.HI R68, RZ, 0x6, R38.reuse ;  /* 0x00000006ff447819 */ /* 0x100fe40000011626 */
[----:B------:R-:W-:Y:S02]  /*4ce0*/  LOP3.LUT R76, R26, R55, RZ, 0x3c, !PT ;  /* 0x000000371a4c7212 */ /* 0x000fe400078e3cff */
[----:B------:R-:W-:Y:S02]  /*4cf0*/  LOP3.LUT R55, R66, R52, R61, 0x96, !PT ;  /* 0x0000003442377212 */ /* 0x000fe400078e963d */
[----:B------:R-:W-:Y:S02]  /*4d00*/  LOP3.LUT R56, R68, R56, R59, 0x96, !PT ;  /* 0x0000003844387212 */ /* 0x000fe400078e963b */
[----:B------:R-:W-:-:S02]  /*4d10*/  SHF.L.W.U32.HI R62, R39, 0x1f, R38 ;  /* 0x0000001f273e7819 */ /* 0x000fc40000010e26 */
[C-C-:B------:R-:W-:Y:S02]  /*4d20*/  SHF.L.W.U32.HI R71, R39.reuse, 0x18, R38.reuse ;  /* 0x0000001827477819 */ /* 0x140fe40000010e26 */
[--C-:B------:R-:W-:Y:S02]  /*4d30*/  SHF.R.U64 R64, R39, 0x7, R38.reuse ;  /* 0x0000000727407819 */ /* 0x100fe40000001226 */
[C-C-:B------:R-:W-:Y:S02]  /*4d40*/  SHF.L.W.U32.HI R52, R38.reuse, 0x1f, R39.reuse ;  /* 0x0000001f26347819 */ /* 0x140fe40000010e27 */
[----:B------:R-:W-:Y:S02]  /*4d50*/  SHF.L.W.U32.HI R59, R38, 0x18, R39 ;  /* 0x00000018263b7819 */ /* 0x000fe40000010e27 */
[----:B------:R-:W-:Y:S02]  /*4d60*/  SHF.R.U32.HI R72, RZ, 0x7, R38 ;  /* 0x00000007ff487819 */ /* 0x000fe40000011626 */
[----:B------:R-:W-:-:S02]  /*4d70*/  IADD3 R74, P0, P1, R74, R13, R14 ;  /* 0x0000000d4a4a7210 */ /* 0x000fc4000791e00e */
[----:B------:R-:W-:Y:S02]  /*4d80*/  LOP3.LUT R26, R64, R62, R71, 0x96, !PT ;  /* 0x0000003e401a7212 */ /* 0x000fe400078e9647 */
[----:B------:R-:W-:Y:S02]  /*4d90*/  LOP3.LUT R13, R72, R52, R59, 0x96, !PT ;  /* 0x00000034480d7212 */ /* 0x000fe400078e963b */
[----:B------:R-:W-:Y:S02]  /*4da0*/  IADD3.X R75, PT, PT, R76, R45, RZ, P0, P1 ;  /* 0x0000002d4c4b7210 */ /* 0x000fe400007e24ff */
[C-C-:B------:R-:W-:Y:S02]  /*4db0*/  SHF.L.W.U32.HI R62, R44.reuse, 0x12, R53.reuse ;  /* 0x000000122c3e7819 */ /* 0x140fe40000010e35 */
[----:B------:R-:W-:Y:S02]  /*4dc0*/  SHF.L.W.U32.HI R71, R44, 0xe, R53 ;  /* 0x0000000e2c477819 */ /* 0x000fe40000010e35 */
[----:B------:R-:W-:-:S02]  /*4dd0*/  SHF.L.W.U32.HI R68, R53, 0x17, R44 ;  /* 0x0000001735447819 */ /* 0x000fc40000010e2c */
[C-C-:B------:R-:W-:Y:S02]  /*4de0*/  SHF.L.W.U32.HI R61, R53.reuse, 0x12, R44.reuse ;  /* 0x00000012353d7819 */ /* 0x140fe40000010e2c */
[----:B------:R-:W-:Y:S02]  /*4df0*/  SHF.L.W.U32.HI R64, R53, 0xe, R44 ;  /* 0x0000000e35407819 */ /* 0x000fe40000010e2c */
[----:B------:R-:W-:Y:S02]  /*4e00*/  SHF.L.W.U32.HI R66, R44, 0x17, R53 ;  /* 0x000000172c427819 */ /* 0x000fe40000010e35 */
[----:B------:R-:W-:Y:S02]  /*4e10*/  IADD3 R72, P0, PT, R74, 0x200, RZ ;  /* 0x000002004a487810 */ /* 0x000fe40007f1e0ff */
[----:B------:R-:W-:Y:S02]  /*4e20*/  LOP3.LUT R68, R68, R62, R71, 0x96, !PT ;  /* 0x0000003e44447212 */ /* 0x000fe400078e9647 */
[----:B------:R-:W-:Y:S01]  /*4e30*/  LOP3.LUT R66, R66, R61, R64, 0x96, !PT ;  /* 0x0000003d42427212 */ /* 0x000fe200078e9640 */
[----:B------:R-:W-:Y:S01]  /*4e40*/  IMAD.X R75, RZ, RZ, R75, P0 ;  /* 0x000000ffff4b7224 */ /* 0x000fe200000e064b */
[----:B------:R-:W-:-:S02]  /*4e50*/  SHF.L.W.U32.HI R61, R40, 0x4, R49 ;  /* 0x00000004283d7819 */ /* 0x000fc40000010e31 */
[C-C-:B------:R-:W-:Y:S02]  /*4e60*/  SHF.L.W.U32.HI R62, R49.reuse, 0x1e, R40.reuse ;  /* 0x0000001e313e7819 */ /* 0x140fe40000010e28 */
[C-C-:B------:R-:W-:Y:S02]  /*4e70*/  SHF.L.W.U32.HI R64, R49.reuse, 0x19, R40.reuse ;  /* 0x0000001931407819 */ /* 0x140fe40000010e28 */
[----:B------:R-:W-:Y:S02]  /*4e80*/  SHF.L.W.U32.HI R52, R49, 0x4, R40 ;  /* 0x0000000431347819 */ /* 0x000fe40000010e28 */
[C-C-:B------:R-:W-:Y:S02]  /*4e90*/  SHF.L.W.U32.HI R45, R40.reuse, 0x1e, R49.reuse ;  /* 0x0000001e282d7819 */ /* 0x140fe40000010e31 */
[----:B------:R-:W-:Y:S02]  /*4ea0*/  SHF.L.W.U32.HI R59, R40, 0x19, R49 ;  /* 0x00000019283b7819 */ /* 0x000fe40000010e31 */
[----:B------:R-:W-:-:S02]  /*4eb0*/  LOP3.LUT R71, R36, R44, R31, 0xb8, !PT ;  /* 0x0000002c24477212 */ /* 0x000fc400078eb81f */
[----:B------:R-:W-:Y:S02]  /*4ec0*/  LOP3.LUT R61, R64, R61, R62, 0x96, !PT ;  /* 0x0000003d403d7212 */ /* 0x000fe400078e963e */
[----:B------:R-:W-:Y:S02]  /*4ed0*/  LOP3.LUT R52, R59, R52, R45, 0x96, !PT ;  /* 0x000000343b347212 */ /* 0x000fe400078e962d */
[----:B------:R-:W-:Y:S02]  /*4ee0*/  IADD3 R59, P2, P3, R68, R30, R71 ;  /* 0x0000001e443b7210 */ /* 0x000fe40007b5e047 */
[----:B------:R-:W-:Y:S02]  /*4ef0*/  LOP3.LUT R62, R37, R53, R20, 0xb8, !PT ;  /* 0x00000035253e7212 */ /* 0x000fe400078eb814 */
[----:B------:R-:W-:Y:S02]  /*4f00*/  SHF.L.W.U32.HI R45, R72, 0xd, R75 ;  /* 0x0000000d482d7819 */ /* 0x000fe40000010e4b */
[----:B------:R-:W-:-:S02]  /*4f10*/  SHF.L.W.U32.HI R36, R75, 0x3, R72 ;  /* 0x000000034b247819 */ /* 0x000fc40000010e48 */
[C-C-:B------:R-:W-:Y:S02]  /*4f20*/  SHF.R.U64 R64, R72.reuse, 0x6, R75.reuse ;  /* 0x0000000648407819 */ /* 0x140fe4000000124b */
[----:B------:R-:W-:Y:S02]  /*4f30*/  SHF.L.W.U32.HI R37, R75, 0xd, R72 ;  /* 0x0000000d4b257819 */ /* 0x000fe40000010e48 */
[--C-:B------:R-:W-:Y:S02]  /*4f40*/  SHF.L.W.U32.HI R30, R72, 0x3, R75.reuse ;  /* 0x00000003481e7819 */ /* 0x100fe40000010e4b */
[----:B------:R-:W-:Y:S02]  /*4f50*/  SHF.R.U32.HI R68, RZ, 0x6, R75 ;  /* 0x00000006ff447819 */ /* 0x000fe4000001164b */
[----:B------:R-:W-:Y:S02]  /*4f60*/  IADD3 R71, P0, P1, R41, R70, R55 ;  /* 0x0000004629477210 */ /* 0x000fe4000791e037 */
[----:B------:R-:W-:-:S02]  /*4f70*/  IADD3.X R55, PT, PT, R66, R35, R62, P2, P3 ;  /* 0x0000002342377210 */ /* 0x000fc400017e643e */
[----:B------:R-:W-:Y:S02]  /*4f80*/  LOP3.LUT R45, R64, R45, R36, 0x96, !PT ;  /* 0x0000002d402d7212 */ /* 0x000fe400078e9624 */
[----:B------:R-:W-:Y:S02]  /*4f90*/  LOP3.LUT R37, R68, R37, R30, 0x96, !PT ;  /* 0x0000002544257212 */ /* 0x000fe400078e961e */
[----:B------:R-:W-:Y:S02]  /*4fa0*/  IADD3.X R74, PT, PT, RZ, R63, R56, P0, P1 ;  /* 0x0000003fff4a7210 */ /* 0x000fe400007e2438 */
[C-C-:B------:R-:W-:Y:S02]  /*4fb0*/  SHF.L.W.U32.HI R36, R72.reuse, 0x1f, R75.reuse ;  /* 0x0000001f48247819 */ /* 0x140fe40000010e4b */
[C-C-:B------:R-:W-:Y:S02]  /*4fc0*/  SHF.L.W.U32.HI R35, R72.reuse, 0x18, R75.reuse ;  /* 0x0000001848237819 */ /* 0x140fe40000010e4b */
[----:B------:R-:W-:-:S02]  /*4fd0*/  SHF.R.U64 R66, R72, 0x7, R75 ;  /* 0x0000000748427819 */ /* 0x000fc4000000124b */
[----:B------:R-:W-:Y:S02]  /*4fe0*/  IADD3 R30, P0, PT, RZ, R71, RZ ;  /* 0x00000047ff1e7210 */ /* 0x000fe40007f1e0ff */
[----:B------:R-:W-:Y:S02]  /*4ff0*/  LOP3.LUT R62, R40, R27, R22, 0xe8, !PT ;  /* 0x0000001b283e7212 */ /* 0x000fe400078ee816 */
[----:B------:R-:W-:Y:S02]  /*5000*/  IADD3 R64, P1, P2, R59, -0x4b6537bc, R12 ;  /* 0xb49ac8443b407810 */ /* 0x000fe40007a3e00c */
[----:B------:R-:W-:Y:S02]  /*5010*/  LOP3.LUT R36, R66, R36, R35, 0x96, !PT ;  /* 0x0000002442247212 */ /* 0x000fe400078e9623 */
[----:B------:R-:W-:Y:S02]  /*5020*/  IADD3.X R35, PT, PT, R74, 0x41800000, RZ, P0, !PT ;  /* 0x418000004a237810 */ /* 0x000fe400007fe4ff */
[----:B------:R-:W-:-:S02]  /*5030*/  IADD3 R61, P3, P4, R64, R61, R62 ;  /* 0x0000003d403d7210 */ /* 0x000fc40007c7e03e */
[C-C-:B------:R-:W-:Y:S02]  /*5040*/  SHF.L.W.U32.HI R41, R75.reuse, 0x1f, R72.reuse ;  /* 0x0000001f4b297819 */ /* 0x140fe40000010e48 */
[----:B------:R-:W-:Y:S02]  /*5050*/  SHF.L.W.U32.HI R56, R75, 0x18, R72 ;  /* 0x000000184b387819 */ /* 0x000fe40000010e48 */
[----:B------:R-:W-:Y:S02]  /*5060*/  SHF.R.U32.HI R68, RZ, 0x7, R75 ;  /* 0x00000007ff447819 */ /* 0x000fe4000001164b */
[----:B------:R-:W-:Y:S02]  /*5070*/  IADD3 R65, P0, PT, R64, R65, RZ ;  /* 0x0000004140417210 */ /* 0x000fe40007f1e0ff */
[----:B------:R-:W-:Y:S02]  /*5080*/  SHF.L.W.U32.HI R59, R35, 0xd, R30 ;  /* 0x0000000d233b7819 */ /* 0x000fe40000010e1e */
[----:B------:R-:W-:-:S02]  /*5090*/  SHF.L.W.U32.HI R62, R30, 0x3, R35 ;  /* 0x000000031e3e7819 */ /* 0x000fc40000010e23 */
[----:B------:R-:W-:Y:S02]  /*50a0*/  SHF.R.U32.HI R74, RZ, 0x6, R35 ;  /* 0x00000006ff4a7819 */ /* 0x000fe40000011623 */
[----:B------:R-:W-:Y:S02]  /*50b0*/  IADD3.X R85, PT, PT, R55, -0x699ffa9c, RZ, P1, P2 ;  /* 0x9660056437557810 */ /* 0x000fe40000fe44ff */
[----:B------:R-:W-:Y:S02]  /*50c0*/  LOP3.LUT R41, R68, R41, R56, 0x96, !PT ;  /* 0x0000002944297212 */ /* 0x000fe400078e9638 */
[----:B------:R-:W-:Y:S01]  /*50d0*/  LOP3.LUT R55, R74, R59, R62, 0x96, !PT ;  /* 0x0000003b4a377212 */ /* 0x000fe200078e963e */
[----:B------:R-:W-:Y:S01]  /*50e0*/  IMAD.X R62, R85, 0x1, R18, P0 ;  /* 0x00000001553e7824 */ /* 0x000fe200000e0612 */
[----:B------:R-:W-:Y:S02]  /*50f0*/  LOP3.LUT R81, R49, R32, R29, 0xe8, !PT ;  /* 0x0000002031517212 */ /* 0x000fe400078ee81d */
[----:B------:R-:W-:-:S02]  /*5100*/  SHF.L.W.U32.HI R56, R30, 0xd, R35 ;  /* 0x0000000d1e387819 */ /* 0x000fc40000010e23 */
[----:B------:R-:W-:Y:S02]  /*5110*/  SHF.L.W.U32.HI R71, R35, 0x3, R30 ;  /* 0x0000000323477819 */ /* 0x000fe40000010e1e */
[C-C-:B------:R-:W-:Y:S02]  /*5120*/  SHF.R.U64 R68, R30.reuse, 0x6, R35.reuse ;  /* 0x000000061e447819 */ /* 0x140fe40000001223 */
[C-C-:B------:R-:W-:Y:S02]  /*5130*/  SHF.L.W.U32.HI R64, R30.reuse, 0x1f, R35.reuse ;  /* 0x0000001f1e407819 */ /* 0x140fe40000010e23 */
[C-C-:B------:R-:W-:Y:S02]  /*5140*/  SHF.L.W.U32.HI R79, R30.reuse, 0x18, R35.reuse ;  /* 0x000000181e4f7819 */ /* 0x140fe40000010e23 */
[----:B------:R-:W-:Y:S02]  /*5150*/  SHF.R.U64 R66, R30, 0x7, R35 ;  /* 0x000000071e427819 */ /* 0x000fe40000001223 */
[----:B------:R-:W-:-:S02]  /*5160*/  LOP3.LUT R56, R68, R56, R71, 0x96, !PT ;  /* 0x0000003844387212 */ /* 0x000fc400078e9647 */
[----:B------:R-:W-:Y:S02]  /*5170*/  LOP3.LUT R59, R66, R64, R79, 0x96, !PT ;  /* 0x00000040423b7212 */ /* 0x000fe400078e964f */
[----:B------:R-:W-:Y:S02]  /*5180*/  IADD3.X R52, PT, PT, R85, R52, R81, P3, P4 ;  /* 0x0000003455347210 */ /* 0x000fe40001fe8451 */
[C-C-:B------:R-:W-:Y:S02]  /*5190*/  SHF.L.W.U32.HI R18, R35.reuse, 0x1f, R30.reuse ;  /* 0x0000001f23127819 */ /* 0x140fe40000010e1e */
[----:B------:R-:W-:Y:S02]  /*51a0*/  SHF.L.W.U32.HI R71, R35, 0x18, R30 ;  /* 0x0000001823477819 */ /* 0x000fe40000010e1e */
[----:B------:R-:W-:Y:S02]  /*51b0*/  SHF.R.U32.HI R76, RZ, 0x7, R35 ;  /* 0x00000007ff4c7819 */ /* 0x000fe40000011623 */
[----:B------:R-:W-:-:S02]  /*51c0*/  SHF.L.W.U32.HI R66, R65, 0x12, R62 ;  /* 0x0000001241427819 */ /* 0x000fc40000010e3e */
[C-C-:B------:R-:W-:Y:S02]  /*51d0*/  SHF.L.W.U32.HI R81, R65.reuse, 0xe, R62.reuse ;  /* 0x0000000e41517819 */ /* 0x140fe40000010e3e */
[C-C-:B------:R-:W-:Y:S02]  /*51e0*/  SHF.L.W.U32.HI R74, R62.reuse, 0x17, R65.reuse ;  /* 0x000000173e4a7819 */ /* 0x140fe40000010e41 */
[C-C-:B------:R-:W-:Y:S02]  /*51f0*/  SHF.L.W.U32.HI R64, R62.reuse, 0x12, R65.reuse ;  /* 0x000000123e407819 */ /* 0x140fe40000010e41 */
[----:B------:R-:W-:Y:S02]  /*5200*/  SHF.L.W.U32.HI R79, R62, 0xe, R65 ;  /* 0x0000000e3e4f7819 */ /* 0x000fe40000010e41 */
[----:B------:R-:W-:Y:S02]  /*5210*/  SHF.L.W.U32.HI R68, R65, 0x17, R62 ;  /* 0x0000001741447819 */ /* 0x000fe40000010e3e */
[----:B------:R-:W-:-:S02]  /*5220*/  IADD3 R24, P0, P1, R24, 0x1008, R45 ;  /* 0x0000100818187810 */ /* 0x000fc4000791e02d */
[----:B------:R-:W-:Y:S02]  /*5230*/  LOP3.LUT R18, R76, R18, R71, 0x96, !PT ;  /* 0x000000124c127212 */ /* 0x000fe400078e9647 */
[----:B------:R-:W-:Y:S02]  /*5240*/  LOP3.LUT R81, R74, R66, R81, 0x96, !PT ;  /* 0x000000424a517212 */ /* 0x000fe400078e9651 */
[----:B------:R-:W-:Y:S02]  /*5250*/  LOP3.LUT R45, R68, R64, R79, 0x96, !PT ;  /* 0x00000040442d7212 */ /* 0x000fe400078e964f */
[----:B------:R-:W-:Y:S02]  /*5260*/  SHF.L.W.U32.HI R64, R52, 0x4, R61 ;  /* 0x0000000434407819 */ /* 0x000fe40000010e3d */
[C-C-:B------:R-:W-:Y:S02]  /*5270*/  SHF.L.W.U32.HI R71, R61.reuse, 0x1e, R52.reuse ;  /* 0x0000001e3d477819 */ /* 0x140fe40000010e34 */
[----:B------:R-:W-:-:S02]  /*5280*/  SHF.L.W.U32.HI R66, R61, 0x19, R52 ;  /* 0x000000193d427819 */ /* 0x000fc40000010e34 */
[----:B------:R-:W-:Y:S02]  /*5290*/  LOP3.LUT R76, R31, R65, R44, 0xb8, !PT ;  /* 0x000000411f4c7212 */ /* 0x000fe400078eb82c */
[----:B------:R-:W-:Y:S02]  /*52a0*/  IADD3.X R31, PT, PT, R42, -0x7fc00000, R37, P0, P1 ;  /* 0x804000002a1f7810 */ /* 0x000fe400007e2425 */
[----:B------:R-:W-:Y:S02]  /*52b0*/  LOP3.LUT R37, R66, R64, R71, 0x96, !PT ;  /* 0x0000004042257212 */ /* 0x000fe400078e9647 */
[----:B------:R-:W-:Y:S02]  /*52c0*/  IADD3 R71, P1, P2, R81, R33, R76 ;  /* 0x0000002151477210 */ /* 0x000fe40007a3e04c */
[----:B------:R-:W-:Y:S02]  /*52d0*/  SHF.L.W.U32.HI R68, R61, 0x4, R52 ;  /* 0x000000043d447819 */ /* 0x000fe40000010e34 */
[----:B------:R-:W-:-:S02]  /*52e0*/  SHF.L.W.U32.HI R79, R52, 0x1e, R61 ;  /* 0x0000001e344f7819 */ /* 0x000fc40000010e3d */
[----:B------:R-:W-:Y:S02]  /*52f0*/  SHF.L.W.U32.HI R74, R52, 0x19, R61 ;  /* 0x00000019344a7819 */ /* 0x000fe40000010e3d */
[----:B------:R-:W-:Y:S02]  /*5300*/  IADD3 R33, P0, PT, R56, R19, RZ ;  /* 0x0000001338217210 */ /* 0x000fe40007f1e0ff */
[----:B------:R-:W-:Y:S02]  /*5310*/  LOP3.LUT R68, R74, R68, R79, 0x96, !PT ;  /* 0x000000444a447212 */ /* 0x000fe400078e964f */
[----:B------:R-:W-:Y:S01]  /*5320*/  LOP3.LUT R80, R20, R62, R53, 0xb8, !PT ;  /* 0x0000003e14507212 */ /* 0x000fe200078eb835 */
[----:B------:R-:W-:Y:S01]  /*5330*/  IMAD.X R20, R55, 0x1, R46, P0 ;  /* 0x0000000137147824 */ /* 0x000fe200000e062e */
[----:B------:R-:W-:Y:S02]  /*5340*/  SHF.L.W.U32.HI R56, R24, 0xd, R31 ;  /* 0x0000000d18387819 */ /* 0x000fe40000010e1f */
[----:B------:R-:W-:-:S02]  /*5350*/  SHF.L.W.U32.HI R81, R31, 0x3, R24 ;  /* 0x000000031f517819 */ /* 0x000fc40000010e18 */
[C-C-:B------:R-:W-:Y:S02]  /*5360*/  SHF.R.U64 R85, R24.reuse, 0x6, R31.reuse ;  /* 0x0000000618557819 */ /* 0x140fe4000000121f */
[----:B------:R-:W-:Y:S02]  /*5370*/  SHF.L.W.U32.HI R74, R31, 0xd, R24 ;  /* 0x0000000d1f4a7819 */ /* 0x000fe40000010e18 */
[--C-:B------:R-:W-:Y:S02]  /*5380*/  SHF.L.W.U32.HI R79, R24, 0x3, R31.reuse ;  /* 0x00000003184f7819 */ /* 0x100fe40000010e1f */
[----:B------:R-:W-:Y:S02]  /*5390*/  SHF.R.U32.HI R64, RZ, 0x6, R31 ;  /* 0x00000006ff407819 */ /* 0x000fe4000001161f */
[----:B------:R-:W-:Y:S02]  /*53a0*/  LOP3.LUT R85, R85, R56, R81, 0x96, !PT ;  /* 0x0000003855557212 */ /* 0x000fe400078e9651 */
[----:B------:R-:W-:-:S02]  /*53b0*/  LOP3.LUT R74, R64, R74, R79, 0x96, !PT ;  /* 0x0000004a404a7212 */ /* 0x000fc400078e964f */
[----:B------:R-:W-:Y:S02]  /*53c0*/  IADD3.X R80, PT, PT, R45, R34, R80, P1, P2 ;  /* 0x000000222d507210 */ /* 0x000fe40000fe4450 */
[C-C-:B------:R-:W-:Y:S02]  /*53d0*/  SHF.L.W.U32.HI R64, R33.reuse, 0x1f, R20.reuse ;  /* 0x0000001f21407819 */ /* 0x140fe40000010e14 */
[C-C-:B------:R-:W-:Y:S02]  /*53e0*/  SHF.L.W.U32.HI R79, R33.reuse, 0x18, R20.reuse ;  /* 0x00000018214f7819 */ /* 0x140fe40000010e14 */
[----:B------:R-:W-:Y:S02]  /*53f0*/  SHF.R.U64 R66, R33, 0x7, R20 ;  /* 0x0000000721427819 */ /* 0x000fe40000001214 */
[----:B------:R-:W-:Y:S02]  /*5400*/  IADD3 R81, P1, P2, R71, 0x33e3f6d6, R14 ;  /* 0x33e3f6d647517810 */ /* 0x000fe40007a3e00e */
[----:B------:R-:W-:-:S02]  /*5410*/  SHF.L.W.U32.HI R45, R33, 0xd, R20 ;  /* 0x0000000d212d7819 */ /* 0x000fc40000010e14 */
[----:B------:R-:W-:Y:S02]  /*5420*/  SHF.L.W.U32.HI R56, R20, 0x3, R33 ;  /* 0x0000000314387819 */ /* 0x000fe40000010e21 */
[----:B------:R-:W-:Y:S02]  /*5430*/  SHF.R.U64 R76, R33, 0x6, R20 ;  /* 0x00000006214c7819 */ /* 0x000fe40000001214 */
[----:B------:R-:W-:Y:S02]  /*5440*/  LOP3.LUT R64, R66, R64, R79, 0x96, !PT ;  /* 0x0000004042407212 */ /* 0x000fe400078e964f */
[----:B------:R-:W-:Y:S02]  /*5450*/  IADD3.X R80, PT, PT, R80, 0x4da7312a, RZ, P1, P2 ;  /* 0x4da7312a50507810 */ /* 0x000fe40000fe44ff */
[----:B------:R-:W-:Y:S02]  /*5460*/  LOP3.LUT R45, R76, R45, R56, 0x96, !PT ;  /* 0x0000002d4c2d7212 */ /* 0x000fe400078e9638 */
[----:B------:R-:W-:-:S02]  /*5470*/  IADD3 R66, P1, PT, R81, R22, RZ ;  /* 0x0000001651427210 */ /* 0x000fc40007f3e0ff */
[----:B------:R-:W-:Y:S02]  /*5480*/  SHF.L.W.U32.HI R34, R20, 0xd, R33 ;  /* 0x0000000d14227819 */ /* 0x000fe40000010e21 */
[--C-:B------:R-:W-:Y:S01]  /*5490*/  SHF.L.W.U32.HI R55, R33, 0x3, R20.reuse ;  /* 0x0000000321377819 */ /* 0x100fe20000010e14 */
[----:B------:R-:W-:Y:S01]  /*54a0*/  IMAD.X R29, R80, 0x1, R29, P1 ;  /* 0x00000001501d7824 */ /* 0x000fe200008e061d */
[----:B------:R-:W-:Y:S02]  /*54b0*/  SHF.R.U32.HI R78, RZ, 0x6, R20 ;  /* 0x00000006ff4e7819 */ /* 0x000fe40000011614 */
[----:B------:R-:W-:Y:S02]  /*54c0*/  IADD3 R56, P0, PT, R85, R84, RZ ;  /* 0x0000005455387210 */ /* 0x000fe40007f1e0ff */
[----:B------:R-:W-:Y:S02]  /*54d0*/  LOP3.LUT R34, R78, R34, R55, 0x96, !PT ;  /* 0x000000224e227212 */ /* 0x000fe400078e9637 */
[----:B------:R-:W-:Y:S01]  /*54e0*/  LOP3.LUT R71, R61, R40, R27, 0xe8, !PT ;  /* 0x000000283d477212 */ /* 0x000fe200078ee81b */
[----:B------:R-:W-:Y:S01]  /*54f0*/  IMAD.X R55, R74, 0x1, R57, P0 ;  /* 0x000000014a377824 */ /* 0x000fe200000e0639 */
[----:B------:R-:W-:-:S02]  /*5500*/  LOP3.LUT R78, R52, R49, R32, 0xe8, !PT ;  /* 0x00000031344e7212 */ /* 0x000fc400078ee820 */
[----:B------:R-:W-:Y:S02]  /*5510*/  IADD3 R68, P0, P2, R81, R68, R71 ;  /* 0x0000004451447210 */ /* 0x000fe40007a1e047 */
[C-C-:B------:R-:W-:Y:S02]  /*5520*/  SHF.L.W.U32.HI R74, R66.reuse, 0x12, R29.reuse ;  /* 0x00000012424a7819 */ /* 0x140fe40000010e1d */
[----:B------:R-:W-:Y:S02]  /*5530*/  SHF.L.W.U32.HI R81, R66, 0xe, R29 ;  /* 0x0000000e42517819 */ /* 0x000fe40000010e1d */
[----:B------:R-:W-:Y:S02]  /*5540*/  SHF.L.W.U32.HI R76, R29, 0x17, R66 ;  /* 0x000000171d4c7819 */ /* 0x000fe40000010e42 */
[----:B------:R-:W-:Y:S02]  /*5550*/  SHF.L.W.U32.HI R22, R56, 0xd, R55 ;  /* 0x0000000d38167819 */ /* 0x000fe40000010e37 */
[----:B------:R-:W-:-:S02]  /*5560*/  SHF.L.W.U32.HI R79, R55, 0x3, R56 ;  /* 0x00000003374f7819 */ /* 0x000fc40000010e38 */
[----:B------:R-:W-:Y:S02]  /*5570*/  SHF.R.U64 R82, R56, 0x6, R55 ;  /* 0x0000000638527819 */ /* 0x000fe40000001237 */
[----:B------:R-:W-:Y:S02]  /*5580*/  IADD3.X R71, PT, PT, R80, R37, R78, P0, P2 ;  /* 0x0000002550477210 */ /* 0x000fe400007e444e */
[----:B------:R-:W-:Y:S02]  /*5590*/  LOP3.LUT R80, R76, R74, R81, 0x96, !PT ;  /* 0x0000004a4c507212 */ /* 0x000fe400078e9651 */
[----:B------:R-:W-:Y:S02]  /*55a0*/  LOP3.LUT R22, R82, R22, R79, 0x96, !PT ;  /* 0x0000001652167212 */ /* 0x000fe400078e964f */
[----:B------:R-:W-:Y:S02]  /*55b0*/  LOP3.LUT R81, R44, R66, R65, 0xb8, !PT ;  /* 0x000000422c517212 */ /* 0x000fe400078eb841 */
[----:B------:R-:W-:-:S02]  /*55c0*/  SHF.L.W.U32.HI R76, R29, 0x12, R66 ;  /* 0x000000121d4c7819 */ /* 0x000fc40000010e42 */
[----:B------:R-:W-:Y:S02]  /*55d0*/  SHF.L.W.U32.HI R79, R29, 0xe, R66 ;  /* 0x0000000e1d4f7819 */ /* 0x000fe40000010e42 */
[----:B------:R-:W-:Y:S02]  /*55e0*/  SHF.L.W.U32.HI R78, R66, 0x17, R29 ;  /* 0x00000017424e7819 */ /* 0x000fe40000010e1d */
[----:B------:R-:W-:Y:S01]  /*55f0*/  IADD3 R81, P0, P1, R80, R16, R81 ;  /* 0x0000001050517210 */ /* 0x000fe2000791e051 */
[----:B------:R-:W-:Y:S01]  /*5600*/  IMAD.IADD R16, R8, 0x1, R3 ;  /* 0x0000000108107824 */ /* 0x000fe200078e0203 */
[----:B------:R-:W-:Y:S02]  /*5610*/  LOP3.LUT R78, R78, R76, R79, 0x96, !PT ;  /* 0x0000004c4e4e7212 */ /* 0x000fe400078e964f */
[----:B------:R-:W-:Y:S02]  /*5620*/  LOP3.LUT R87, R53, R29, R62, 0xb8, !PT ;  /* 0x0000001d35577212 */ /* 0x000fe400078eb83e */
[----:B------:R-:W-:-:S02]  /*5630*/  SHF.L.W.U32.HI R37, R55, 0xd, R56 ;  /* 0x0000000d37257819 */ /* 0x000fc40000010e38 */
[--C-:B------:R-:W-:Y:S02]  /*5640*/  SHF.L.W.U32.HI R74, R56, 0x3, R55.reuse ;  /* 0x00000003384a7819 */ /* 0x100fe40000010e37 */
[----:B------:R-:W-:Y:S02]  /*5650*/  SHF.R.U32.HI R82, RZ, 0x6, R55 ;  /* 0x00000006ff527819 */ /* 0x000fe40000011637 */
[----:B------:R-:W-:Y:S02]  /*5660*/  IADD3.X R87, PT, PT, R78, R28, R87, P0, P1 ;  /* 0x0000001c4e577210 */ /* 0x000fe400007e2457 */
[----:B------:R-:W-:Y:S02]  /*5670*/  IADD3 R78, P0, P1, R81, -0x31d5b5e0, R16 ;  /* 0xce2a4a20514e7810 */ /* 0x000fe4000791e010 */
[----:B------:R-:W-:Y:S02]  /*5680*/  LOP3.LUT R37, R82, R37, R74, 0x96, !PT ;  /* 0x0000002552257212 */ /* 0x000fe400078e964a */
[----:B------:R-:W-:-:S02]  /*5690*/  SHF.L.W.U32.HI R74, R68, 0x4, R71 ;  /* 0x00000004444a7819 */ /* 0x000fc40000010e47 */
[C-C-:B------:R-:W-:Y:S02]  /*56a0*/  SHF.L.W.U32.HI R79, R71.reuse, 0x1e, R68.reuse ;  /* 0x0000001e474f7819 */ /* 0x140fe40000010e44 */
[--C-:B------:R-:W-:Y:S02]  /*56b0*/  SHF.L.W.U32.HI R76, R71, 0x19, R68.reuse ;  /* 0x00000019474c7819 */ /* 0x100fe40000010e44 */
[----:B------:R-:W-:Y:S02]  /*56c0*/  IADD3.X R87, PT, PT, R87, 0x1526453d, RZ, P0, P1 ;  /* 0x1526453d57577810 */ /* 0x000fe400007e24ff */
[----:B------:R-:W-:Y:S02]  /*56d0*/  IADD3 R27, P0, PT, R78, R27, RZ ;  /* 0x0000001b4e1b7210 */ /* 0x000fe40007f1e0ff */
[----:B------:R-:W-:Y:S02]  /*56e0*/  LOP3.LUT R81, R76, R74, R79, 0x96, !PT ;  /* 0x0000004a4c517212 */ /* 0x000fe400078e964f */
[----:B------:R-:W-:Y:S01]  /*56f0*/  SHF.L.W.U32.HI R28, R71, 0x4, R68 ;  /* 0x00000004471c7819 */ /* 0x000fe20000010e44 */
[----:B------:R-:W-:Y:S01]  /*5700*/  IMAD.X R32, R87, 0x1, R32, P0 ;  /* 0x0000000157207824 */ /* 0x000fe200000e0620 */
[----:B------:R-:W-:-:S02]  /*5710*/  SHF.L.W.U32.HI R79, R68, 0x1e, R71 ;  /* 0x0000001e444f7819 */ /* 0x000fc40000010e47 */
[C---:B------:R-:W-:Y:S02]  /*5720*/  SHF.L.W.U32.HI R74, R68.reuse, 0x19, R71 ;  /* 0x00000019444a7819 */ /* 0x040fe40000010e47 */
[----:B------:R-:W-:Y:S02]  /*5730*/  LOP3.LUT R76, R68, R61, R40, 0xe8, !PT ;  /* 0x0000003d444c7212 */ /* 0x000fe400078ee828 */
[----:B------:R-:W-:Y:S02]  /*5740*/  LOP3.LUT R85, R74, R28, R79, 0x96, !PT ;  /* 0x0000001c4a557212 */ /* 0x000fe400078e964f */
[----:B------:R-:W-:Y:S02]  /*5750*/  IADD3 R79, P0, P1, R78, R81, R76 ;  /* 0x000000514e4f7210 */ /* 0x000fe4000791e04c */
[C-C-:B------:R-:W-:Y:S02]  /*5760*/  SHF.L.W.U32.HI R28, R27.reuse, 0x12, R32.reuse ;  /* 0x000000121b1c7819 */ /* 0x140fe40000010e20 */
[----:B------:R-:W-:-:S02]  /*5770*/  SHF.L.W.U32.HI R81, R27, 0xe, R32 ;  /* 0x0000000e1b517819 */ /* 0x000fc40000010e20 */
[----:B------:R-:W-:Y:S02]  /*5780*/  SHF.L.W.U32.HI R74, R32, 0x17, R27 ;  /* 0x00000017204a7819 */ /* 0x000fe40000010e1b */
[----:B------:R-:W-:Y:S02]  /*5790*/  LOP3.LUT R76, R71, R52, R49, 0xe8, !PT ;  /* 0x00000034474c7212 */ /* 0x000fe400078ee831 */
[----:B------:R-:W-:Y:S02]  /*57a0*/  LOP3.LUT R78, R74, R28, R81, 0x96, !PT ;  /* 0x0000001c4a4e7212 */ /* 0x000fe400078e9651 */
[C-C-:B------:R-:W-:Y:S02]  /*57b0*/  SHF.L.W.U32.HI R28, R32.reuse, 0x12, R27.reuse ;  /* 0x00000012201c7819 */ /* 0x140fe40000010e1b */
[----:B------:R-:W-:Y:S02]  /*57c0*/  SHF.L.W.U32.HI R81, R32, 0xe, R27 ;  /* 0x0000000e20517819 */ /* 0x000fe40000010e1b */
[----:B------:R-:W-:-:S02]  /*57d0*/  SHF.L.W.U32.HI R74, R27, 0x17, R32 ;  /* 0x000000171b4a7819 */ /* 0x000fc40000010e20 */
[----:B------:R-:W-:Y:S02]  /*57e0*/  LOP3.LUT R89, R65, R27, R66, 0xb8, !PT ;  /* 0x0000001b41597212 */ /* 0x000fe400078eb842 */
[----:B------:R-:W-:Y:S02]  /*57f0*/  IADD3.X R76, PT, PT, R87, R85, R76, P0, P1 ;  /* 0x00000055574c7210 */ /* 0x000fe400007e244c */
[----:B------:R-:W-:Y:S02]  /*5800*/  LOP3.LUT R74, R74, R28, R81, 0x96, !PT ;  /* 0x0000001c4a4a7212 */ /* 0x000fe400078e9651 */
[----:B------:R-:W-:Y:S02]  /*5810*/  IADD3 R89, P0, P1, R78, R44, R89 ;  /* 0x0000002c4e597210 */ /* 0x000fe4000791e059 */
[----:B------:R-:W-:Y:S02]  /*5820*/  LOP3.LUT R80, R62, R32, R29, 0xb8, !PT ;  /* 0x000000203e507212 */ /* 0x000fe400078eb81d */
[----:B------:R-:W-:-:S02]  /*5830*/  SHF.L.W.U32.HI R28, R79, 0x4, R76 ;  /* 0x000000044f1c7819 */ /* 0x000fc40000010e4c */
[----:B------:R-:W-:Y:S02]  /*5840*/  IADD3.X R80, PT, PT, R74, R53, R80, P0, P1 ;  /* 0x000000354a507210 */ /* 0x000fe400007e2450 */
[C-C-:B------:R-:W-:Y:S02]  /*5850*/  SHF.L.W.U32.HI R81, R76.reuse, 0x1e, R79.reuse ;  /* 0x0000001e4c517819 */ /* 0x140fe40000010e4f */
[----:B------:R-:W-:Y:S02]  /*5860*/  SHF.L.W.U32.HI R44, R76, 0x19, R79 ;  /* 0x000000194c2c7819 */ /* 0x000fe40000010e4f */
[----:B------:R-:W-:Y:S02]  /*5870*/  IADD3 R89, P0, PT, R89, -0x5cfcfdbe, RZ ;  /* 0xa303024259597810 */ /* 0x000fe40007f1e0ff */
[----:B------:R-:W-:Y:S02]  /*5880*/  LOP3.LUT R85, R44, R28, R81, 0x96, !PT ;  /* 0x0000001c2c557212 */ /* 0x000fe400078e9651 */
[----:B------:R-:W-:-:S02]  /*5890*/  IADD3.X R80, PT, PT, R80, 0x5807aa98, RZ, P0, !PT ;  /* 0x5807aa9850507810 */ /* 0x000fc400007fe4ff */
[----:B------:R-:W-:Y:S02]  /*58a0*/  IADD3 R44, P0, PT, R89, R40, RZ ;  /* 0x00000028592c7210 */ /* 0x000fe40007f1e0ff */
[----:B------:R-:W-:Y:S02]  /*58b0*/  SHF.L.W.U32.HI R28, R76, 0x4, R79 ;  /* 0x000000044c1c7819 */ /* 0x000fe40000010e4f */
[C-C-:B------:R-:W-:Y:S01]  /*58c0*/  SHF.L.W.U32.HI R81, R79.reuse, 0x1e, R76.reuse ;  /* 0x0000001e4f517819 */ /* 0x140fe20000010e4c */
[----:B------:R-:W-:Y:S01]  /*58d0*/  IMAD.X R53, R80, 0x1, R49, P0 ;  /* 0x0000000150357824 */ /* 0x000fe200000e0631 */
[C---:B------:R-:W-:Y:S02]  /*58e0*/  SHF.L.W.U32.HI R40, R79.reuse, 0x19, R76 ;  /* 0x000000194f287819 */ /* 0x040fe40000010e4c */
[----:B------:R-:W-:Y:S02]  /*58f0*/  LOP3.LUT R74, R79, R68, R61, 0xe8, !PT ;  /* 0x000000444f4a7212 */ /* 0x000fe400078ee83d */
[----:B------:R-:W-:-:S02]  /*5900*/  LOP3.LUT R87, R40, R28, R81, 0x96, !PT ;  /* 0x0000001c28577212 */ /* 0x000fc400078e9651 */
[----:B------:R-:W-:Y:S02]  /*5910*/  IADD3 R81, P0, P1, R89, R85, R74 ;  /* 0x0000005559517210 */ /* 0x000fe4000791e04a */
[----:B------:R-:W-:Y:S02]  /*5920*/  LOP3.LUT R78, R76, R71, R52, 0xe8, !PT ;  /* 0x000000474c4e7212 */ /* 0x000fe400078ee834 */
[C-C-:B------:R-:W-:Y:S02]  /*5930*/  SHF.L.W.U32.HI R28, R44.reuse, 0x12, R53.reuse ;  /* 0x000000122c1c7819 */ /* 0x140fe40000010e35 */
[----:B------:R-:W-:Y:S02]  /*5940*/  SHF.L.W.U32.HI R49, R44, 0xe, R53 ;  /* 0x0000000e2c317819 */ /* 0x000fe40000010e35 */
[----:B------:R-:W-:Y:S02]  /*5950*/  SHF.L.W.U32.HI R40, R53, 0x17, R44 ;  /* 0x0000001735287819 */ /* 0x000fe40000010e2c */
[----:B------:R-:W-:-:S02]  /*5960*/  IADD3.X R78, PT, PT, R80, R87, R78, P0, P1 ;  /* 0x00000057504e7210 */ /* 0x000fc400007e244e */
[----:B------:R-:W-:Y:S02]  /*5970*/  LOP3.LUT R80, R40, R28, R49, 0x96, !PT ;  /* 0x0000001c28507212 */ /* 0x000fe400078e9631 */
[C-C-:B------:R-:W-:Y:S02]  /*5980*/  SHF.L.W.U32.HI R28, R53.reuse, 0x12, R44.reuse ;  /* 0x00000012351c7819 */ /* 0x140fe40000010e2c */
[----:B------:R-:W-:Y:S02]  /*5990*/  SHF.L.W.U32.HI R49, R53, 0xe, R44 ;  /* 0x0000000e35317819 */ /* 0x000fe40000010e2c */
[----:B------:R-:W-:Y:S02]  /*59a0*/  SHF.L.W.U32.HI R40, R44, 0x17, R53 ;  /* 0x000000172c287819 */ /* 0x000fe40000010e35 */
[----:B------:R-:W-:Y:S02]  /*59b0*/  LOP3.LUT R74, R66, R44, R27, 0xb8, !PT ;  /* 0x0000002c424a7212 */ /* 0x000fe400078eb81b */
[----:B------:R-:W-:-:S02]  /*59c0*/  LOP3.LUT R82, R40, R28, R49, 0x96, !PT ;  /* 0x0000001c28527212 */ /* 0x000fc400078e9631 */
[----:B------:R-:W-:Y:S02]  /*59d0*/  IADD3 R74, P0, P1, R80, R65, R74 ;  /* 0x00000041504a7210 */ /* 0x000fe4000791e04a */
[----:B------:R-:W-:Y:S02]  /*59e0*/  LOP3.LUT R85, R29, R53, R32, 0xb8, !PT ;  /* 0x000000351d557212 */ /* 0x000fe400078eb820 */
[----:B------:R-:W-:Y:S02]  /*59f0*/  SHF.L.W.U32.HI R28, R81, 0x4, R78 ;  /* 0x00000004511c7819 */ /* 0x000fe40000010e4e */
[----:B------:R-:W-:Y:S02]  /*5a00*/  IADD3.X R85, PT, PT, R82, R62, R85, P0, P1 ;  /* 0x0000003e52557210 */ /* 0x000fe400007e2455 */
[----:B------:R-:W-:Y:S02]  /*5a10*/  IADD3 R74, P0, PT, R74, 0x45706fbe, RZ ;  /* 0x45706fbe4a4a7810 */ /* 0x000fe40007f1e0ff */
[----:B------:R-:W-:-:S02]  /*5a20*/  SHF.L.W.U32.HI R49, R78, 0x1e, R81 ;  /* 0x0000001e4e317819 */ /* 0x000fc40000010e51 */
[----:B------:R-:W-:Y:S02]  /*5a30*/  IADD3.X R85, PT, PT, R85, 0x12835b01, RZ, P0, !PT ;  /* 0x12835b0155557810 */ /* 0x000fe400007fe4ff */
[----:B------:R-:W-:Y:S02]  /*5a40*/  SHF.L.W.U32.HI R40, R78, 0x19, R81 ;  /* 0x000000194e287819 */ /* 0x000fe40000010e51 */
        /* <DEDUP_REMOVED lines=9> */
[----:B------:R-:W-:Y:S02]  /*5ae0*/  LOP3.LUT R87, R78, R76, R71, 0xe8, !PT ;  /* 0x0000004c4e577212 */ /* 0x000fe400078ee847 */
[----:B------:R-:W-:-:S02]  /*5af0*/  SHF.L.W.U32.HI R28, R61, 0x12, R52 ;  /* 0x000000123d1c7819 */ /* 0x000fc40000010e34 */
[----:B------:R-:W-:Y:S02]  /*5b00*/  SHF.L.W.U32.HI R49, R61, 0xe, R52 ;  /* 0x0000000e3d317819 */ /* 0x000fe40000010e34 */
[----:B------:R-:W-:Y:S02]  /*5b10*/  SHF.L.W.U32.HI R40, R52, 0x17, R61 ;  /* 0x0000001734287819 */ /* 0x000fe40000010e3d */
[----:B------:R-:W-:Y:S02]  /*5b20*/  IADD3.X R87, PT, PT, R85, R62, R87, P0, P1 ;  /* 0x0000003e55577210 */ /* 0x000fe400007e2457 */
[----:B------:R-:W-:Y:S02]  /*5b30*/  LOP3.LUT R62, R40, R28, R49, 0x96, !PT ;  /* 0x0000001c283e7212 */ /* 0x000fe400078e9631 */
[C-C-:B------:R-:W-:Y:S02]  /*5b40*/  SHF.L.W.U32.HI R28, R52.reuse, 0x12, R61.reuse ;  /* 0x00000012341c7819 */ /* 0x140fe40000010e3d */
[----:B------:R-:W-:-:S02]  /*5b50*/  SHF.L.W.U32.HI R49, R52, 0xe, R61 ;  /* 0x0000000e34317819 */ /* 0x000fc40000010e3d */
[----:B------:R-:W-:Y:S02]  /*5b60*/  SHF.L.W.U32.HI R40, R61, 0x17, R52 ;  /* 0x000000173d287819 */ /* 0x000fe40000010e34 */
[----:B------:R-:W-:Y:S02]  /*5b70*/  LOP3.LUT R85, R27, R61, R44, 0xb8, !PT ;  /* 0x0000003d1b557212 */ /* 0x000fe400078eb82c */
[----:B------:R-:W-:Y:S02]  /*5b80*/  LOP3.LUT R65, R40, R28, R49, 0x96, !PT ;  /* 0x0000001c28417212 */ /* 0x000fe400078e9631 */
[----:B------:R-:W-:Y:S02]  /*5b90*/  IADD3 R85, P0, P1, R62, R66, R85 ;  /* 0x000000423e557210 */ /* 0x000fe4000791e055 */
[----:B------:R-:W-:Y:S02]  /*5ba0*/  LOP3.LUT R74, R32, R52, R53, 0xb8, !PT ;  /* 0x00000034204a7212 */ /* 0x000fe400078eb835 */
[----:B------:R-:W-:-:S02]  /*5bb0*/  SHF.L.W.U32.HI R28, R80, 0x4, R87 ;  /* 0x00000004501c7819 */ /* 0x000fc40000010e57 */
[----:B------:R-:W-:Y:S02]  /*5bc0*/  IADD3.X R74, PT, PT, R65, R29, R74, P0, P1 ;  /* 0x0000001d414a7210 */ /* 0x000fe400007e244a */
[----:B------:R-:W-:Y:S02]  /*5bd0*/  IADD3 R85, P0, PT, R85, 0x4ee4b28c, RZ ;  /* 0x4ee4b28c55557810 */ /* 0x000fe40007f1e0ff */
[C-C-:B------:R-:W-:Y:S02]  /*5be0*/  SHF.L.W.U32.HI R49, R87.reuse, 0x1e, R80.reuse ;  /* 0x0000001e57317819 */ /* 0x140fe40000010e50 */
[----:B------:R-:W-:Y:S02]  /*5bf0*/  SHF.L.W.U32.HI R40, R87, 0x19, R80 ;  /* 0x0000001957287819 */ /* 0x000fe40000010e50 */
[----:B------:R-:W-:Y:S02]  /*5c00*/  IADD3.X R74, PT, PT, R74, 0x243185be, RZ, P0, !PT ;  /* 0x243185be4a4a7810 */ /* 0x000fe400007fe4ff */
[----:B------:R-:W-:-:S02]  /*5c10*/  IADD3 R89, P0, PT, R85, R68, RZ ;  /* 0x0000004455597210 */ /* 0x000fc40007f1e0ff */
[----:B------:R-:W-:Y:S02]  /*5c20*/  LOP3.LUT R65, R40, R28, R49, 0x96, !PT ;  /* 0x0000001c28417212 */ /* 0x000fe400078e9631 */
[----:B------:R-:W-:Y:S01]  /*5c30*/  SHF.L.W.U32.HI R29, R87, 0x4, R80 ;  /* 0x00000004571d7819 */ /* 0x000fe20000010e50 */
[----:B------:R-:W-:Y:S01]  /*5c40*/  IMAD.X R28, R74, 0x1, R71, P0 ;  /* 0x000000014a1c7824 */ /* 0x000fe200000e0647 */
[C-C-:B------:R-:W-:Y:S02]  /*5c50*/  SHF.L.W.U32.HI R40, R80.reuse, 0x1e, R87.reuse ;  /* 0x0000001e50287819 */ /* 0x140fe40000010e57 */
        /* <DEDUP_REMOVED lines=19> */
[----:B------:R-:W-:Y:S02]  /*5d90*/  IADD3 R68, P0, PT, R68, -0x2a004b1e, RZ ;  /* 0xd5ffb4e244447810 */ /* 0x000fe40007f1e0ff */
        /* <DEDUP_REMOVED lines=17> */
[----:B------:R-:W-:Y:S02]  /*5eb0*/  IADD3.X R66, PT, PT, R71, R65, R66, P0, P1 ;  /* 0x0000004147427210 */ /* 0x000fe400007e2442 */
        /* <DEDUP_REMOVED lines=9> */
[----:B------:R-:W-:Y:S02]  /*5f50*/  IADD3 R82, P0, PT, R82, -0xd847691, RZ ;  /* 0xf27b896f52527810 */ /* 0x000fe40007f1e0ff */
        /* <DEDUP_REMOVED lines=12> */
[C-C-:B------:R-:W-:Y:S02]  /*6020*/  SHF.L.W.U32.HI R27, R71.reuse, 0x12, R62.reuse ;  /* 0x00000012471b7819 */ /* 0x140fe40000010e3e */
[----:B------:R-:W-:Y:S02]  /*6030*/  SHF.L.W.U32.HI R44, R71, 0xe, R62 ;  /* 0x0000000e472c7819 */ /* 0x000fe40000010e3e */
[----:B------:R-:W-:Y:S02]  /*6040*/  SHF.L.W.U32.HI R53, R62, 0x17, R71 ;  /* 0x000000173e357819 */ /* 0x000fe40000010e47 */
[----:B------:R-:W-:Y:S02]  /*6050*/  LOP3.LUT R65, R66, R29, R87, 0xe8, !PT ;  /* 0x0000001d42417212 */ /* 0x000fe400078ee857 */
[----:B------:R-:W-:-:S02]  /*6060*/  LOP3.LUT R91, R53, R27, R44, 0x96, !PT ;  /* 0x0000001b355b7212 */ /* 0x000fc400078e962c */
[----:B------:R-:W-:Y:S02]  /*6070*/  LOP3.LUT R68, R89, R71, R74, 0xb8, !PT ;  /* 0x0000004759447212 */ /* 0x000fe400078eb84a */
[C-C-:B------:R-:W-:Y:S02]  /*6080*/  SHF.L.W.U32.HI R27, R62.reuse, 0x12, R71.reuse ;  /* 0x000000123e1b7819 */ /* 0x140fe40000010e47 */
[----:B------:R-:W-:Y:S02]  /*6090*/  SHF.L.W.U32.HI R44, R62, 0xe, R71 ;  /* 0x0000000e3e2c7819 */ /* 0x000fe40000010e47 */
[----:B------:R-:W-:Y:S02]  /*60a0*/  SHF.L.W.U32.HI R53, R71, 0x17, R62 ;  /* 0x0000001747357819 */ /* 0x000fe40000010e3e */
[----:B------:R-:W-:Y:S02]  /*60b0*/  IADD3.X R65, PT, PT, R79, R76, R65, P0, P1 ;  /* 0x0000004c4f417210 */ /* 0x000fe400007e2441 */
[----:B------:R-:W-:-:S02]  /*60c0*/  IADD3 R91, P0, P1, R91, R61, R68 ;  /* 0x0000003d5b5b7210 */ /* 0x000fc4000791e044 */
[----:B------:R-:W-:Y:S02]  /*60d0*/  LOP3.LUT R76, R53, R27, R44, 0x96, !PT ;  /* 0x0000001b354c7212 */ /* 0x000fe400078e962c */
[----:B------:R-:W-:Y:S02]  /*60e0*/  LOP3.LUT R61, R28, R62, R49, 0xb8, !PT ;  /* 0x0000003e1c3d7212 */ /* 0x000fe400078eb831 */
[----:B------:R-:W-:Y:S02]  /*60f0*/  SHF.L.W.U32.HI R27, R32, 0x4, R65 ;  /* 0x00000004201b7819 */ /* 0x000fe40000010e41 */
[----:B------:R-:W-:Y:S02]  /*6100*/  IADD3.X R76, PT, PT, R76, R52, R61, P0, P1 ;  /* 0x000000344c4c7210 */ /* 0x000fe400007e243d */
[----:B------:R-:W-:Y:S02]  /*6110*/  IADD3 R91, P0, PT, R91, 0x3b1696b1, RZ ;  /* 0x3b1696b15b5b7810 */ /* 0x000fe40007f1e0ff */
[----:B------:R-:W-:-:S02]  /*6120*/  SHF.L.W.U32.HI R44, R65, 0x1e, R32 ;  /* 0x0000001e412c7819 */ /* 0x000fc40000010e20 */
[----:B------:R-:W-:Y:S02]  /*6130*/  SHF.L.W.U32.HI R53, R65, 0x19, R32 ;  /* 0x0000001941357819 */ /* 0x000fe40000010e20 */
[----:B------:R-:W-:Y:S02]  /*6140*/  IADD3.X R76, PT, PT, R76, -0x7f214e02, RZ, P0, !PT ;  /* 0x80deb1fe4c4c7810 */ /* 0x000fe400007fe4ff */
        /* <DEDUP_REMOVED lines=11> */
[----:B------:R-:W-:Y:S02]  /*6200*/  IADD3.X R78, PT, PT, R76, R79, R78, P0, P1 ;  /* 0x0000004f4c4e7210 */ /* 0x000fe400007e244e */
[----:B------:R-:W-:Y:S02]  /*6210*/  SHF.L.W.U32.HI R44, R61, 0xe, R52 ;  /* 0x0000000e3d2c7819 */ /* 0x000fe40000010e34 */
[----:B------:R-:W-:Y:S02]  /*6220*/  SHF.L.W.U32.HI R53, R52, 0x17, R61 ;  /* 0x0000001734357819 */ /* 0x000fe40000010e3d */
[----:B------:R-:W-:Y:S02]  /*6230*/  SHF.L.W.U32.HI R68, R81, 0x4, R78 ;  /* 0x0000000451447819 */ /* 0x000fe40000010e4e */
[C-C-:B------:R-:W-:Y:S02]  /*6240*/  SHF.L.W.U32.HI R79, R78.reuse, 0x1e, R81.reuse ;  /* 0x0000001e4e4f7819 */ /* 0x140fe40000010e51 */
[----:B------:R-:W-:-:S02]  /*6250*/  SHF.L.W.U32.HI R76, R78, 0x19, R81 ;  /* 0x000000194e4c7819 */ /* 0x000fc40000010e51 */
[----:B------:R-:W-:Y:S02]  /*6260*/  LOP3.LUT R80, R53, R27, R44, 0x96, !PT ;  /* 0x0000001b35507212 */ /* 0x000fe400078e962c */
[C-C-:B------:R-:W-:Y:S02]  /*6270*/  SHF.L.W.U32.HI R27, R52.reuse, 0x12, R61.reuse ;  /* 0x00000012341b7819 */ /* 0x140fe40000010e3d */
[----:B------:R-:W-:Y:S02]  /*6280*/  SHF.L.W.U32.HI R44, R52, 0xe, R61 ;  /* 0x0000000e342c7819 */ /* 0x000fe40000010e3d */
[----:B------:R-:W-:Y:S02]  /*6290*/  SHF.L.W.U32.HI R53, R61, 0x17, R52 ;  /* 0x000000173d357819 */ /* 0x000fe40000010e34 */
[----:B------:R-:W-:Y:S02]  /*62a0*/  LOP3.LUT R87, R76, R68, R79, 0x96, !PT ;  /* 0x000000444c577212 */ /* 0x000fe400078e964f */
[----:B------:R-:W-:-:S02]  /*62b0*/  LOP3.LUT R68, R74, R61, R71, 0xb8, !PT ;  /* 0x0000003d4a447212 */ /* 0x000fc400078eb847 */
[----:B------:R-:W-:Y:S02]  /*62c0*/  LOP3.LUT R27, R53, R27, R44, 0x96, !PT ;  /* 0x0000001b351b7212 */ /* 0x000fe400078e962c */
[----:B------:R-:W-:Y:S02]  /*62d0*/  SHF.L.W.U32.HI R79, R78, 0x4, R81 ;  /* 0x000000044e4f7819 */ /* 0x000fe40000010e51 */
[C-C-:B------:R-:W-:Y:S02]  /*62e0*/  SHF.L.W.U32.HI R44, R81.reuse, 0x1e, R78.reuse ;  /* 0x0000001e512c7819 */ /* 0x140fe40000010e4e */
[----:B------:R-:W-:Y:S02]  /*62f0*/  SHF.L.W.U32.HI R53, R81, 0x19, R78 ;  /* 0x0000001951357819 */ /* 0x000fe40000010e4e */
[----:B------:R-:W-:Y:S02]  /*6300*/  IADD3 R89, P1, P2, R80, R89, R68 ;  /* 0x0000005950597210 */ /* 0x000fe40007a3e044 */
[----:B------:R-:W-:-:S02]  /*6310*/  LOP3.LUT R68, R49, R52, R62, 0xb8, !PT ;  /* 0x0000003431447212 */ /* 0x000fc400078eb83e */
[----:B------:R-:W-:Y:S02]  /*6320*/  LOP3.LUT R79, R53, R79, R44, 0x96, !PT ;  /* 0x0000004f354f7212 */ /* 0x000fe400078e962c */
[----:B------:R-:W-:Y:S02]  /*6330*/  IADD3 R44, P0, PT, R45, R48, RZ ;  /* 0x000000302d2c7210 */ /* 0x000fe40007f1e0ff */
[----:B------:R-:W-:Y:S02]  /*6340*/  IADD3 R45, P3, PT, R89, 0x25c71235, RZ ;  /* 0x25c71235592d7810 */ /* 0x000fe40007f7e0ff */
[----:B------:R-:W-:Y:S01]  /*6350*/  IADD3.X R27, PT, PT, R27, R28, R68, P1, P2 ;  /* 0x0000001c1b1b7210 */ /* 0x000fe20000fe4444 */
[----:B------:R-:W-:Y:S01]  /*6360*/  IMAD.X R53, R34, 0x1, R47, P0 ;  /* 0x0000000122357824 */ /* 0x000fe200000e062f */
[----:B------:R-:W-:Y:S02]  /*6370*/  LOP3.LUT R76, R81, R32, R85, 0xe8, !PT ;  /* 0x00000020514c7212 */ /* 0x000fe400078ee855 */
[----:B------:R-:W-:-:S02]  /*6380*/  IADD3 R40, P0, PT, R45, R40, RZ ;  /* 0x000000282d287210 */ /* 0x000fc40007f1e0ff */
[----:B------:R-:W-:Y:S02]  /*6390*/  IADD3.X R68, PT, PT, R27, -0x6423f959, RZ, P3, !PT ;  /* 0x9bdc06a71b447810 */ /* 0x000fe40001ffe4ff */
[----:B------:R-:W-:Y:S02]  /*63a0*/  IADD3 R76, P1, P2, R45, R87, R76 ;  /* 0x000000572d4c7210 */ /* 0x000fe40007a3e04c */
[----:B------:R-:W-:Y:S01]  /*63b0*/  SHF.L.W.U32.HI R45, R44, 0xd, R53 ;  /* 0x0000000d2c2d7819 */ /* 0x000fe20000010e35 */
[----:B------:R-:W-:Y:S01]  /*63c0*/  IMAD.X R29, R68, 0x1, R29, P0 ;  /* 0x00000001441d7824 */ /* 0x000fe200000e061d */
[----:B------:R-:W-:Y:S02]  /*63d0*/  SHF.L.W.U32.HI R28, R53, 0x3, R44 ;  /* 0x00000003351c7819 */ /* 0x000fe40000010e2c */
[----:B------:R-:W-:Y:S02]  /*63e0*/  SHF.R.U64 R80, R44, 0x6, R53 ;  /* 0x000000062c507819 */ /* 0x000fe40000001235 */
[----:B------:R-:W-:-:S02]  /*63f0*/  LOP3.LUT R34, R78, R65, R66, 0xe8, !PT ;  /* 0x000000414e227212 */ /* 0x000fc400078ee842 */
[----:B------:R-:W-:Y:S02]  /*6400*/  LOP3.LUT R45, R80, R45, R28, 0x96, !PT ;  /* 0x0000002d502d7212 */ /* 0x000fe400078e961c */
[----:B------:R-:W-:Y:S02]  /*6410*/  IADD3.X R79, PT, PT, R68, R79, R34, P1, P2 ;  /* 0x0000004f444f7210 */ /* 0x000fe40000fe4422 */
[----:B------:R-:W-:Y:S02]  /*6420*/  SHF.L.W.U32.HI R28, R53, 0xd, R44 ;  /* 0x0000000d351c7819 */ /* 0x000fe40000010e2c */
[--C-:B------:R-:W-:Y:S02]  /*6430*/  SHF.L.W.U32.HI R27, R44, 0x3, R53.reuse ;  /* 0x000000032c1b7819 */ /* 0x100fe40000010e35 */
[----:B------:R-:W-:Y:S02]  /*6440*/  SHF.R.U32.HI R80, RZ, 0x6, R53 ;  /* 0x00000006ff507819 */ /* 0x000fe40000011635 */
[----:B------:R-:W-:-:S02]  /*6450*/  SHF.L.W.U32.HI R34, R40, 0x12, R29 ;  /* 0x0000001228227819 */ /* 0x000fc40000010e1d */
[----:B------:R-:W-:Y:S02]  /*6460*/  SHF.L.W.U32.HI R87, R40, 0xe, R29 ;  /* 0x0000000e28577819 */ /* 0x000fe40000010e1d */
[C-C-:B------:R-:W-:Y:S02]  /*6470*/  SHF.L.W.U32.HI R68, R29.reuse, 0x17, R40.reuse ;  /* 0x000000171d447819 */ /* 0x140fe40000010e28 */
[----:B------:R-:W-:Y:S02]  /*6480*/  LOP3.LUT R28, R80, R28, R27, 0x96, !PT ;  /* 0x0000001c501c7212 */ /* 0x000fe400078e961b */
[----:B------:R-:W-:Y:S02]  /*6490*/  LOP3.LUT R80, R68, R34, R87, 0x96, !PT ;  /* 0x0000002244507212 */ /* 0x000fe400078e9657 */
[C-C-:B------:R-:W-:Y:S02]  /*64a0*/  SHF.L.W.U32.HI R34, R29.reuse, 0x12, R40.reuse ;  /* 0x000000121d227819 */ /* 0x140fe40000010e28 */
[----:B------:R-:W-:-:S02]  /*64b0*/  SHF.L.W.U32.HI R87, R29, 0xe, R40 ;  /* 0x0000000e1d577819 */ /* 0x000fc40000010e28 */
[----:B------:R-:W-:Y:S02]  /*64c0*/  SHF.L.W.U32.HI R68, R40, 0x17, R29 ;  /* 0x0000001728447819 */ /* 0x000fe40000010e1d */
[----:B------:R-:W-:Y:S02]  /*64d0*/  IADD3 R27, P0, PT, R22, R39, RZ ;  /* 0x00000027161b7210 */ /* 0x000fe40007f1e0ff */
[----:B------:R-:W-:Y:S02]  /*64e0*/  LOP3.LUT R82, R68, R34, R87, 0x96, !PT ;  /* 0x0000002244527212 */ /* 0x000fe400078e9657 */
[----:B------:R-:W-:Y:S01]  /*64f0*/  LOP3.LUT R87, R71, R40, R61, 0xb8, !PT ;  /* 0x0000002847577212 */ /* 0x000fe200078eb83d */
[----:B------:R-:W-:Y:S01]  /*6500*/  IMAD.X R34, R37, 0x1, R38, P0 ;  /* 0x0000000125227824 */ /* 0x000fe200000e0626 */
[----:B------:R-:W-:Y:S02]  /*6510*/  LOP3.LUT R68, R62, R29, R52, 0xb8, !PT ;  /* 0x0000001d3e447212 */ /* 0x000fe400078eb834 */
[----:B------:R-:W-:-:S02]  /*6520*/  IADD3 R74, P0, P1, R80, R74, R87 ;  /* 0x0000004a504a7210 */ /* 0x000fc4000791e057 */
[C---:B------:R-:W-:Y:S02]  /*6530*/  SHF.L.W.U32.HI R87, R27.reuse, 0xd, R34 ;  /* 0x0000000d1b577819 */ /* 0x040fe40000010e22 */
[----:B------:R-:W-:Y:S02]  /*6540*/  IADD3.X R68, PT, PT, R82, R49, R68, P0, P1 ;  /* 0x0000003152447210 */ /* 0x000fe400007e2444 */
[----:B------:R-:W-:Y:S02]  /*6550*/  SHF.L.W.U32.HI R22, R34, 0x3, R27 ;  /* 0x0000000322167819 */ /* 0x000fe40000010e1b */
[----:B------:R-:W-:Y:S02]  /*6560*/  SHF.R.U64 R37, R27, 0x6, R34 ;  /* 0x000000061b257819 */ /* 0x000fe40000001222 */
[----:B------:R-:W-:Y:S02]  /*6570*/  IADD3 R45, P0, PT, R45, R72, RZ ;  /* 0x000000482d2d7210 */ /* 0x000fe40007f1e0ff */
[----:B------:R-:W-:-:S02]  /*6580*/  LOP3.LUT R87, R37, R87, R22, 0x96, !PT ;  /* 0x0000005725577212 */ /* 0x000fc400078e9616 */
[----:B------:R-:W-:Y:S01]  /*6590*/  SHF.L.W.U32.HI R80, R34, 0xd, R27 ;  /* 0x0000000d22507819 */ /* 0x000fe20000010e1b */
[----:B------:R-:W-:Y:S01]  /*65a0*/  IMAD.X R22, R28, 0x1, R75, P0 ;  /* 0x000000011c167824 */ /* 0x000fe200000e064b */
[--C-:B------:R-:W-:Y:S02]  /*65b0*/  SHF.L.W.U32.HI R37, R27, 0x3, R34.reuse ;  /* 0x000000031b257819 */ /* 0x100fe40000010e22 */
[----:B------:R-:W-:Y:S02]  /*65c0*/  SHF.R.U32.HI R49, RZ, 0x6, R34 ;  /* 0x00000006ff317819 */ /* 0x000fe40000011622 */
[----:B------:R-:W-:Y:S02]  /*65d0*/  SHF.L.W.U32.HI R82, R45, 0xd, R22 ;  /* 0x0000000d2d527819 */ /* 0x000fe40000010e16 */
[----:B------:R-:W-:Y:S02]  /*65e0*/  LOP3.LUT R80, R49, R80, R37, 0x96, !PT ;  /* 0x0000005031507212 */ /* 0x000fe400078e9625 */
[----:B------:R-:W-:-:S02]  /*65f0*/  SHF.L.W.U32.HI R37, R22, 0x3, R45 ;  /* 0x0000000316257819 */ /* 0x000fc40000010e2d */
[C-C-:B------:R-:W-:Y:S02]  /*6600*/  SHF.R.U64 R28, R45.reuse, 0x6, R22.reuse ;  /* 0x000000062d1c7819 */ /* 0x140fe40000001216 */
[----:B------:R-:W-:Y:S02]  /*6610*/  SHF.L.W.U32.HI R88, R22, 0xd, R45 ;  /* 0x0000000d16587819 */ /* 0x000fe40000010e2d */
[----:B------:R-:W-:Y:S02]  /*6620*/  LOP3.LUT R82, R28, R82, R37, 0x96, !PT ;  /* 0x000000521c527212 */ /* 0x000fe400078e9625 */
[--C-:B------:R-:W-:Y:S02]  /*6630*/  SHF.L.W.U32.HI R37, R45, 0x3, R22.reuse ;  /* 0x000000032d257819 */ /* 0x100fe40000010e16 */
[----:B------:R-:W-:Y:S02]  /*6640*/  SHF.R.U32.HI R28, RZ, 0x6, R22 ;  /* 0x00000006ff1c7819 */ /* 0x000fe40000011616 */
[----:B------:R-:W-:-:S02]  /*6650*/  SHF.L.W.U32.HI R86, R76, 0x4, R79 ;  /* 0x000000044c567819 */ /* 0x000fc40000010e4f */
[----:B------:R-:W-:Y:S02]  /*6660*/  LOP3.LUT R88, R28, R88, R37, 0x96, !PT ;  /* 0x000000581c587212 */ /* 0x000fe400078e9625 */
[C-C-:B------:R-:W-:Y:S02]  /*6670*/  SHF.L.W.U32.HI R37, R79.reuse, 0x1e, R76.reuse ;  /* 0x0000001e4f257819 */ /* 0x140fe40000010e4c */
[----:B------:R-:W-:Y:S02]  /*6680*/  SHF.L.W.U32.HI R28, R79, 0x19, R76 ;  /* 0x000000194f1c7819 */ /* 0x000fe40000010e4c */
[----:B------:R-:W-:Y:S02]  /*6690*/  SHF.L.W.U32.HI R49, R20, 0x1f, R33 ;  /* 0x0000001f14317819 */ /* 0x000fe40000010e21 */
[----:B------:R-:W-:Y:S02]  /*66a0*/  LOP3.LUT R86, R28, R86, R37, 0x96, !PT ;  /* 0x000000561c567212 */ /* 0x000fe400078e9625 */
[----:B------:R-:W-:-:S02]  /*66b0*/  SHF.L.W.U32.HI R28, R20, 0x18, R33 ;  /* 0x00000018141c7819 */ /* 0x000fc40000010e21 */
[----:B------:R-:W-:Y:S02]  /*66c0*/  SHF.R.U32.HI R37, RZ, 0x7, R20 ;  /* 0x00000007ff257819 */ /* 0x000fe40000011614 */
[C-C-:B------:R-:W-:Y:S02]  /*66d0*/  SHF.R.U64 R89, R24.reuse, 0x7, R31.reuse ;  /* 0x0000000718597819 */ /* 0x140fe4000000121f */
[----:B------:R-:W-:Y:S02]  /*66e0*/  LOP3.LUT R49, R37, R49, R28, 0x96, !PT ;  /* 0x0000003125317212 */ /* 0x000fe400078e961c */
[C-C-:B------:R-:W-:Y:S02]  /*66f0*/  SHF.L.W.U32.HI R37, R24.reuse, 0x1f, R31.reuse ;  /* 0x0000001f18257819 */ /* 0x140fe40000010e1f */
[----:B------:R-:W-:Y:S02]  /*6700*/  SHF.L.W.U32.HI R28, R24, 0x18, R31 ;  /* 0x00000018181c7819 */ /* 0x000fe40000010e1f */
[----:B------:R-:W-:-:S02]  /*6710*/  IADD3 R83, P4, P5, R56, R73, R83 ;  /* 0x0000004938537210 */ /* 0x000fc40007d9e053 */
[----:B------:R-:W-:Y:S02]  /*6720*/  LOP3.LUT R37, R89, R37, R28, 0x96, !PT ;  /* 0x0000002559257212 */ /* 0x000fe400078e961c */
[C-C-:B------:R-:W-:Y:S02]  /*6730*/  SHF.L.W.U32.HI R28, R31.reuse, 0x1f, R24.reuse ;  /* 0x0000001f1f1c7819 */ /* 0x140fe40000010e18 */
[----:B------:R-:W-:Y:S02]  /*6740*/  SHF.L.W.U32.HI R73, R31, 0x18, R24 ;  /* 0x000000181f497819 */ /* 0x000fe40000010e18 */
[----:B------:R-:W-:Y:S02]  /*6750*/  SHF.R.U32.HI R89, RZ, 0x7, R31 ;  /* 0x00000007ff597819 */ /* 0x000fe4000001161f */
[----:B------:R-:W-:Y:S02]  /*6760*/  SHF.L.W.U32.HI R90, R22, 0x18, R45 ;  /* 0x00000018165a7819 */ /* 0x000fe40000010e2d */
[----:B------:R-:W-:-:S02]  /*6770*/  LOP3.LUT R28, R89, R28, R73, 0x96, !PT ;  /* 0x0000001c591c7212 */ /* 0x000fc400078e9649 */
[----:B------:R-:W-:Y:S02]  /*6780*/  IADD3 R73, P0, P3, R82, R21, R24 ;  /* 0x0000001552497210 */ /* 0x000fe40007b1e018 */
[C-C-:B------:R-:W-:Y:S02]  /*6790*/  SHF.L.W.U32.HI R21, R56.reuse, 0x1f, R55.reuse ;  /* 0x0000001f38157819 */ /* 0x140fe40000010e37 */
[C-C-:B------:R-:W-:Y:S02]  /*67a0*/  SHF.L.W.U32.HI R82, R56.reuse, 0x18, R55.reuse ;  /* 0x0000001838527819 */ /* 0x140fe40000010e37 */
[----:B------:R-:W-:Y:S02]  /*67b0*/  SHF.R.U64 R89, R56, 0x7, R55 ;  /* 0x0000000738597819 */ /* 0x000fe40000001237 */
[----:B------:R-:W-:Y:S02]  /*67c0*/  IADD3.X R58, PT, PT, R88, R58, R31, P0, P3 ;  /* 0x0000003a583a7210 */ /* 0x000fe400007e641f */
[----:B------:R-:W-:-:S02]  /*67d0*/  LOP3.LUT R21, R89, R21, R82, 0x96, !PT ;  /* 0x0000001559157212 */ /* 0x000fc400078e9652 */
[----:B------:R-:W-:Y:S02]  /*67e0*/  IADD3 R82, P1, P2, R33, R51, R70 ;  /* 0x0000003321527210 */ /* 0x000fe40007a3e046 */
[----:B------:R-:W-:Y:S02]  /*67f0*/  IADD3.X R70, PT, PT, R55, R67, R60, P4, P5 ;  /* 0x0000004337467210 */ /* 0x000fe400027ea43c */
[----:B------:R-:W-:Y:S02]  /*6800*/  IADD3 R88, P0, PT, R74, -0x3096d76c, RZ ;  /* 0xcf6928944a587810 */ /* 0x000fe40007f1e0ff */
[----:B------:R-:W-:Y:S02]  /*6810*/  IADD3 R74, P4, P5, R30, 0x106, R87 ;  /* 0x000001061e4a7810 */ /* 0x000fe40007d9e057 */
[----:B------:R-:W-:Y:S02]  /*6820*/  IADD3.X R60, PT, PT, R20, R17, R63, P1, P2 ;  /* 0x00000011143c7210 */ /* 0x000fe40000fe443f */
[----:B------:R-:W-:-:S02]  /*6830*/  IADD3 R17, P1, PT, R88, R85, RZ ;  /* 0x0000005558117210 */ /* 0x000fc40007f3e0ff */
[----:B------:R-:W-:Y:S02]  /*6840*/  IADD3.X R67, PT, PT, R35, RZ, R80, P4, P5 ;  /* 0x000000ff23437210 */ /* 0x000fe400027ea450 */
[----:B------:R-:W-:Y:S01]  /*6850*/  IADD3 R85, P4, P5, R44, R43, R19 ;  /* 0x0000002b2c557210 */ /* 0x000fe20007d9e013 */
[----:B------:R-:W-:Y:S01]  /*6860*/  IMAD.IADD R19, R0, 0x1, R15 ;  /* 0x0000000100137824 */ /* 0x000fe200078e020f */
[----:B------:R-:W-:Y:S02]  /*6870*/  LOP3.LUT R80, R61, R17, R40, 0xb8, !PT ;  /* 0x000000113d507212 */ /* 0x000fe400078eb828 */
[----:B------:R-:W-:Y:S02]  /*6880*/  IADD3.X R15, PT, PT, R53, R54, R46, P4, P5 ;  /* 0x00000036350f7210 */ /* 0x000fe400027ea42e */
[----:B------:R-:W-:Y:S02]  /*6890*/  IADD3 R71, P4, P5, R80, R19, R71 ;  /* 0x0000001350477210 */ /* 0x000fe40007d9e047 */
[----:B------:R-:W-:-:S02]  /*68a0*/  SHF.L.W.U32.HI R19, R74, 0xd, R67 ;  /* 0x0000000d4a137819 */ /* 0x000fc40000010e43 */
[----:B------:R-:W-:Y:S02]  /*68b0*/  SHF.L.W.U32.HI R54, R67, 0x3, R74 ;  /* 0x0000000343367819 */ /* 0x000fe40000010e4a */
[C-C-:B------:R-:W-:Y:S02]  /*68c0*/  SHF.R.U64 R43, R74.reuse, 0x6, R67.reuse ;  /* 0x000000064a2b7819 */ /* 0x140fe40000001243 */
[----:B------:R-:W-:Y:S02]  /*68d0*/  IADD3 R73, P6, PT, R73, 0x200, RZ ;  /* 0x0000020049497810 */ /* 0x000fe40007fde0ff */
[----:B------:R-:W-:Y:S02]  /*68e0*/  LOP3.LUT R43, R43, R19, R54, 0x96, !PT ;  /* 0x000000132b2b7212 */ /* 0x000fe400078e9636 */
[----:B------:R-:W-:Y:S01]  /*68f0*/  SHF.L.W.U32.HI R19, R67, 0xd, R74 ;  /* 0x0000000d43137819 */ /* 0x000fe20000010e4a */
[----:B------:R-:W-:Y:S01]  /*6900*/  IMAD.X R80, RZ, RZ, R58, P6 ;  /* 0x000000ffff507224 */ /* 0x000fe200030e063a */
[----:B------:R-:W-:-:S02]  /*6910*/  SHF.L.W.U32.HI R54, R74, 0x3, R67 ;  /* 0x000000034a367819 */ /* 0x000fc40000010e43 */
[----:B------:R-:W-:Y:S02]  /*6920*/  SHF.R.U32.HI R87, RZ, 0x6, R67 ;  /* 0x00000006ff577819 */ /* 0x000fe40000011643 */
[----:B------:R-:W-:Y:S02]  /*6930*/  SHF.R.U64 R58, R73, 0x6, R80 ;  /* 0x00000006493a7819 */ /* 0x000fe40000001250 */
[----:B------:R-:W-:Y:S02]  /*6940*/  LOP3.LUT R87, R87, R19, R54, 0x96, !PT ;  /* 0x0000001357577212 */ /* 0x000fe400078e9636 */
[----:B------:R-:W-:Y:S02]  /*6950*/  IADD3 R19, P6, PT, R43, R82, RZ ;  /* 0x000000522b137210 */ /* 0x000fe40007fde0ff */
[----:B------:R-:W-:Y:S02]  /*6960*/  SHF.L.W.U32.HI R43, R73, 0xd, R80 ;  /* 0x0000000d492b7819 */ /* 0x000fe40000010e50 */
[----:B------:R-:W-:Y:S01]  /*6970*/  SHF.L.W.U32.HI R54, R80, 0x3, R73 ;  /* 0x0000000350367819 */ /* 0x000fe20000010e49 */
[----:B------:R-:W-:Y:S01]  /*6980*/  IMAD.X R60, R87, 0x1, R60, P6 ;  /* 0x00000001573c7824 */ /* 0x000fe200030e063c */
[----:B------:R-:W-:-:S02]  /*6990*/  SHF.R.U32.HI R87, RZ, 0x6, R80 ;  /* 0x00000006ff577819 */ /* 0x000fc40000011650 */
[----:B------:R-:W-:Y:S02]  /*69a0*/  LOP3.LUT R58, R58, R43, R54, 0x96, !PT ;  /* 0x0000002b3a3a7212 */ /* 0x000fe400078e9636 */
[----:B------:R-:W-:Y:S02]  /*69b0*/  SHF.L.W.U32.HI R43, R80, 0xd, R73 ;  /* 0x0000000d502b7819 */ /* 0x000fe40000010e49 */
[----:B------:R-:W-:Y:S02]  /*69c0*/  SHF.L.W.U32.HI R54, R73, 0x3, R80 ;  /* 0x0000000349367819 */ /* 0x000fe40000010e50 */
[----:B------:R-:W-:Y:S02]  /*69d0*/  LOP3.LUT R51, R76, R81, R32, 0xe8, !PT ;  /* 0x000000514c337212 */ /* 0x000fe400078ee820 */
[----:B------:R-:W-:Y:S02]  /*69e0*/  LOP3.LUT R87, R87, R43, R54, 0x96, !PT ;  /* 0x0000002b57577212 */ /* 0x000fe400078e9636 */
[----:B------:R-:W-:-:S02]  /*69f0*/  IADD3 R43, P6, PT, R58, R83, RZ ;  /* 0x000000533a2b7210 */ /* 0x000fc40007fde0ff */
[----:B------:R-:W-:Y:S02]  /*6a00*/  SHF.L.W.U32.HI R54, R19, 0xd, R60 ;  /* 0x0000000d13367819 */ /* 0x000fe40000010e3c */
[----:B------:R-:W-:Y:S01]  /*6a10*/  SHF.L.W.U32.HI R83, R60, 0x3, R19 ;  /* 0x000000033c537819 */ /* 0x000fe20000010e13 */
[----:B------:R-:W-:Y:S01]  /*6a20*/  IMAD.X R58, R87, 0x1, R70, P6 ;  /* 0x00000001573a7824 */ /* 0x000fe200030e0646 */
[----:B------:R-:W-:Y:S02]  /*6a30*/  SHF.R.U64 R82, R19, 0x6, R60 ;  /* 0x0000000613527819 */ /* 0x000fe4000000123c */
[----:B------:R-:W-:Y:S02]  /*6a40*/  IADD3 R51, P2, P3, R88, R86, R51 ;  /* 0x0000005658337210 */ /* 0x000fe40007b5e033 */
[----:B------:R-:W-:Y:S02]  /*6a50*/  LOP3.LUT R82, R82, R54, R83, 0x96, !PT ;  /* 0x0000003652527212 */ /* 0x000fe400078e9653 */
[----:B------:R-:W-:-:S02]  /*6a60*/  SHF.L.W.U32.HI R54, R60, 0xd, R19 ;  /* 0x0000000d3c367819 */ /* 0x000fc40000010e13 */
[--C-:B------:R-:W-:Y:S02]  /*6a70*/  SHF.L.W.U32.HI R83, R19, 0x3, R60.reuse ;  /* 0x0000000313537819 */ /* 0x100fe40000010e3c */
[----:B------:R-:W-:Y:S02]  /*6a80*/  SHF.R.U32.HI R86, RZ, 0x6, R60 ;  /* 0x00000006ff567819 */ /* 0x000fe4000001163c */
[----:B------:R-:W-:Y:S02]  /*6a90*/  SHF.L.W.U32.HI R70, R58, 0x3, R43 ;  /* 0x000000033a467819 */ /* 0x000fe40000010e2b */
[----:B------:R-:W-:Y:S02]  /*6aa0*/  LOP3.LUT R86, R86, R54, R83, 0x96, !PT ;  /* 0x0000003656567212 */ /* 0x000fe400078e9653 */
[----:B------:R-:W-:Y:S02]  /*6ab0*/  IADD3 R54, P6, PT, R82, R85, RZ ;  /* 0x0000005552367210 */ /* 0x000fe40007fde0ff */
[----:B------:R-:W-:-:S02]  /*6ac0*/  SHF.L.W.U32.HI R83, R43, 0xd, R58 ;  /* 0x0000000d2b537819 */ /* 0x000fc40000010e3a */
[C---:B------:R-:W-:Y:S01]  /*6ad0*/  SHF.R.U64 R82, R43.reuse, 0x6, R58 ;  /* 0x000000062b527819 */ /* 0x040fe2000000123a */
[----:B------:R-:W-:Y:S01]  /*6ae0*/  IMAD.X R15, R86, 0x1, R15, P6 ;  /* 0x00000001560f7824 */ /* 0x000fe200030e060f */
[----:B------:R-:W-:Y:S02]  /*6af0*/  SHF.L.W.U32.HI R85, R58, 0xd, R43 ;  /* 0x0000000d3a557819 */ /* 0x000fe40000010e2b */
[----:B------:R-:W-:Y:S02]  /*6b00*/  LOP3.LUT R83, R82, R83, R70, 0x96, !PT ;  /* 0x0000005352537212 */ /* 0x000fe400078e9646 */
[--C-:B------:R-:W-:Y:S02]  /*6b10*/  SHF.L.W.U32.HI R70, R43, 0x3, R58.reuse ;  /* 0x000000032b467819 */ /* 0x100fe40000010e3a */
[----:B------:R-:W-:Y:S02]  /*6b20*/  SHF.R.U32.HI R82, RZ, 0x6, R58 ;  /* 0x00000006ff527819 */ /* 0x000fe4000001163a */
[----:B------:R-:W-:-:S02]  /*6b30*/  SHF.L.W.U32.HI R87, R15, 0x3, R54 ;  /* 0x000000030f577819 */ /* 0x000fc40000010e36 */
[----:B------:R-:W-:Y:S02]  /*6b40*/  LOP3.LUT R85, R82, R85, R70, 0x96, !PT ;  /* 0x0000005552557212 */ /* 0x000fe400078e9646 */
[C-C-:B------:R-:W-:Y:S02]  /*6b50*/  SHF.L.W.U32.HI R82, R54.reuse, 0xd, R15.reuse ;  /* 0x0000000d36527819 */ /* 0x140fe40000010e0f */
[----:B------:R-:W-:Y:S02]  /*6b60*/  SHF.R.U64 R70, R54, 0x6, R15 ;  /* 0x0000000636467819 */ /* 0x000fe4000000120f */
[----:B------:R-:W-:Y:S02]  /*6b70*/  SHF.L.W.U32.HI R86, R76, 0x19, R79 ;  /* 0x000000194c567819 */ /* 0x000fe40000010e4f */
[----:B------:R-:W-:Y:S02]  /*6b80*/  LOP3.LUT R82, R70, R82, R87, 0x96, !PT ;  /* 0x0000005246527212 */ /* 0x000fe400078e9657 */
[----:B------:R-:W-:-:S02]  /*6b90*/  SHF.L.W.U32.HI R70, R79, 0x4, R76 ;  /* 0x000000044f467819 */ /* 0x000fc40000010e4c */
[----:B------:R-:W-:Y:S02]  /*6ba0*/  SHF.L.W.U32.HI R87, R76, 0x1e, R79 ;  /* 0x0000001e4c577819 */ /* 0x000fe40000010e4f */
[----:B------:R-:W-:Y:S02]  /*6bb0*/  IADD3.X R89, PT, PT, R68, -0x3e640e8c, RZ, P0, !PT ;  /* 0xc19bf17444597810 */ /* 0x000fe400007fe4ff */
[----:B------:R-:W-:Y:S02]  /*6bc0*/  LOP3.LUT R87, R86, R70, R87, 0x96, !PT ;  /* 0x0000004656577212 */ /* 0x000fe400078e9657 */
[----:B------:R-:W-:Y:S01]  /*6bd0*/  LOP3.LUT R70, R79, R78, R65, 0xe8, !PT ;  /* 0x0000004e4f467212 */ /* 0x000fe200078ee841 */
[----:B------:R-:W-:Y:S01]  /*6be0*/  IMAD.X R66, R89, 0x1, R66, P1 ;  /* 0x0000000159427824 */ /* 0x000fe200008e0642 */
[----:B------:R-:W-:Y:S02]  /*6bf0*/  IADD3 R68, P0, P1, R27, R23, R84 ;  /* 0x000000171b447210 */ /* 0x000fe4000791e054 */
[----:B------:R-:W-:-:S02]  /*6c00*/  IADD3.X R70, PT, PT, R89, R87, R70, P2, P3 ;  /* 0x0000005759467210 */ /* 0x000fc400017e6446 */
[----:B------:R-:W-:Y:S02]  /*6c10*/  IADD3 R23, P2, PT, R83, R68, RZ ;  /* 0x0000004453177210 */ /* 0x000fe40007f5e0ff */
[----:B------:R-:W-:Y:S02]  /*6c20*/  IADD3.X R50, PT, PT, R34, R50, R57, P0, P1 ;  /* 0x0000003222327210 */ /* 0x000fe400007e2439 */
[----:B------:R-:W-:Y:S02]  /*6c30*/  LOP3.LUT R68, R52, R66, R29, 0xb8, !PT ;  /* 0x0000004234447212 */ /* 0x000fe400078eb81d */
[----:B------:R-:W-:Y:S01]  /*6c40*/  SHF.L.W.U32.HI R86, R66, 0x17, R17 ;  /* 0x0000001742567819 */ /* 0x000fe20000010e11 */
[----:B------:R-:W-:Y:S01]  /*6c50*/  IMAD.X R50, R85, 0x1, R50, P2 ;  /* 0x0000000155327824 */ /* 0x000fe200010e0632 */
[----:B------:R-:W-:Y:S02]  /*6c60*/  IADD3.X R68, PT, PT, R68, R63, R62, P4, P5 ;  /* 0x0000003f44447210 */ /* 0x000fe400027ea43e */
[----:B------:R-:W-:-:S02]  /*6c70*/  SHF.L.W.U32.HI R85, R15, 0xd, R54 ;  /* 0x0000000d0f557819 */ /* 0x000fc40000010e36 */
[--C-:B------:R-:W-:Y:S02]  /*6c80*/  SHF.L.W.U32.HI R62, R54, 0x3, R15.reuse ;  /* 0x00000003363e7819 */ /* 0x100fe40000010e0f */
[----:B------:R-:W-:Y:S02]  /*6c90*/  SHF.R.U32.HI R63, RZ, 0x6, R15 ;  /* 0x00000006ff3f7819 */ /* 0x000fe4000001160f */
[----:B------:R-:W-:Y:S02]  /*6ca0*/  SHF.L.W.U32.HI R83, R23, 0xd, R50 ;  /* 0x0000000d17537819 */ /* 0x000fe40000010e32 */
[----:B------:R-:W-:Y:S02]  /*6cb0*/  LOP3.LUT R85, R63, R85, R62, 0x96, !PT ;  /* 0x000000553f557212 */ /* 0x000fe400078e963e */
[----:B------:R-:W-:Y:S02]  /*6cc0*/  SHF.L.W.U32.HI R62, R50, 0x3, R23 ;  /* 0x00000003323e7819 */ /* 0x000fe40000010e17 */
[----:B------:R-:W-:-:S02]  /*6cd0*/  SHF.R.U64 R63, R23, 0x6, R50 ;  /* 0x00000006173f7819 */ /* 0x000fc40000001232 */
[----:B------:R-:W-:Y:S02]  /*6ce0*/  SHF.R.U32.HI R87, RZ, 0x7, R55 ;  /* 0x00000007ff577819 */ /* 0x000fe40000011637 */
[----:B------:R-:W-:Y:S02]  /*6cf0*/  LOP3.LUT R83, R63, R83, R62, 0x96, !PT ;  /* 0x000000533f537212 */ /* 0x000fe400078e963e */
[C-C-:B------:R-:W-:Y:S02]  /*6d00*/  SHF.L.W.U32.HI R62, R17.reuse, 0x12, R66.reuse ;  /* 0x00000012113e7819 */ /* 0x140fe40000010e42 */
[----:B------:R-:W-:Y:S02]  /*6d10*/  SHF.L.W.U32.HI R63, R17, 0xe, R66 ;  /* 0x0000000e113f7819 */ /* 0x000fe40000010e42 */
[----:B------:R-:W-:Y:S02]  /*6d20*/  SHF.R.U64 R89, R27, 0x7, R34 ;  /* 0x000000071b597819 */ /* 0x000fe40000001222 */
[----:B------:R-:W-:-:S02]  /*6d30*/  LOP3.LUT R88, R86, R62, R63, 0x96, !PT ;  /* 0x0000003e56587212 */ /* 0x000fc400078e963f */
[----:B------:R-:W-:Y:S02]  /*6d40*/  SHF.L.W.U32.HI R62, R51, 0x4, R70 ;  /* 0x00000004333e7819 */ /* 0x000fe40000010e46 */
[C-C-:B------:R-:W-:Y:S02]  /*6d50*/  SHF.L.W.U32.HI R63, R70.reuse, 0x1e, R51.reuse ;  /* 0x0000001e463f7819 */ /* 0x140fe40000010e33 */
[----:B------:R-:W-:Y:S02]  /*6d60*/  SHF.L.W.U32.HI R86, R70, 0x19, R51 ;  /* 0x0000001946567819 */ /* 0x000fe40000010e33 */
[----:B------:R-:W-:Y:S02]  /*6d70*/  IADD3 R71, P1, P0, R71, -0x610eb52e, R88 ;  /* 0x9ef14ad247477810 */ /* 0x000fe4000783e058 */
[----:B------:R-:W-:Y:S02]  /*6d80*/  LOP3.LUT R86, R86, R62, R63, 0x96, !PT ;  /* 0x0000003e56567212 */ /* 0x000fe400078e963f */
[----:B------:R-:W-:-:S02]  /*6d90*/  SHF.L.W.U32.HI R62, R55, 0x1f, R56 ;  /* 0x0000001f373e7819 */ /* 0x000fc40000010e38 */
[----:B------:R-:W-:-:S04]  /*6da0*/  SHF.L.W.U32.HI R63, R55, 0x18, R56 ;  /* 0x00000018373f7819 */ /* 0x000fc80000010e38 */
[----:B------:R-:W-:Y:S02]  /*6db0*/  LOP3.LUT R62, R87, R62, R63, 0x96, !PT ;  /* 0x0000003e573e7212 */ /* 0x000fe400078e963f */
[----:B------:R-:W-:Y:S02]  /*6dc0*/  LOP3.LUT R63, R51, R76, R81, 0xe8, !PT ;  /* 0x0000004c333f7212 */ /* 0x000fe400078ee851 */
[----:B------:R-:W-:Y:S02]  /*6dd0*/  IADD3 R87, P5, P6, R45, R26, R48 ;  /* 0x0000001a2d577210 */ /* 0x000fe40007ebe030 */
[C---:B------:R-:W-:Y:S02]  /*6de0*/  IADD3 R26, P2, P3, R71.reuse, R86, R63 ;  /* 0x00000056471a7210 */ /* 0x040fe40007b5e03f */
[----:B------:R-:W-:Y:S02]  /*6df0*/  IADD3 R63, P4, PT, R71, R32, RZ ;  /* 0x00000020473f7210 */ /* 0x000fe40007f9e0ff */
[----:B------:R-:W-:-:S02]  /*6e00*/  IADD3.X R32, PT, PT, R22, R13, R47, P5, P6 ;  /* 0x0000000d16207210 */ /* 0x000fc40002fec42f */
[----:B------:R-:W-:Y:S02]  /*6e10*/  IADD3 R13, P5, PT, R82, R87, RZ ;  /* 0x00000057520d7210 */ /* 0x000fe40007fbe0ff */
[----:B------:R-:W-:Y:S02]  /*6e20*/  LOP3.LUT R82, R40, R63, R17, 0xb8, !PT ;  /* 0x0000003f28527212 */ /* 0x000fe400078eb811 */
[----:B------:R-:W-:Y:S01]  /*6e30*/  SHF.L.W.U32.HI R71, R50, 0xd, R23 ;  /* 0x0000000d32477819 */ /* 0x000fe20000010e17 */
[----:B------:R-:W-:Y:S01]  /*6e40*/  IMAD.X R32, R85, 0x1, R32, P5 ;  /* 0x0000000155207824 */ /* 0x000fe200028e0620 */
[----:B------:R-:W-:Y:S02]  /*6e50*/  IADD3 R85, P5, P6, R82, R69, R61 ;  /* 0x0000004552557210 */ /* 0x000fe40007ebe03d */
[--C-:B------:R-:W-:Y:S02]  /*6e60*/  SHF.L.W.U32.HI R82, R23, 0x3, R50.reuse ;  /* 0x0000000317527819 */ /* 0x100fe40000010e32 */
[----:B------:R-:W-:-:S02]  /*6e70*/  SHF.R.U32.HI R61, RZ, 0x6, R50 ;  /* 0x00000006ff3d7819 */ /* 0x000fc40000011632 */
[----:B------:R-:W-:Y:S02]  /*6e80*/  SHF.R.U64 R69, R13, 0x6, R32 ;  /* 0x000000060d457819 */ /* 0x000fe40000001220 */
[----:B------:R-:W-:Y:S02]  /*6e90*/  LOP3.LUT R71, R61, R71, R82, 0x96, !PT ;  /* 0x000000473d477212 */ /* 0x000fe400078e9652 */
[----:B------:R-:W-:Y:S02]  /*6ea0*/  SHF.L.W.U32.HI R82, R13, 0xd, R32 ;  /* 0x0000000d0d527819 */ /* 0x000fe40000010e20 */
[----:B------:R-:W-:Y:S02]  /*6eb0*/  SHF.L.W.U32.HI R61, R32, 0x3, R13 ;  /* 0x00000003203d7819 */ /* 0x000fe40000010e0d */
[----:B------:R-:W-:Y:S02]  /*6ec0*/  SHF.L.W.U32.HI R86, R66, 0xe, R17 ;  /* 0x0000000e42567819 */ /* 0x000fe40000010e11 */
[----:B------:R-:W-:-:S02]  /*6ed0*/  LOP3.LUT R82, R69, R82, R61, 0x96, !PT ;  /* 0x0000005245527212 */ /* 0x000fc400078e963d */
[----:B------:R-:W-:Y:S02]  /*6ee0*/  SHF.L.W.U32.HI R61, R66, 0x12, R17 ;  /* 0x00000012423d7819 */ /* 0x000fe40000010e11 */
[----:B------:R-:W-:-:S04]  /*6ef0*/  SHF.L.W.U32.HI R69, R17, 0x17, R66 ;  /* 0x0000001711457819 */ /* 0x000fc80000010e42 */
[----:B------:R-:W-:Y:S02]  /*6f00*/  LOP3.LUT R87, R69, R61, R86, 0x96, !PT ;  /* 0x0000003d45577212 */ /* 0x000fe400078e9656 */
[----:B------:R-:W-:Y:S02]  /*6f10*/  SHF.L.W.U32.HI R61, R70, 0x4, R51 ;  /* 0x00000004463d7819 */ /* 0x000fe40000010e33 */
[C-C-:B------:R-:W-:Y:S02]  /*6f20*/  SHF.L.W.U32.HI R86, R51.reuse, 0x1e, R70.reuse ;  /* 0x0000001e33567819 */ /* 0x140fe40000010e46 */
[----:B------:R-:W-:Y:S02]  /*6f30*/  SHF.L.W.U32.HI R69, R51, 0x19, R70 ;  /* 0x0000001933457819 */ /* 0x000fe40000010e46 */
[----:B------:R-:W-:Y:S02]  /*6f40*/  IADD3.X R68, PT, PT, R68, -0x1b64963f, R87, P1, P0 ;  /* 0xe49b69c144447810 */ /* 0x000fe40000fe0457 */
[----:B------:R-:W-:-:S02]  /*6f50*/  LOP3.LUT R88, R69, R61, R86, 0x96, !PT ;  /* 0x0000003d45587212 */ /* 0x000fc400078e9656 */
[C-C-:B------:R-:W-:Y:S02]  /*6f60*/  SHF.L.W.U32.HI R69, R44.reuse, 0x1f, R53.reuse ;  /* 0x0000001f2c457819 */ /* 0x140fe40000010e35 */
[C-C-:B------:R-:W-:Y:S02]  /*6f70*/  SHF.L.W.U32.HI R86, R44.reuse, 0x18, R53.reuse ;  /* 0x000000182c567819 */ /* 0x140fe40000010e35 */
[----:B------:R-:W-:Y:S02]  /*6f80*/  SHF.R.U64 R61, R44, 0x7, R53 ;  /* 0x000000072c3d7819 */ /* 0x000fe40000001235 */
[----:B------:R-:W-:Y:S02]  /*6f90*/  IADD3 R36, P0, P1, R74, R36, R39 ;  /* 0x000000244a247210 */ /* 0x000fe4000791e027 */
[----:B------:R-:W-:Y:S02]  /*6fa0*/  LOP3.LUT R69, R61, R69, R86, 0x96, !PT ;  /* 0x000000453d457212 */ /* 0x000fe400078e9656 */
[----:B------:R-:W-:-:S02]  /*6fb0*/  LOP3.LUT R61, R70, R79, R78, 0xe8, !PT ;  /* 0x0000004f463d7212 */ /* 0x000fc400078ee84e */
[----:B------:R-:W-:Y:S02]  /*6fc0*/  IADD3.X R86, PT, PT, R67, R41, R38, P0, P1 ;  /* 0x0000002943567210 */ /* 0x000fe400007e2426 */
[C---:B------:R-:W-:Y:S01]  /*6fd0*/  IADD3.X R61, PT, PT, R68.reuse, R88, R61, P2, P3 ;  /* 0x00000058443d7210 */ /* 0x040fe200017e643d */
[----:B------:R-:W-:Y:S01]  /*6fe0*/  IMAD.X R68, R68, 0x1, R65, P4 ;  /* 0x0000000144447824 */ /* 0x000fe200020e0641 */
[----:B------:R-:W-:Y:S02]  /*6ff0*/  IADD3 R36, P2, PT, R83, R36, RZ ;  /* 0x0000002453247210 */ /* 0x000fe40007f5e0ff */
[----:B------:R-:W-:Y:S02]  /*7000*/  SHF.L.W.U32.HI R87, R32, 0xd, R13 ;  /* 0x0000000d20577819 */ /* 0x000fe40000010e0d */
[----:B------:R-:W-:Y:S01]  /*7010*/  LOP3.LUT R65, R29, R68, R66, 0xb8, !PT ;  /* 0x000000441d417212 */ /* 0x000fe200078eb842 */
[----:B------:R-:W-:Y:S01]  /*7020*/  IMAD.X R41, R71, 0x1, R86, P2 ;  /* 0x0000000147297824 */ /* 0x000fe200010e0656 */
[----:B------:R-:W-:-:S02]  /*7030*/  SHF.L.W.U32.HI R71, R61, 0x19, R26 ;  /* 0x000000193d477819 */ /* 0x000fc40000010e1a */
[----:B------:R-:W-:Y:S02]  /*7040*/  IADD3.X R86, PT, PT, R65, R42, R52, P5, P6 ;  /* 0x0000002a41567210 */ /* 0x000fe40002fec434 */
[--C-:B------:R-:W-:Y:S02]  /*7050*/  SHF.L.W.U32.HI R42, R13, 0x3, R32.reuse ;  /* 0x000000030d2a7819 */ /* 0x100fe40000010e20 */
[----:B------:R-:W-:Y:S02]  /*7060*/  SHF.R.U32.HI R52, RZ, 0x6, R32 ;  /* 0x00000006ff347819 */ /* 0x000fe40000011620 */
[----:B------:R-:W-:Y:S02]  /*7070*/  SHF.L.W.U32.HI R83, R36, 0xd, R41 ;  /* 0x0000000d24537819 */ /* 0x000fe40000010e29 */
[----:B------:R-:W-:Y:S02]  /*7080*/  LOP3.LUT R87, R52, R87, R42, 0x96, !PT ;  /* 0x0000005734577212 */ /* 0x000fe400078e962a */
[----:B------:R-:W-:-:S02]  /*7090*/  SHF.L.W.U32.HI R42, R41, 0x3, R36 ;  /* 0x00000003292a7819 */ /* 0x000fc40000010e24 */
[----:B------:R-:W-:Y:S02]  /*70a0*/  SHF.R.U64 R52, R36, 0x6, R41 ;  /* 0x0000000624347819 */ /* 0x000fe40000001229 */
[C---:B------:R-:W-:Y:S02]  /*70b0*/  SHF.L.W.U32.HI R65, R63.reuse, 0xe, R68 ;  /* 0x0000000e3f417819 */ /* 0x040fe40000010e44 */
[----:B------:R-:W-:Y:S02]  /*70c0*/  LOP3.LUT R83, R52, R83, R42, 0x96, !PT ;  /* 0x0000005334537212 */ /* 0x000fe400078e962a */
[----:B------:R-:W-:Y:S02]  /*70d0*/  SHF.L.W.U32.HI R42, R63, 0x12, R68 ;  /* 0x000000123f2a7819 */ /* 0x000fe40000010e44 */
[----:B------:R-:W-:Y:S02]  /*70e0*/  SHF.L.W.U32.HI R52, R68, 0x17, R63 ;  /* 0x0000001744347819 */ /* 0x000fe40000010e3f */
[----:B------:R-:W-:-:S02]  /*70f0*/  SHF.R.U32.HI R88, RZ, 0x7, R53 ;  /* 0x00000007ff587819 */ /* 0x000fc40000011635 */
[----:B------:R-:W-:Y:S02]  /*7100*/  LOP3.LUT R42, R52, R42, R65, 0x96, !PT ;  /* 0x0000002a342a7212 */ /* 0x000fe400078e9641 */
[----:B------:R-:W-:Y:S02]  /*7110*/  SHF.L.W.U32.HI R65, R26, 0x4, R61 ;  /* 0x000000041a417819 */ /* 0x000fe40000010e3d */
[----:B------:R-:W-:Y:S02]  /*7120*/  SHF.L.W.U32.HI R52, R61, 0x1e, R26 ;  /* 0x0000001e3d347819 */ /* 0x000fe40000010e1a */
[----:B------:R-:W-:Y:S02]  /*7130*/  IADD3 R59, P5, P6, R73, R72, R59 ;  /* 0x00000048493b7210 */ /* 0x000fe40007ebe03b */
[----:B------:R-:W-:Y:S02]  /*7140*/  LOP3.LUT R65, R71, R65, R52, 0x96, !PT ;  /* 0x0000004147417212 */ /* 0x000fe400078e9634 */
[----:B------:R-:W-:-:S02]  /*7150*/  SHF.L.W.U32.HI R52, R53, 0x1f, R44 ;  /* 0x0000001f35347819 */ /* 0x000fc40000010e2c */
[----:B------:R-:W-:-:S04]  /*7160*/  SHF.L.W.U32.HI R71, R53, 0x18, R44 ;  /* 0x0000001835477819 */ /* 0x000fc80000010e2c */
[----:B------:R-:W-:Y:S02]  /*7170*/  LOP3.LUT R52, R88, R52, R71, 0x96, !PT ;  /* 0x0000003458347212 */ /* 0x000fe400078e9647 */
[C-C-:B------:R-:W-:Y:S02]  /*7180*/  SHF.L.W.U32.HI R71, R27.reuse, 0x1f, R34.reuse ;  /* 0x0000001f1b477819 */ /* 0x140fe40000010e22 */
[----:B------:R-:W-:-:S04]  /*7190*/  SHF.L.W.U32.HI R88, R27, 0x18, R34 ;  /* 0x000000181b587819 */ /* 0x000fc80000010e22 */
[----:B------:R-:W-:Y:S02]  /*71a0*/  LOP3.LUT R71, R89, R71, R88, 0x96, !PT ;  /* 0x0000004759477212 */ /* 0x000fe400078e9658 */
[----:B------:R-:W-:Y:S02]  /*71b0*/  IADD3 R88, P1, P0, R85, 0x384f35eb, R42 ;  /* 0x384f35eb55587810 */ /* 0x000fe4000783e02a */
[----:B------:R-:W-:Y:S02]  /*71c0*/  LOP3.LUT R42, R26, R51, R76, 0xe8, !PT ;  /* 0x000000331a2a7212 */ /* 0x000fe400078ee84c */
[----:B------:R-:W-:Y:S02]  /*71d0*/  SHF.L.W.U32.HI R85, R41, 0xd, R36 ;  /* 0x0000000d29557819 */ /* 0x000fe40000010e24 */
[C---:B------:R-:W-:Y:S02]  /*71e0*/  IADD3 R65, P3, P4, R88.reuse, R65, R42 ;  /* 0x0000004158417210 */ /* 0x040fe40007c7e02a */
[----:B------:R-:W-:-:S02]  /*71f0*/  IADD3 R42, P2, PT, R88, R81, RZ ;  /* 0x00000051582a7210 */ /* 0x000fc40007f5e0ff */
[----:B------:R-:W-:Y:S02]  /*7200*/  IADD3.X R88, PT, PT, R80, R75, R18, P5, P6 ;  /* 0x0000004b50587210 */ /* 0x000fe40002fec412 */
[----:B------:R-:W-:Y:S02]  /*7210*/  IADD3 R18, P5, PT, R82, R59, RZ ;  /* 0x0000003b52127210 */ /* 0x000fe40007fbe0ff */
[----:B------:R-:W-:Y:S02]  /*7220*/  IADD3 R81, PT, PT, R77, R25, R4 ;  /* 0x000000194d517210 */ /* 0x000fe40007ffe004 */
[----:B------:R-:W-:Y:S01]  /*7230*/  LOP3.LUT R77, R17, R42, R63, 0xb8, !PT ;  /* 0x0000002a114d7212 */ /* 0x000fe200078eb83f */
[----:B------:R-:W-:Y:S01]  /*7240*/  IMAD.X R25, R87, 0x1, R88, P5 ;  /* 0x0000000157197824 */ /* 0x000fe200028e0658 */
[----:B------:R-:W-:Y:S02]  /*7250*/  SHF.R.U32.HI R59, RZ, 0x6, R41 ;  /* 0x00000006ff3b7819 */ /* 0x000fe40000011629 */
[----:B------:R-:W-:-:S02]  /*7260*/  IADD3 R77, P5, P6, R77, R81, R40 ;  /* 0x000000514d4d7210 */ /* 0x000fc40007ebe028 */
[----:B------:R-:W-:Y:S02]  /*7270*/  SHF.L.W.U32.HI R40, R36, 0x3, R41 ;  /* 0x0000000324287819 */ /* 0x000fe40000010e29 */
[C-C-:B------:R-:W-:Y:S02]  /*7280*/  SHF.L.W.U32.HI R81, R18.reuse, 0xd, R25.reuse ;  /* 0x0000000d12517819 */ /* 0x140fe40000010e19 */
[----:B------:R-:W-:Y:S02]  /*7290*/  LOP3.LUT R85, R59, R85, R40, 0x96, !PT ;  /* 0x000000553b557212 */ /* 0x000fe400078e9628 */
[----:B------:R-:W-:Y:S02]  /*72a0*/  SHF.L.W.U32.HI R40, R25, 0x3, R18 ;  /* 0x0000000319287819 */ /* 0x000fe40000010e12 */
[----:B------:R-:W-:Y:S02]  /*72b0*/  SHF.R.U64 R59, R18, 0x6, R25 ;  /* 0x00000006123b7819 */ /* 0x000fe40000001219 */
[----:B------:R-:W-:-:S02]  /*72c0*/  SHF.L.W.U32.HI R82, R63, 0x17, R68 ;  /* 0x000000173f527819 */ /* 0x000fc40000010e44 */
[----:B------:R-:W-:Y:S02]  /*72d0*/  LOP3.LUT R81, R59, R81, R40, 0x96, !PT ;  /* 0x000000513b517212 */ /* 0x000fe400078e9628 */
[C-C-:B------:R-:W-:Y:S02]  /*72e0*/  SHF.L.W.U32.HI R40, R68.reuse, 0x12, R63.reuse ;  /* 0x0000001244287819 */ /* 0x140fe40000010e3f */
[----:B------:R-:W-:-:S04]  /*72f0*/  SHF.L.W.U32.HI R59, R68, 0xe, R63 ;  /* 0x0000000e443b7819 */ /* 0x000fc80000010e3f */
[----:B------:R-:W-:Y:S02]  /*7300*/  LOP3.LUT R89, R82, R40, R59, 0x96, !PT ;  /* 0x0000002852597212 */ /* 0x000fe400078e963b */
[----:B------:R-:W-:Y:S02]  /*7310*/  SHF.L.W.U32.HI R40, R61, 0x4, R26 ;  /* 0x000000043d287819 */ /* 0x000fe40000010e1a */
[C-C-:B------:R-:W-:Y:S02]  /*7320*/  SHF.L.W.U32.HI R59, R26.reuse, 0x1e, R61.reuse ;  /* 0x0000001e1a3b7819 */ /* 0x140fe40000010e3d */
[----:B------:R-:W-:-:S04]  /*7330*/  SHF.L.W.U32.HI R82, R26, 0x19, R61 ;  /* 0x000000191a527819 */ /* 0x000fc80000010e3d */
[----:B------:R-:W-:Y:S02]  /*7340*/  LOP3.LUT R87, R82, R40, R59, 0x96, !PT ;  /* 0x0000002852577212 */ /* 0x000fe400078e963b */
[C-C-:B------:R-:W-:Y:S02]  /*7350*/  SHF.L.W.U32.HI R40, R34.reuse, 0x1f, R27.reuse ;  /* 0x0000001f22287819 */ /* 0x140fe40000010e1b */
[----:B------:R-:W-:Y:S02]  /*7360*/  SHF.L.W.U32.HI R59, R34, 0x18, R27 ;  /* 0x00000018223b7819 */ /* 0x000fe40000010e1b */
[----:B------:R-:W-:-:S04]  /*7370*/  SHF.R.U32.HI R82, RZ, 0x7, R34 ;  /* 0x00000007ff527819 */ /* 0x000fc80000011622 */
[----:B------:R-:W-:Y:S02]  /*7380*/  LOP3.LUT R40, R82, R40, R59, 0x96, !PT ;  /* 0x0000002852287212 */ /* 0x000fe400078e963b */
[----:B------:R-:W-:Y:S02]  /*7390*/  IADD3.X R59, PT, PT, R86, -0x1001b87a, R89, P1, P0 ;  /* 0xeffe4786563b7810 */ /* 0x000fe40000fe0459 */
[----:B------:R-:W-:-:S04]  /*73a0*/  LOP3.LUT R82, R61, R70, R79, 0xe8, !PT ;  /* 0x000000463d527212 */ /* 0x000fc800078ee84f */
[C---:B------:R-:W-:Y:S01]  /*73b0*/  IADD3.X R82, PT, PT, R59.reuse, R87, R82, P3, P4 ;  /* 0x000000573b527210 */ /* 0x040fe20001fe8452 */
[----:B------:R-:W-:Y:S01]  /*73c0*/  IMAD.X R59, R59, 0x1, R78, P2 ;  /* 0x000000013b3b7824 */ /* 0x000fe200010e064e */
[----:B------:R-:W-:Y:S02]  /*73d0*/  IADD3 R78, P0, P1, R19, R37, R30 ;  /* 0x00000025134e7210 */ /* 0x000fe4000791e01e */
[----:B------:R-:W-:Y:S02]  /*73e0*/  SHF.R.U64 R87, R45, 0x7, R22 ;  /* 0x000000072d577819 */ /* 0x000fe40000001216 */
[----:B------:R-:W-:Y:S02]  /*73f0*/  IADD3 R37, P2, PT, R83, R78, RZ ;  /* 0x0000004e53257210 */ /* 0x000fe40007f5e0ff */
[----:B------:R-:W-:Y:S02]  /*7400*/  IADD3.X R28, PT, PT, R60, R28, R35, P0, P1 ;  /* 0x0000001c3c1c7210 */ /* 0x000fe400007e2423 */
[----:B------:R-:W-:-:S02]  /*7410*/  LOP3.LUT R83, R66, R59, R68, 0xb8, !PT ;  /* 0x0000003b42537212 */ /* 0x000fc400078eb844 */
[----:B------:R-:W-:Y:S01]  /*7420*/  SHF.L.W.U32.HI R78, R25, 0xd, R18 ;  /* 0x0000000d194e7819 */ /* 0x000fe20000010e12 */
[----:B------:R-:W-:Y:S01]  /*7430*/  IMAD.X R28, R85, 0x1, R28, P2 ;  /* 0x00000001551c7824 */ /* 0x000fe200010e061c */
[----:B------:R-:W-:Y:S02]  /*7440*/  IADD3.X R83, PT, PT, R83, R46, R29, P5, P6 ;  /* 0x0000002e53537210 */ /* 0x000fe40002fec41d */
[--C-:B------:R-:W-:Y:S02]  /*7450*/  SHF.L.W.U32.HI R29, R18, 0x3, R25.reuse ;  /* 0x00000003121d7819 */ /* 0x100fe40000010e19 */
[----:B------:R-:W-:Y:S02]  /*7460*/  SHF.R.U32.HI R46, RZ, 0x6, R25 ;  /* 0x00000006ff2e7819 */ /* 0x000fe40000011619 */
[----:B------:R-:W-:Y:S02]  /*7470*/  SHF.L.W.U32.HI R85, R37, 0xd, R28 ;  /* 0x0000000d25557819 */ /* 0x000fe40000010e1c */
[----:B------:R-:W-:-:S02]  /*7480*/  LOP3.LUT R78, R46, R78, R29, 0x96, !PT ;  /* 0x0000004e2e4e7212 */ /* 0x000fc400078e961d */
[C-C-:B------:R-:W-:Y:S02]  /*7490*/  SHF.L.W.U32.HI R46, R28.reuse, 0x3, R37.reuse ;  /* 0x000000031c2e7819 */ /* 0x140fe40000010e25 */
[----:B------:R-:W-:Y:S02]  /*74a0*/  SHF.R.U64 R29, R37, 0x6, R28 ;  /* 0x00000006251d7819 */ /* 0x000fe4000000121c */
[----:B------:R-:W-:Y:S02]  /*74b0*/  SHF.L.W.U32.HI R86, R28, 0xd, R37 ;  /* 0x0000000d1c567819 */ /* 0x000fe40000010e25 */
[----:B------:R-:W-:Y:S02]  /*74c0*/  LOP3.LUT R85, R29, R85, R46, 0x96, !PT ;  /* 0x000000551d557212 */ /* 0x000fe400078e962e */
[--C-:B------:R-:W-:Y:S02]  /*74d0*/  SHF.L.W.U32.HI R29, R37, 0x3, R28.reuse ;  /* 0x00000003251d7819 */ /* 0x100fe40000010e1c */
[----:B------:R-:W-:-:S02]  /*74e0*/  SHF.R.U32.HI R46, RZ, 0x6, R28 ;  /* 0x00000006ff2e7819 */ /* 0x000fc4000001161c */
[----:B------:R-:W-:Y:S02]  /*74f0*/  SHF.L.W.U32.HI R88, R42, 0x12, R59 ;  /* 0x000000122a587819 */ /* 0x000fe40000010e3b */
[----:B------:R-:W-:Y:S02]  /*7500*/  LOP3.LUT R86, R46, R86, R29, 0x96, !PT ;  /* 0x000000562e567212 */ /* 0x000fe400078e961d */
[----:B------:R-:W-:Y:S02]  /*7510*/  SHF.L.W.U32.HI R29, R42, 0xe, R59 ;  /* 0x0000000e2a1d7819 */ /* 0x000fe40000010e3b */
[----:B------:R-:W-:Y:S02]  /*7520*/  SHF.L.W.U32.HI R46, R59, 0x17, R42 ;  /* 0x000000173b2e7819 */ /* 0x000fe40000010e2a */
[----:B------:R-:W-:Y:S02]  /*7530*/  IADD3 R64, P0, P1, R43, R24, R64 ;  /* 0x000000182b407210 */ /* 0x000fe4000791e040 */
[----:B------:R-:W-:-:S02]  /*7540*/  LOP3.LUT R88, R46, R88, R29, 0x96, !PT ;  /* 0x000000582e587212 */ /* 0x000fc400078e961d */
[C-C-:B------:R-:W-:Y:S02]  /*7550*/  SHF.L.W.U32.HI R46, R45.reuse, 0x1f, R22.reuse ;  /* 0x0000001f2d2e7819 */ /* 0x140fe40000010e16 */
[--C-:B------:R-:W-:Y:S02]  /*7560*/  SHF.L.W.U32.HI R29, R45, 0x18, R22.reuse ;  /* 0x000000182d1d7819 */ /* 0x100fe40000010e16 */
[----:B------:R-:W-:Y:S02]  /*7570*/  IADD3 R64, P2, PT, R81, R64, RZ ;  /* 0x0000004051407210 */ /* 0x000fe40007f5e0ff */
[----:B------:R-:W-:Y:S02]  /*7580*/  IADD3.X R49, PT, PT, R58, R31, R49, P0, P1 ;  /* 0x0000001f3a317210 */ /* 0x000fe400007e2431 */
[----:B------:R-:W-:Y:S02]  /*7590*/  LOP3.LUT R46, R87, R46, R29, 0x96, !PT ;  /* 0x0000002e572e7212 */ /* 0x000fe400078e961d */
[----:B------:R-:W-:Y:S01]  /*75a0*/  SHF.L.W.U32.HI R29, R22, 0x1f, R45 ;  /* 0x0000001f161d7819 */ /* 0x000fe20000010e2d */
[----:B------:R-:W-:Y:S01]  /*75b0*/  IMAD.X R49, R78, 0x1, R49, P2 ;  /* 0x000000014e317824 */ /* 0x000fe200010e0631 */
[----:B------:R-:W-:-:S02]  /*75c0*/  SHF.R.U32.HI R87, RZ, 0x7, R22 ;  /* 0x00000007ff577819 */ /* 0x000fc40000011616 */
[----:B------:R-:W-:Y:S02]  /*75d0*/  IADD3 R77, P6, P5, R77, -0x74732a4b, R88 ;  /* 0x8b8cd5b54d4d7810 */ /* 0x000fe40007dde058 */
[----:B------:R-:W-:Y:S02]  /*75e0*/  IADD3 R88, P2, P3, R54, R21, R33 ;  /* 0x0000001536587210 */ /* 0x000fe40007b5e021 */
[----:B------:R-:W-:Y:S02]  /*75f0*/  LOP3.LUT R29, R87, R29, R90, 0x96, !PT ;  /* 0x0000001d571d7212 */ /* 0x000fe400078e965a */
[----:B------:R-:W-:Y:S02]  /*7600*/  SHF.L.W.U32.HI R81, R65, 0x4, R82 ;  /* 0x0000000441517819 */ /* 0x000fe40000010e52 */
[C-C-:B------:R-:W-:Y:S02]  /*7610*/  SHF.L.W.U32.HI R90, R82.reuse, 0x1e, R65.reuse ;  /* 0x0000001e525a7819 */ /* 0x140fe40000010e41 */
[----:B------:R-:W-:-:S02]  /*7620*/  SHF.L.W.U32.HI R87, R82, 0x19, R65 ;  /* 0x0000001952577819 */ /* 0x000fc40000010e41 */
[----:B------:R-:W-:Y:S02]  /*7630*/  IADD3 R76, P4, PT, R77, R76, RZ ;  /* 0x0000004c4d4c7210 */ /* 0x000fe40007f9e0ff */
[----:B------:R-:W-:Y:S02]  /*7640*/  IADD3.X R21, PT, PT, R15, R62, R20, P2, P3 ;  /* 0x0000003e0f157210 */ /* 0x000fe400017e6414 */
[----:B------:R-:W-:Y:S02]  /*7650*/  IADD3 R62, P2, PT, R85, R88, RZ ;  /* 0x00000058553e7210 */ /* 0x000fe40007f5e0ff */
[----:B------:R-:W-:Y:S02]  /*7660*/  LOP3.LUT R81, R87, R81, R90, 0x96, !PT ;  /* 0x0000005157517212 */ /* 0x000fe400078e965a */
[----:B------:R-:W-:Y:S01]  /*7670*/  LOP3.LUT R78, R65, R26, R51, 0xe8, !PT ;  /* 0x0000001a414e7212 */ /* 0x000fe200078ee833 */
[----:B------:R-:W-:Y:S01]  /*7680*/  IMAD.X R21, R86, 0x1, R21, P2 ;  /* 0x0000000156157824 */ /* 0x000fe200010e0615 */
[----:B------:R-:W-:-:S02]  /*7690*/  LOP3.LUT R85, R63, R76, R42, 0xb8, !PT ;  /* 0x0000004c3f557212 */ /* 0x000fc400078eb82a */
[----:B------:R-:W-:Y:S02]  /*76a0*/  IADD3 R78, P0, P1, R77, R81, R78 ;  /* 0x000000514d4e7210 */ /* 0x000fe4000791e04e */
[----:B------:R-:W-:Y:S02]  /*76b0*/  IADD3 R85, P2, P3, R85, R84, R17 ;  /* 0x0000005455557210 */ /* 0x000fe40007b5e011 */
[C-C-:B------:R-:W-:Y:S02]  /*76c0*/  SHF.L.W.U32.HI R17, R64.reuse, 0xd, R49.reuse ;  /* 0x0000000d40117819 */ /* 0x140fe40000010e31 */
[----:B------:R-:W-:Y:S02]  /*76d0*/  SHF.L.W.U32.HI R84, R49, 0x3, R64 ;  /* 0x0000000331547819 */ /* 0x000fe40000010e40 */
[----:B------:R-:W-:Y:S02]  /*76e0*/  SHF.R.U64 R77, R64, 0x6, R49 ;  /* 0x00000006404d7819 */ /* 0x000fe40000001231 */
[----:B------:R-:W-:-:S02]  /*76f0*/  SHF.L.W.U32.HI R81, R42, 0x17, R59 ;  /* 0x000000172a517819 */ /* 0x000fc40000010e3b */
[----:B------:R-:W-:Y:S02]  /*7700*/  LOP3.LUT R17, R77, R17, R84, 0x96, !PT ;  /* 0x000000114d117212 */ /* 0x000fe400078e9654 */
[C-C-:B------:R-:W-:Y:S02]  /*7710*/  SHF.L.W.U32.HI R77, R59.reuse, 0x12, R42.reuse ;  /* 0x000000123b4d7819 */ /* 0x140fe40000010e2a */
[----:B------:R-:W-:Y:S02]  /*7720*/  SHF.L.W.U32.HI R84, R59, 0xe, R42 ;  /* 0x0000000e3b547819 */ /* 0x000fe40000010e2a */
[----:B------:R-:W-:Y:S02]  /*7730*/  SHF.L.W.U32.HI R87, R65, 0x19, R82 ;  /* 0x0000001941577819 */ /* 0x000fe40000010e52 */
[----:B------:R-:W-:Y:S02]  /*7740*/  LOP3.LUT R86, R81, R77, R84, 0x96, !PT ;  /* 0x0000004d51567212 */ /* 0x000fe400078e9654 */
[----:B------:R-:W-:-:S02]  /*7750*/  SHF.L.W.U32.HI R81, R49, 0xd, R64 ;  /* 0x0000000d31517819 */ /* 0x000fc40000010e40 */
[--C-:B------:R-:W-:Y:S02]  /*7760*/  SHF.L.W.U32.HI R84, R64, 0x3, R49.reuse ;  /* 0x0000000340547819 */ /* 0x100fe40000010e31 */
[----:B------:R-:W-:Y:S02]  /*7770*/  SHF.R.U32.HI R77, RZ, 0x6, R49 ;  /* 0x00000006ff4d7819 */ /* 0x000fe40000011631 */
[----:B------:R-:W-:Y:S02]  /*7780*/  IADD3.X R86, PT, PT, R83, 0xfc19dc6, R86, P6, P5 ;  /* 0x0fc19dc653567810 */ /* 0x000fe400037ea456 */
[----:B------:R-:W-:Y:S02]  /*7790*/  LOP3.LUT R81, R77, R81, R84, 0x96, !PT ;  /* 0x000000514d517212 */ /* 0x000fe400078e9654 */
[----:B------:R-:W-:Y:S01]  /*77a0*/  SHF.L.W.U32.HI R77, R62, 0xd, R21 ;  /* 0x0000000d3e4d7819 */ /* 0x000fe20000010e15 */
[----:B------:R-:W-:Y:S01]  /*77b0*/  IMAD.X R79, R86, 0x1, R79, P4 ;  /* 0x00000001564f7824 */ /* 0x000fe200020e064f */
[----:B------:R-:W-:-:S02]  /*77c0*/  SHF.L.W.U32.HI R84, R21, 0x3, R62 ;  /* 0x0000000315547819 */ /* 0x000fc40000010e3e */
[----:B------:R-:W-:-:S04]  /*77d0*/  SHF.R.U64 R83, R62, 0x6, R21 ;  /* 0x000000063e537819 */ /* 0x000fc80000001215 */
[----:B------:R-:W-:Y:S02]  /*77e0*/  LOP3.LUT R77, R83, R77, R84, 0x96, !PT ;  /* 0x0000004d534d7212 */ /* 0x000fe400078e9654 */
[----:B------:R-:W-:Y:S02]  /*77f0*/  IADD3 R84, P5, P6, R23, R56, R69 ;  /* 0x0000003817547210 */ /* 0x000fe40007ebe045 */
[----:B------:R-:W-:Y:S02]  /*7800*/  LOP3.LUT R69, R68, R79, R59, 0xb8, !PT ;  /* 0x0000004f44457212 */ /* 0x000fe400078eb83b */
[----:B------:R-:W-:Y:S02]  /*7810*/  IADD3 R17, P4, PT, R17, R84, RZ ;  /* 0x0000005411117210 */ /* 0x000fe40007f9e0ff */
[----:B------:R-:W-:Y:S02]  /*7820*/  IADD3.X R52, PT, PT, R50, R55, R52, P5, P6 ;  /* 0x0000003732347210 */ /* 0x000fe40002fec434 */
[----:B------:R-:W-:-:S02]  /*7830*/  IADD3.X R57, PT, PT, R69, R57, R66, P2, P3 ;  /* 0x0000003945397210 */ /* 0x000fc400017e6442 */
[----:B------:R-:W-:Y:S01]  /*7840*/  SHF.L.W.U32.HI R84, R21, 0xd, R62 ;  /* 0x0000000d15547819 */ /* 0x000fe20000010e3e */
[----:B------:R-:W-:Y:S01]  /*7850*/  IMAD.X R52, R81, 0x1, R52, P4 ;  /* 0x0000000151347824 */ /* 0x000fe200020e0634 */
[--C-:B------:R-:W-:Y:S02]  /*7860*/  SHF.L.W.U32.HI R69, R62, 0x3, R21.reuse ;  /* 0x000000033e457819 */ /* 0x100fe40000010e15 */
[----:B------:R-:W-:Y:S02]  /*7870*/  SHF.R.U32.HI R66, RZ, 0x6, R21 ;  /* 0x00000006ff427819 */ /* 0x000fe40000011615 */
[----:B------:R-:W-:Y:S02]  /*7880*/  SHF.L.W.U32.HI R83, R17, 0xd, R52 ;  /* 0x0000000d11537819 */ /* 0x000fe40000010e34 */
[----:B------:R-:W-:Y:S02]  /*7890*/  LOP3.LUT R84, R66, R84, R69, 0x96, !PT ;  /* 0x0000005442547212 */ /* 0x000fe400078e9645 */
[----:B------:R-:W-:-:S02]  /*78a0*/  SHF.L.W.U32.HI R66, R52, 0x3, R17 ;  /* 0x0000000334427819 */ /* 0x000fc40000010e11 */
[----:B------:R-:W-:Y:S02]  /*78b0*/  SHF.R.U64 R69, R17, 0x6, R52 ;  /* 0x0000000611457819 */ /* 0x000fe40000001234 */
[----:B------:R-:W-:Y:S02]  /*78c0*/  SHF.L.W.U32.HI R81, R52, 0xd, R17 ;  /* 0x0000000d34517819 */ /* 0x000fe40000010e11 */
[----:B------:R-:W-:Y:S02]  /*78d0*/  LOP3.LUT R83, R69, R83, R66, 0x96, !PT ;  /* 0x0000005345537212 */ /* 0x000fe400078e9642 */
[--C-:B------:R-:W-:Y:S02]  /*78e0*/  SHF.L.W.U32.HI R66, R17, 0x3, R52.reuse ;  /* 0x0000000311427819 */ /* 0x100fe40000010e34 */
[----:B------:R-:W-:-:S04]  /*78f0*/  SHF.R.U32.HI R69, RZ, 0x6, R52 ;  /* 0x00000006ff457819 */ /* 0x000fc80000011634 */
[----:B------:R-:W-:Y:S02]  /*7900*/  LOP3.LUT R81, R69, R81, R66, 0x96, !PT ;  /* 0x0000005145517212 */ /* 0x000fe400078e9642 */
[----:B------:R-:W-:Y:S02]  /*7910*/  SHF.L.W.U32.HI R66, R82, 0x4, R65 ;  /* 0x0000000452427819 */ /* 0x000fe40000010e41 */
[----:B------:R-:W-:-:S04]  /*7920*/  SHF.L.W.U32.HI R69, R65, 0x1e, R82 ;  /* 0x0000001e41457819 */ /* 0x000fc80000010e52 */
[----:B------:R-:W-:Y:S02]  /*7930*/  LOP3.LUT R66, R87, R66, R69, 0x96, !PT ;  /* 0x0000004257427212 */ /* 0x000fe400078e9645 */
[----:B------:R-:W-:Y:S02]  /*7940*/  LOP3.LUT R69, R82, R61, R70, 0xe8, !PT ;  /* 0x0000003d52457212 */ /* 0x000fe400078ee846 */
[----:B------:R-:W-:Y:S02]  /*7950*/  SHF.L.W.U32.HI R87, R76, 0xe, R79 ;  /* 0x0000000e4c577819 */ /* 0x000fe40000010e4f */
[----:B------:R-:W-:Y:S02]  /*7960*/  IADD3.X R69, PT, PT, R86, R66, R69, P0, P1 ;  /* 0x0000004256457210 */ /* 0x000fe400007e2445 */
[----:B------:R-:W-:Y:S02]  /*7970*/  SHF.L.W.U32.HI R66, R76, 0x12, R79 ;  /* 0x000000124c427819 */ /* 0x000fe40000010e4f */
[----:B------:R-:W-:-:S02]  /*7980*/  SHF.L.W.U32.HI R86, R79, 0x17, R76 ;  /* 0x000000174f567819 */ /* 0x000fc40000010e4c */
[----:B------:R-:W-:Y:S02]  /*7990*/  SHF.L.W.U32.HI R88, R69, 0x19, R78 ;  /* 0x0000001945587819 */ /* 0x000fe40000010e4e */
[----:B------:R-:W-:Y:S02]  /*79a0*/  LOP3.LUT R90, R86, R66, R87, 0x96, !PT ;  /* 0x00000042565a7212 */ /* 0x000fe400078e9657 */
[C-C-:B------:R-:W-:Y:S02]  /*79b0*/  SHF.L.W.U32.HI R66, R79.reuse, 0x12, R76.reuse ;  /* 0x000000124f427819 */ /* 0x140fe40000010e4c */
[----:B------:R-:W-:Y:S02]  /*79c0*/  SHF.L.W.U32.HI R87, R79, 0xe, R76 ;  /* 0x0000000e4f577819 */ /* 0x000fe40000010e4c */
[----:B------:R-:W-:Y:S02]  /*79d0*/  SHF.L.W.U32.HI R86, R76, 0x17, R79 ;  /* 0x000000174c567819 */ /* 0x000fe40000010e4f */
[----:B------:R-:W-:-:S02]  /*79e0*/  IADD3 R90, P0, P1, R85, 0x77ac9c65, R90 ;  /* 0x77ac9c65555a7810 */ /* 0x000fc4000791e05a */
[----:B------:R-:W-:Y:S02]  /*79f0*/  LOP3.LUT R66, R86, R66, R87, 0x96, !PT ;  /* 0x0000004256427212 */ /* 0x000fe400078e9657 */
[----:B------:R-:W-:Y:S02]  /*7a00*/  SHF.L.W.U32.HI R86, R78, 0x4, R69 ;  /* 0x000000044e567819 */ /* 0x000fe40000010e45 */
[C-C-:B------:R-:W-:Y:S02]  /*7a10*/  SHF.L.W.U32.HI R87, R69.reuse, 0x1e, R78.reuse ;  /* 0x0000001e45577819 */ /* 0x140fe40000010e4e */
[----:B------:R-:W-:Y:S02]  /*7a20*/  SHF.L.W.U32.HI R85, R69, 0x4, R78 ;  /* 0x0000000445557819 */ /* 0x000fe40000010e4e */
[----:B------:R-:W-:Y:S02]  /*7a30*/  LOP3.LUT R86, R88, R86, R87, 0x96, !PT ;  /* 0x0000005658567212 */ /* 0x000fe400078e9657 */
[----:B------:R-:W-:-:S02]  /*7a40*/  SHF.L.W.U32.HI R88, R78, 0x1e, R69 ;  /* 0x0000001e4e587819 */ /* 0x000fc40000010e45 */
[----:B------:R-:W-:-:S04]  /*7a50*/  SHF.L.W.U32.HI R87, R78, 0x19, R69 ;  /* 0x000000194e577819 */ /* 0x000fc80000010e45 */
[----:B------:R-:W-:Y:S02]  /*7a60*/  LOP3.LUT R85, R87, R85, R88, 0x96, !PT ;  /* 0x0000005557557212 */ /* 0x000fe400078e9658 */
[----:B------:R-:W-:Y:S02]  /*7a70*/  IADD3.X R87, PT, PT, R57, 0x240ca1cc, R66, P0, P1 ;  /* 0x240ca1cc39577810 */ /* 0x000fe400007e2442 */
[----:B------:R-:W-:Y:S02]  /*7a80*/  LOP3.LUT R57, R78, R65, R26, 0xe8, !PT ;  /* 0x000000414e397212 */ /* 0x000fe400078ee81a */
[C---:B------:R-:W-:Y:S02]  /*7a90*/  IADD3 R51, P0, PT, R90.reuse, R51, RZ ;  /* 0x000000335a337210 */ /* 0x040fe40007f1e0ff */
[----:B------:R-:W-:Y:S02]  /*7aa0*/  IADD3 R57, P1, P2, R90, R86, R57 ;  /* 0x000000565a397210 */ /* 0x000fe40007a3e039 */
[----:B------:R-:W-:Y:S01]  /*7ab0*/  LOP3.LUT R66, R69, R82, R61, 0xe8, !PT ;  /* 0x0000005245427212 */ /* 0x000fe200078ee83d */
[----:B------:R-:W-:-:S03]  /*7ac0*/  IMAD.X R70, R87, 0x1, R70, P0 ;  /* 0x0000000157467824 */ /* 0x000fc600000e0646 */
[----:B------:R-:W-:Y:S02]  /*7ad0*/  IADD3.X R66, PT, PT, R87, R85, R66, P1, P2 ;  /* 0x0000005557427210 */ /* 0x000fe40000fe4442 */
[----:B------:R-:W-:Y:S02]  /*7ae0*/  LOP3.LUT R85, R42, R51, R76, 0xb8, !PT ;  /* 0x000000332a557212 */ /* 0x000fe400078eb84c */
[----:B------:R-:W-:Y:S02]  /*7af0*/  LOP3.LUT R88, R59, R70, R79, 0xb8, !PT ;  /* 0x000000463b587212 */ /* 0x000fe400078eb84f */
[----:B------:R-:W-:Y:S02]  /*7b00*/  IADD3 R48, P0, P1, R85, R48, R63 ;  /* 0x0000003055307210 */ /* 0x000fe4000791e03f */
[----:B------:R-:W-:Y:S02]  /*7b10*/  SHF.L.W.U32.HI R89, R51, 0x12, R70 ;  /* 0x0000001233597819 */ /* 0x000fe40000010e46 */
[----:B------:R-:W-:-:S02]  /*7b20*/  IADD3.X R88, PT, PT, R88, R47, R68, P0, P1 ;  /* 0x0000002f58587210 */ /* 0x000fc400007e2444 */
[----:B------:R-:W-:Y:S02]  /*7b30*/  SHF.L.W.U32.HI R68, R51, 0xe, R70 ;  /* 0x0000000e33447819 */ /* 0x000fe40000010e46 */
[C-C-:B------:R-:W-:Y:S02]  /*7b40*/  SHF.L.W.U32.HI R47, R70.reuse, 0x17, R51.reuse ;  /* 0x00000017462f7819 */ /* 0x140fe40000010e33 */
[C-C-:B------:R-:W-:Y:S02]  /*7b50*/  SHF.L.W.U32.HI R63, R70.reuse, 0x12, R51.reuse ;  /* 0x00000012463f7819 */ /* 0x140fe40000010e33 */
[----:B------:R-:W-:Y:S02]  /*7b60*/  LOP3.LUT R89, R47, R89, R68, 0x96, !PT ;  /* 0x000000592f597212 */ /* 0x000fe400078e9644 */
[----:B------:R-:W-:Y:S02]  /*7b70*/  SHF.L.W.U32.HI R68, R70, 0xe, R51 ;  /* 0x0000000e46447819 */ /* 0x000fe40000010e33 */
[----:B------:R-:W-:-:S02]  /*7b80*/  SHF.L.W.U32.HI R47, R51, 0x17, R70 ;  /* 0x00000017332f7819 */ /* 0x000fc40000010e46 */
[----:B------:R-:W-:Y:S02]  /*7b90*/  SHF.L.W.U32.HI R87, R57, 0x4, R66 ;  /* 0x0000000439577819 */ /* 0x000fe40000010e42 */
[----:B------:R-:W-:Y:S02]  /*7ba0*/  LOP3.LUT R63, R47, R63, R68, 0x96, !PT ;  /* 0x0000003f2f3f7212 */ /* 0x000fe400078e9644 */
[C-C-:B------:R-:W-:Y:S02]  /*7bb0*/  SHF.L.W.U32.HI R68, R66.reuse, 0x1e, R57.reuse ;  /* 0x0000001e42447819 */ /* 0x140fe40000010e39 */
[C-C-:B------:R-:W-:Y:S02]  /*7bc0*/  SHF.L.W.U32.HI R47, R66.reuse, 0x19, R57.reuse ;  /* 0x00000019422f7819 */ /* 0x140fe40000010e39 */
[----:B------:R-:W-:Y:S02]  /*7bd0*/  SHF.L.W.U32.HI R86, R66, 0x4, R57 ;  /* 0x0000000442567819 */ /* 0x000fe40000010e39 */
[----:B------:R-:W-:-:S02]  /*7be0*/  LOP3.LUT R87, R47, R87, R68, 0x96, !PT ;  /* 0x000000572f577212 */ /* 0x000fc400078e9644 */
[C-C-:B------:R-:W-:Y:S02]  /*7bf0*/  SHF.L.W.U32.HI R47, R57.reuse, 0x1e, R66.reuse ;  /* 0x0000001e392f7819 */ /* 0x140fe40000010e42 */
[----:B------:R-:W-:Y:S02]  /*7c00*/  SHF.L.W.U32.HI R68, R57, 0x19, R66 ;  /* 0x0000001939447819 */ /* 0x000fe40000010e42 */
[----:B------:R-:W-:Y:S02]  /*7c10*/  SHF.R.U64 R85, R74, 0x7, R67 ;  /* 0x000000074a557819 */ /* 0x000fe40000001243 */
[----:B------:R-:W-:Y:S02]  /*7c20*/  LOP3.LUT R86, R68, R86, R47, 0x96, !PT ;  /* 0x0000005644567212 */ /* 0x000fe400078e962f */
[C-C-:B------:R-:W-:Y:S02]  /*7c30*/  SHF.L.W.U32.HI R68, R74.reuse, 0x1f, R67.reuse ;  /* 0x0000001f4a447819 */ /* 0x140fe40000010e43 */
[----:B------:R-:W-:-:S02]  /*7c40*/  SHF.L.W.U32.HI R47, R74, 0x18, R67 ;  /* 0x000000184a2f7819 */ /* 0x000fc40000010e43 */
[----:B------:R-:W-:Y:S02]  /*7c50*/  IADD3 R90, P0, P1, R13, R71, R44 ;  /* 0x000000470d5a7210 */ /* 0x000fe4000791e02c */
[----:B------:R-:W-:Y:S02]  /*7c60*/  LOP3.LUT R68, R85, R68, R47, 0x96, !PT ;  /* 0x0000004455447212 */ /* 0x000fe400078e962f */
[----:B------:R-:W-:Y:S02]  /*7c70*/  IADD3 R47, P2, PT, R77, R90, RZ ;  /* 0x0000005a4d2f7210 */ /* 0x000fe40007f5e0ff */
[C-C-:B------:R-:W-:Y:S02]  /*7c80*/  SHF.L.W.U32.HI R85, R67.reuse, 0x1f, R74.reuse ;  /* 0x0000001f43557819 */ /* 0x140fe40000010e4a */
[----:B------:R-:W-:Y:S02]  /*7c90*/  SHF.L.W.U32.HI R90, R67, 0x18, R74 ;  /* 0x00000018435a7819 */ /* 0x000fe40000010e4a */
[----:B------:R-:W-:-:S02]  /*7ca0*/  SHF.R.U32.HI R71, RZ, 0x7, R67 ;  /* 0x00000007ff477819 */ /* 0x000fc40000011643 */
[----:B------:R-:W-:Y:S02]  /*7cb0*/  IADD3 R89, P3, P4, R48, 0x592b0275, R89 ;  /* 0x592b027530597810 */ /* 0x000fe40007c7e059 */
[----:B------:R-:W-:Y:S02]  /*7cc0*/  LOP3.LUT R85, R71, R85, R90, 0x96, !PT ;  /* 0x0000005547557212 */ /* 0x000fe400078e965a */
[----:B------:R-:W-:Y:S02]  /*7cd0*/  IADD3.X R71, PT, PT, R32, R40, R53, P0, P1 ;  /* 0x0000002820477210 */ /* 0x000fe400007e2435 */
[----:B------:R-:W-:Y:S02]  /*7ce0*/  IADD3.X R88, PT, PT, R88, 0x2de92c6f, R63, P3, P4 ;  /* 0x2de92c6f58587810 */ /* 0x000fe40001fe843f */
[----:B------:R-:W-:Y:S01]  /*7cf0*/  LOP3.LUT R40, R57, R78, R65, 0xe8, !PT ;  /* 0x0000004e39287212 */ /* 0x000fe200078ee841 */
[----:B------:R-:W-:Y:S01]  /*7d00*/  IMAD.X R48, R84, 0x1, R71, P2 ;  /* 0x0000000154307824 */ /* 0x000fe200010e0647 */
[----:B------:R-:W-:-:S02]  /*7d10*/  IADD3 R63, P0, PT, R89, R26, RZ ;  /* 0x0000001a593f7210 */ /* 0x000fc40007f1e0ff */
[----:B------:R-:W-:Y:S02]  /*7d20*/  IADD3 R40, P1, P2, R89, R87, R40 ;  /* 0x0000005759287210 */ /* 0x000fe40007a3e028 */
[----:B------:R-:W-:Y:S01]  /*7d30*/  LOP3.LUT R77, R66, R69, R82, 0xe8, !PT ;  /* 0x00000045424d7212 */ /* 0x000fe200078ee852 */
[----:B------:R-:W-:Y:S01]  /*7d40*/  IMAD.X R26, R88, 0x1, R61, P0 ;  /* 0x00000001581a7824 */ /* 0x000fe200000e063d */
[----:B------:R-:W-:Y:S02]  /*7d50*/  LOP3.LUT R71, R76, R63, R51, 0xb8, !PT ;  /* 0x0000003f4c477212 */ /* 0x000fe400078eb833 */
[----:B------:R-:W-:Y:S02]  /*7d60*/  IADD3.X R77, PT, PT, R88, R86, R77, P1, P2 ;  /* 0x00000056584d7210 */ /* 0x000fe40000fe444d */
[----:B------:R-:W-:Y:S02]  /*7d70*/  IADD3 R71, P0, P1, R71, R39, R42 ;  /* 0x0000002747477210 */ /* 0x000fe4000791e02a */
[----:B------:R-:W-:-:S02]  /*7d80*/  SHF.L.W.U32.HI R39, R47, 0xd, R48 ;  /* 0x0000000d2f277819 */ /* 0x000fc40000010e30 */
[----:B------:R-:W-:Y:S02]  /*7d90*/  SHF.L.W.U32.HI R42, R48, 0x3, R47 ;  /* 0x00000003302a7819 */ /* 0x000fe40000010e2f */
[----:B------:R-:W-:Y:S02]  /*7da0*/  SHF.R.U64 R84, R47, 0x6, R48 ;  /* 0x000000062f547819 */ /* 0x000fe40000001230 */
[----:B------:R-:W-:Y:S02]  /*7db0*/  LOP3.LUT R61, R79, R26, R70, 0xb8, !PT ;  /* 0x0000001a4f3d7212 */ /* 0x000fe400078eb846 */
[----:B------:R-:W-:Y:S02]  /*7dc0*/  LOP3.LUT R39, R84, R39, R42, 0x96, !PT ;  /* 0x0000002754277212 */ /* 0x000fe400078e962a */
[----:B------:R-:W-:Y:S02]  /*7dd0*/  IADD3.X R38, PT, PT, R61, R38, R59, P0, P1 ;  /* 0x000000263d267210 */ /* 0x000fe400007e243b */
[----:B------:R-:W-:-:S02]  /*7de0*/  SHF.L.W.U32.HI R90, R63, 0x12, R26 ;  /* 0x000000123f5a7819 */ /* 0x000fc40000010e1a */
[C-C-:B------:R-:W-:Y:S02]  /*7df0*/  SHF.L.W.U32.HI R59, R63.reuse, 0xe, R26.reuse ;  /* 0x0000000e3f3b7819 */ /* 0x140fe40000010e1a */
[C-C-:B------:R-:W-:Y:S02]  /*7e00*/  SHF.L.W.U32.HI R42, R26.reuse, 0x17, R63.reuse ;  /* 0x000000171a2a7819 */ /* 0x140fe40000010e3f */
[----:B------:R-:W-:Y:S02]  /*7e10*/  SHF.L.W.U32.HI R87, R26, 0x12, R63 ;  /* 0x000000121a577819 */ /* 0x000fe40000010e3f */
        /* <DEDUP_REMOVED lines=11> */
[----:B------:R-:W-:Y:S02]  /*7ed0*/  SHF.L.W.U32.HI R61, R48, 0xd, R47 ;  /* 0x0000000d303d7819 */ /* 0x000fe40000010e2f */
[----:B------:R-:W-:Y:S02]  /*7ee0*/  LOP3.LUT R84, R42, R84, R59, 0x96, !PT ;  /* 0x000000542a547212 */ /* 0x000fe400078e963b */
[--C-:B------:R-:W-:Y:S02]  /*7ef0*/  SHF.L.W.U32.HI R42, R47, 0x3, R48.reuse ;  /* 0x000000032f2a7819 */ /* 0x100fe40000010e30 */
[----:B------:R-:W-:-:S02]  /*7f00*/  SHF.R.U32.HI R59, RZ, 0x6, R48 ;  /* 0x00000006ff3b7819 */ /* 0x000fc40000011630 */
[----:B------:R-:W-:Y:S02]  /*7f10*/  SHF.R.U64 R86, R73, 0x7, R80 ;  /* 0x0000000749567819 */ /* 0x000fe40000001250 */
[----:B------:R-:W-:Y:S02]  /*7f20*/  LOP3.LUT R61, R59, R61, R42, 0x96, !PT ;  /* 0x0000003d3b3d7212 */ /* 0x000fe400078e962a */
[C-C-:B------:R-:W-:Y:S02]  /*7f30*/  SHF.L.W.U32.HI R42, R73.reuse, 0x1f, R80.reuse ;  /* 0x0000001f492a7819 */ /* 0x140fe40000010e50 */
[----:B------:R-:W-:Y:S02]  /*7f40*/  SHF.L.W.U32.HI R59, R73, 0x18, R80 ;  /* 0x00000018493b7819 */ /* 0x000fe40000010e50 */
[----:B------:R-:W-:Y:S02]  /*7f50*/  IADD3 R46, P0, P1, R36, R27, R46 ;  /* 0x0000001b242e7210 */ /* 0x000fe4000791e02e */
[----:B------:R-:W-:-:S02]  /*7f60*/  LOP3.LUT R42, R86, R42, R59, 0x96, !PT ;  /* 0x0000002a562a7212 */ /* 0x000fc400078e963b */
[----:B------:R-:W-:Y:S02]  /*7f70*/  IADD3 R59, P2, PT, R83, R46, RZ ;  /* 0x0000002e533b7210 */ /* 0x000fe40007f5e0ff */
[----:B------:R-:W-:Y:S02]  /*7f80*/  IADD3.X R46, PT, PT, R41, R34, R29, P0, P1 ;  /* 0x00000022292e7210 */ /* 0x000fe400007e241d */
[C-C-:B------:R-:W-:Y:S02]  /*7f90*/  SHF.L.W.U32.HI R86, R80.reuse, 0x18, R73.reuse ;  /* 0x0000001850567819 */ /* 0x140fe40000010e49 */
[----:B------:R-:W-:Y:S01]  /*7fa0*/  SHF.R.U32.HI R29, RZ, 0x7, R80 ;  /* 0x00000007ff1d7819 */ /* 0x000fe20000011650 */
[----:B------:R-:W-:Y:S01]  /*7fb0*/  IMAD.X R46, R81, 0x1, R46, P2 ;  /* 0x00000001512e7824 */ /* 0x000fe200010e062e */
[----:B------:R-:W-:Y:S02]  /*7fc0*/  SHF.L.W.U32.HI R81, R80, 0x1f, R73 ;  /* 0x0000001f50517819 */ /* 0x000fe40000010e49 */
[----:B------:R-:W-:-:S02]  /*7fd0*/  IADD3 R68, P0, P1, R18, R68, R45 ;  /* 0x0000004412447210 */ /* 0x000fc4000791e02d */
[----:B------:R-:W-:Y:S02]  /*7fe0*/  LOP3.LUT R81, R29, R81, R86, 0x96, !PT ;  /* 0x000000511d517212 */ /* 0x000fe400078e9656 */
[C-C-:B------:R-:W-:Y:S02]  /*7ff0*/  SHF.L.W.U32.HI R29, R59.reuse, 0xd, R46.reuse ;  /* 0x0000000d3b1d7819 */ /* 0x140fe40000010e2e */
[----:B------:R-:W-:Y:S02]  /*8000*/  SHF.L.W.U32.HI R86, R46, 0x3, R59 ;  /* 0x000000032e567819 */ /* 0x000fe40000010e3b */
[----:B------:R-:W-:Y:S02]  /*8010*/  SHF.R.U64 R83, R59, 0x6, R46 ;  /* 0x000000063b537819 */ /* 0x000fe4000000122e */
[----:B------:R-:W-:Y:S02]  /*8020*/  IADD3 R68, P2, PT, R39, R68, RZ ;  /* 0x0000004427447210 */ /* 0x000fe40007f5e0ff */
[----:B------:R-:W-:-:S02]  /*8030*/  LOP3.LUT R29, R83, R29, R86, 0x96, !PT ;  /* 0x0000001d531d7212 */ /* 0x000fc400078e9656 */
[----:B------:R-:W-:Y:S02]  /*8040*/  SHF.L.W.U32.HI R83, R46, 0xd, R59 ;  /* 0x0000000d2e537819 */ /* 0x000fe40000010e3b */
[--C-:B------:R-:W-:Y:S02]  /*8050*/  SHF.L.W.U32.HI R86, R59, 0x3, R46.reuse ;  /* 0x000000033b567819 */ /* 0x100fe40000010e2e */
[----:B------:R-:W-:Y:S02]  /*8060*/  SHF.R.U32.HI R39, RZ, 0x6, R46 ;  /* 0x00000006ff277819 */ /* 0x000fe4000001162e */
[----:B------:R-:W-:Y:S02]  /*8070*/  IADD3 R90, P3, P4, R71, 0x6ea6e483, R90 ;  /* 0x6ea6e483475a7810 */ /* 0x000fe40007c7e05a */
[----:B------:R-:W-:Y:S02]  /*8080*/  LOP3.LUT R83, R39, R83, R86, 0x96, !PT ;  /* 0x0000005327537212 */ /* 0x000fe400078e9656 */
[----:B------:R-:W-:-:S02]  /*8090*/  IADD3.X R86, PT, PT, R25, R85, R22, P0, P1 ;  /* 0x0000005519567210 */ /* 0x000fc400007e2416 */
[----:B------:R-:W-:Y:S02]  /*80a0*/  SHF.R.U64 R85, R19, 0x7, R60 ;  /* 0x0000000713557819 */ /* 0x000fe4000000123c */
[----:B------:R-:W-:Y:S01]  /*80b0*/  IADD3 R42, P0, P1, R37, R74, R42 ;  /* 0x0000004a252a7210 */ /* 0x000fe2000791e02a */
[----:B------:R-:W-:Y:S01]  /*80c0*/  IMAD.X R39, R61, 0x1, R86, P2 ;  /* 0x000000013d277824 */ /* 0x000fe200010e0656 */
[C-C-:B------:R-:W-:Y:S02]  /*80d0*/  SHF.L.W.U32.HI R61, R19.reuse, 0x1f, R60.reuse ;  /* 0x0000001f133d7819 */ /* 0x140fe40000010e3c */
[----:B------:R-:W-:Y:S02]  /*80e0*/  SHF.L.W.U32.HI R86, R19, 0x18, R60 ;  /* 0x0000001813567819 */ /* 0x000fe40000010e3c */
[----:B------:R-:W-:Y:S02]  /*80f0*/  IADD3 R29, P2, PT, R29, R42, RZ ;  /* 0x0000002a1d1d7210 */ /* 0x000fe40007f5e0ff */
[----:B------:R-:W-:-:S02]  /*8100*/  LOP3.LUT R61, R85, R61, R86, 0x96, !PT ;  /* 0x0000003d553d7212 */ /* 0x000fc400078e9656 */
[C-C-:B------:R-:W-:Y:S02]  /*8110*/  SHF.L.W.U32.HI R86, R60.reuse, 0x1f, R19.reuse ;  /* 0x0000001f3c567819 */ /* 0x140fe40000010e13 */
[----:B------:R-:W-:Y:S02]  /*8120*/  SHF.L.W.U32.HI R85, R60, 0x18, R19 ;  /* 0x000000183c557819 */ /* 0x000fe40000010e13 */
[----:B------:R-:W-:Y:S02]  /*8130*/  SHF.R.U32.HI R42, RZ, 0x7, R60 ;  /* 0x00000007ff2a7819 */ /* 0x000fe4000001163c */
[----:B------:R-:W-:Y:S02]  /*8140*/  SHF.L.W.U32.HI R92, R39, 0x3, R68 ;  /* 0x00000003275c7819 */ /* 0x000fe40000010e44 */
[----:B------:R-:W-:Y:S02]  /*8150*/  LOP3.LUT R86, R42, R86, R85, 0x96, !PT ;  /* 0x000000562a567212 */ /* 0x000fe400078e9655 */
[----:B------:R-:W-:-:S02]  /*8160*/  IADD3.X R42, PT, PT, R28, R67, R81, P0, P1 ;  /* 0x000000431c2a7210 */ /* 0x000fc400007e2451 */
[C-C-:B------:R-:W-:Y:S02]  /*8170*/  SHF.L.W.U32.HI R81, R68.reuse, 0xd, R39.reuse ;  /* 0x0000000d44517819 */ /* 0x140fe40000010e27 */
[----:B------:R-:W-:Y:S01]  /*8180*/  SHF.L.W.U32.HI R85, R43, 0x1f, R58 ;  /* 0x0000001f2b557819 */ /* 0x000fe20000010e3a */
[----:B------:R-:W-:Y:S01]  /*8190*/  IMAD.X R42, R83, 0x1, R42, P2 ;  /* 0x00000001532a7824 */ /* 0x000fe200010e062a */
[----:B------:R-:W-:Y:S02]  /*81a0*/  SHF.R.U64 R83, R68, 0x6, R39 ;  /* 0x0000000644537819 */ /* 0x000fe40000001227 */
[----:B------:R-:W-:Y:S02]  /*81b0*/  SHF.R.U64 R71, R43, 0x7, R58 ;  /* 0x000000072b477819 */ /* 0x000fe4000000123a */
[----:B------:R-:W-:Y:S02]  /*81c0*/  LOP3.LUT R81, R83, R81, R92, 0x96, !PT ;  /* 0x0000005153517212 */ /* 0x000fe400078e965c */
[----:B------:R-:W-:-:S02]  /*81d0*/  IADD3 R92, P1, P2, R64, R61, R73 ;  /* 0x0000003d405c7210 */ /* 0x000fc40007a3e049 */
[----:B------:R-:W-:Y:S02]  /*81e0*/  SHF.L.W.U32.HI R83, R39, 0xd, R68 ;  /* 0x0000000d27537819 */ /* 0x000fe40000010e44 */
[----:B------:R-:W-:Y:S02]  /*81f0*/  IADD3 R61, P0, PT, R81, R92, RZ ;  /* 0x0000005c513d7210 */ /* 0x000fe40007f1e0ff */
[--C-:B------:R-:W-:Y:S02]  /*8200*/  SHF.L.W.U32.HI R92, R68, 0x3, R39.reuse ;  /* 0x00000003445c7819 */ /* 0x100fe40000010e27 */
[----:B------:R-:W-:Y:S02]  /*8210*/  SHF.R.U32.HI R81, RZ, 0x6, R39 ;  /* 0x00000006ff517819 */ /* 0x000fe40000011627 */
[----:B------:R-:W-:Y:S02]  /*8220*/  IADD3.X R89, PT, PT, R38, 0x4a7484aa, R87, P3, P4 ;  /* 0x4a7484aa26597810 */ /* 0x000fe40001fe8457 */
[----:B------:R-:W-:-:S02]  /*8230*/  LOP3.LUT R83, R81, R83, R92, 0x96, !PT ;  /* 0x0000005351537212 */ /* 0x000fc400078e965c */
[--C-:B------:R-:W-:Y:S02]  /*8240*/  SHF.L.W.U32.HI R92, R43, 0x18, R58.reuse ;  /* 0x000000182b5c7819 */ /* 0x100fe40000010e3a */
[C-C-:B------:R-:W-:Y:S02]  /*8250*/  SHF.L.W.U32.HI R81, R58.reuse, 0x1f, R43.reuse ;  /* 0x0000001f3a517819 */ /* 0x140fe40000010e2b */
[----:B------:R-:W-:Y:S02]  /*8260*/  SHF.L.W.U32.HI R38, R58, 0x18, R43 ;  /* 0x000000183a267819 */ /* 0x000fe40000010e2b */
[----:B------:R-:W-:Y:S02]  /*8270*/  SHF.R.U32.HI R87, RZ, 0x7, R58 ;  /* 0x00000007ff577819 */ /* 0x000fe4000001163a */
[----:B------:R-:W-:Y:S02]  /*8280*/  LOP3.LUT R85, R71, R85, R92, 0x96, !PT ;  /* 0x0000005547557212 */ /* 0x000fe400078e965c */
[----:B------:R-:W-:-:S02]  /*8290*/  LOP3.LUT R71, R40, R57, R78, 0xe8, !PT ;  /* 0x0000003928477212 */ /* 0x000fc400078ee84e */
[----:B------:R-:W-:Y:S02]  /*82a0*/  LOP3.LUT R81, R87, R81, R38, 0x96, !PT ;  /* 0x0000005157517212 */ /* 0x000fe400078e9626 */
[C---:B------:R-:W-:Y:S02]  /*82b0*/  IADD3 R38, P3, PT, R90.reuse, R65, RZ ;  /* 0x000000415a267210 */ /* 0x040fe40007f7e0ff */
[----:B------:R-:W-:Y:S02]  /*82c0*/  IADD3 R71, P4, P5, R90, R88, R71 ;  /* 0x000000585a477210 */ /* 0x000fe40007d9e047 */
[----:B------:R-:W-:Y:S02]  /*82d0*/  LOP3.LUT R65, R77, R66, R69, 0xe8, !PT ;  /* 0x000000424d417212 */ /* 0x000fe400078ee845 */
[----:B------:R-:W-:Y:S02]  /*82e0*/  SHF.L.W.U32.HI R87, R29, 0xd, R42 ;  /* 0x0000000d1d577819 */ /* 0x000fe40000010e2a */
[----:B------:R-:W-:-:S02]  /*82f0*/  IADD3.X R84, PT, PT, R89, R84, R65, P4, P5 ;  /* 0x0000005459547210 */ /* 0x000fc400027ea441 */
[----:B------:R-:W-:Y:S02]  /*8300*/  SHF.L.W.U32.HI R88, R42, 0x3, R29 ;  /* 0x000000032a587819 */ /* 0x000fe40000010e1d */
[----:B------:R-:W-:-:S04]  /*8310*/  SHF.R.U64 R65, R29, 0x6, R42 ;  /* 0x000000061d417819 */ /* 0x000fc8000000122a */
[----:B------:R-:W-:Y:S01]  /*8320*/  LOP3.LUT R87, R65, R87, R88, 0x96, !PT ;  /* 0x0000005741577212 */ /* 0x000fe200078e9658 */
[----:B------:R-:W-:Y:S01]  /*8330*/  IMAD.X R65, R89, 0x1, R82, P3 ;  /* 0x0000000159417824 */ /* 0x000fe200018e0652 */
[----:B------:R-:W-:Y:S02]  /*8340*/  SHF.L.W.U32.HI R82, R42, 0xd, R29 ;  /* 0x0000000d2a527819 */ /* 0x000fe40000010e1d */
[--C-:B------:R-:W-:Y:S02]  /*8350*/  SHF.L.W.U32.HI R89, R29, 0x3, R42.reuse ;  /* 0x000000031d597819 */ /* 0x100fe40000010e2a */
[----:B------:R-:W-:-:S04]  /*8360*/  SHF.R.U32.HI R88, RZ, 0x6, R42 ;  /* 0x00000006ff587819 */ /* 0x000fc8000001162a */
[----:B------:R-:W-:Y:S02]  /*8370*/  LOP3.LUT R82, R88, R82, R89, 0x96, !PT ;  /* 0x0000005258527212 */ /* 0x000fe400078e9659 */
[----:B------:R-:W-:Y:S02]  /*8380*/  LOP3.LUT R89, R51, R38, R63, 0xb8, !PT ;  /* 0x0000002633597212 */ /* 0x000fe400078eb83f */
[----:B------:R-:W-:Y:S02]  /*8390*/  SHF.L.W.U32.HI R88, R65, 0x17, R38 ;  /* 0x0000001741587819 */ /* 0x000fe40000010e26 */
[----:B------:R-:W-:Y:S02]  /*83a0*/  IADD3 R72, P3, P4, R89, R72, R76 ;  /* 0x0000004859487210 */ /* 0x000fe40007c7e04c */
[----:B------:R-:W-:-:S04]  /*83b0*/  LOP3.LUT R76, R70, R65, R26, 0xb8, !PT ;  /* 0x00000041464c7212 */ /* 0x000fc800078eb81a */
[----:B------:R-:W-:Y:S02]  /*83c0*/  IADD3.X R75, PT, PT, R76, R75, R79, P3, P4 ;  /* 0x0000004b4c4b7210 */ /* 0x000fe40001fe844f */
[C-C-:B------:R-:W-:Y:S02]  /*83d0*/  SHF.L.W.U32.HI R76, R38.reuse, 0x12, R65.reuse ;  /* 0x00000012264c7819 */ /* 0x140fe40000010e41 */
[----:B------:R-:W-:-:S04]  /*83e0*/  SHF.L.W.U32.HI R79, R38, 0xe, R65 ;  /* 0x0000000e264f7819 */ /* 0x000fc80000010e41 */
[----:B------:R-:W-:Y:S02]  /*83f0*/  LOP3.LUT R89, R88, R76, R79, 0x96, !PT ;  /* 0x0000004c58597212 */ /* 0x000fe400078e964f */
[C-C-:B------:R-:W-:Y:S02]  /*8400*/  SHF.L.W.U32.HI R76, R65.reuse, 0x12, R38.reuse ;  /* 0x00000012414c7819 */ /* 0x140fe40000010e26 */
[----:B------:R-:W-:Y:S02]  /*8410*/  SHF.L.W.U32.HI R79, R65, 0xe, R38 ;  /* 0x0000000e414f7819 */ /* 0x000fe40000010e26 */
[----:B------:R-:W-:-:S04]  /*8420*/  SHF.L.W.U32.HI R88, R38, 0x17, R65 ;  /* 0x0000001726587819 */ /* 0x000fc80000010e41 */
[----:B------:R-:W-:Y:S02]  /*8430*/  LOP3.LUT R88, R88, R76, R79, 0x96, !PT ;  /* 0x0000004c58587212 */ /* 0x000fe400078e964f */
[----:B------:R-:W-:Y:S02]  /*8440*/  IADD3 R79, P3, P4, R72, -0x42be042c, R89 ;  /* 0xbd41fbd4484f7810 */ /* 0x000fe40007c7e059 */
[----:B------:R-:W-:Y:S02]  /*8450*/  SHF.L.W.U32.HI R72, R71, 0x4, R84 ;  /* 0x0000000447487819 */ /* 0x000fe40000010e54 */
[C-C-:B------:R-:W-:Y:S02]  /*8460*/  SHF.L.W.U32.HI R89, R84.reuse, 0x1e, R71.reuse ;  /* 0x0000001e54597819 */ /* 0x140fe40000010e47 */
[----:B------:R-:W-:-:S04]  /*8470*/  SHF.L.W.U32.HI R76, R84, 0x19, R71 ;  /* 0x00000019544c7819 */ /* 0x000fc80000010e47 */
[----:B------:R-:W-:Y:S02]  /*8480*/  LOP3.LUT R89, R76, R72, R89, 0x96, !PT ;  /* 0x000000484c597212 */ /* 0x000fe400078e9659 */
[----:B------:R-:W-:Y:S02]  /*8490*/  IADD3.X R72, PT, PT, R75, 0x5cb0a9dc, R88, P3, P4 ;  /* 0x5cb0a9dc4b487810 */ /* 0x000fe40001fe8458 */
[----:B------:R-:W-:Y:S02]  /*84a0*/  SHF.L.W.U32.HI R75, R84, 0x4, R71 ;  /* 0x00000004544b7819 */ /* 0x000fe40000010e47 */
[C-C-:B------:R-:W-:Y:S02]  /*84b0*/  SHF.L.W.U32.HI R76, R71.reuse, 0x1e, R84.reuse ;  /* 0x0000001e474c7819 */ /* 0x140fe40000010e54 */
[----:B------:R-:W-:Y:S02]  /*84c0*/  SHF.L.W.U32.HI R88, R71, 0x19, R84 ;  /* 0x0000001947587819 */ /* 0x000fe40000010e54 */
[----:B------:R-:W-:-:S02]  /*84d0*/  IADD3 R78, P3, PT, R79, R78, RZ ;  /* 0x0000004e4f4e7210 */ /* 0x000fc40007f7e0ff */
[----:B------:R-:W-:Y:S02]  /*84e0*/  LOP3.LUT R75, R88, R75, R76, 0x96, !PT ;  /* 0x0000004b584b7212 */ /* 0x000fe400078e964c */
[----:B------:R-:W-:Y:S01]  /*84f0*/  LOP3.LUT R76, R71, R40, R57, 0xe8, !PT ;  /* 0x00000028474c7212 */ /* 0x000fe200078ee839 */
[----:B------:R-:W-:-:S03]  /*8500*/  IMAD.X R69, R72, 0x1, R69, P3 ;  /* 0x0000000148457824 */ /* 0x000fc600018e0645 */
[----:B------:R-:W-:Y:S02]  /*8510*/  IADD3 R76, P4, P5, R79, R89, R76 ;  /* 0x000000594f4c7210 */ /* 0x000fe40007d9e04c */
[----:B------:R-:W-:Y:S02]  /*8520*/  LOP3.LUT R79, R84, R77, R66, 0xe8, !PT ;  /* 0x0000004d544f7212 */ /* 0x000fe400078ee842 */
[----:B------:R-:W-:Y:S02]  /*8530*/  LOP3.LUT R88, R26, R69, R65, 0xb8, !PT ;  /* 0x000000451a587212 */ /* 0x000fe400078eb841 */
[----:B------:R-:W-:Y:S02]  /*8540*/  IADD3.X R79, PT, PT, R72, R75, R79, P4, P5 ;  /* 0x0000004b484f7210 */ /* 0x000fe400027ea44f */
[----:B------:R-:W-:Y:S02]  /*8550*/  LOP3.LUT R75, R63, R78, R38, 0xb8, !PT ;  /* 0x0000004e3f4b7212 */ /* 0x000fe400078eb826 */
[----:B------:R-:W-:-:S02]  /*8560*/  SHF.L.W.U32.HI R92, R78, 0x12, R69 ;  /* 0x000000124e5c7819 */ /* 0x000fc40000010e45 */
[----:B------:R-:W-:Y:S02]  /*8570*/  IADD3 R75, P3, P4, R75, R30, R51 ;  /* 0x0000001e4b4b7210 */ /* 0x000fe40007c7e033 */
[C---:B------:R-:W-:Y:S02]  /*8580*/  SHF.L.W.U32.HI R30, R69.reuse, 0x17, R78 ;  /* 0x00000017451e7819 */ /* 0x040fe40000010e4e */
[----:B------:R-:W-:Y:S02]  /*8590*/  IADD3.X R88, PT, PT, R88, R35, R70, P3, P4 ;  /* 0x0000002358587210 */ /* 0x000fe40001fe8446 */
[----:B------:R-:W-:Y:S02]  /*85a0*/  SHF.L.W.U32.HI R35, R78, 0xe, R69 ;  /* 0x0000000e4e237819 */ /* 0x000fe40000010e45 */
[----:B------:R-:W-:Y:S02]  /*85b0*/  SHF.L.W.U32.HI R89, R69, 0x12, R78 ;  /* 0x0000001245597819 */ /* 0x000fe40000010e4e */
[----:B------:R-:W-:-:S02]  /*85c0*/  LOP3.LUT R92, R30, R92, R35, 0x96, !PT ;  /* 0x0000005c1e5c7212 */ /* 0x000fc400078e9623 */
[----:B------:R-:W-:Y:S02]  /*85d0*/  SHF.L.W.U32.HI R30, R69, 0xe, R78 ;  /* 0x0000000e451e7819 */ /* 0x000fe40000010e4e */
[----:B------:R-:W-:Y:S02]  /*85e0*/  SHF.L.W.U32.HI R35, R78, 0x17, R69 ;  /* 0x000000174e237819 */ /* 0x000fe40000010e45 */
[----:B------:R-:W-:Y:S02]  /*85f0*/  SHF.L.W.U32.HI R90, R76, 0x4, R79 ;  /* 0x000000044c5a7819 */ /* 0x000fe40000010e4f */
[----:B------:R-:W-:Y:S02]  /*8600*/  LOP3.LUT R89, R35, R89, R30, 0x96, !PT ;  /* 0x0000005923597212 */ /* 0x000fe400078e961e */
[C-C-:B------:R-:W-:Y:S02]  /*8610*/  SHF.L.W.U32.HI R35, R79.reuse, 0x1e, R76.reuse ;  /* 0x0000001e4f237819 */ /* 0x140fe40000010e4c */
[----:B------:R-:W-:-:S02]  /*8620*/  SHF.L.W.U32.HI R30, R79, 0x19, R76 ;  /* 0x000000194f1e7819 */ /* 0x000fc40000010e4c */
[----:B------:R-:W-:Y:S02]  /*8630*/  SHF.L.W.U32.HI R72, R79, 0x4, R76 ;  /* 0x000000044f487819 */ /* 0x000fe40000010e4c */
[----:B------:R-:W-:Y:S02]  /*8640*/  LOP3.LUT R90, R30, R90, R35, 0x96, !PT ;  /* 0x0000005a1e5a7212 */ /* 0x000fe400078e9623 */
[C-C-:B------:R-:W-:Y:S02]  /*8650*/  SHF.L.W.U32.HI R35, R76.reuse, 0x1e, R79.reuse ;  /* 0x0000001e4c237819 */ /* 0x140fe40000010e4f */
[----:B------:R-:W-:Y:S02]  /*8660*/  SHF.L.W.U32.HI R30, R76, 0x19, R79 ;  /* 0x000000194c1e7819 */ /* 0x000fe40000010e4f */
[----:B------:R-:W-:Y:S02]  /*8670*/  SHF.R.U64 R51, R54, 0x7, R15 ;  /* 0x0000000736337819 */ /* 0x000fe4000000120f */
[----:B------:R-:W-:-:S02]  /*8680*/  LOP3.LUT R72, R30, R72, R35, 0x96, !PT ;  /* 0x000000481e487212 */ /* 0x000fc400078e9623 */
[----:B------:R-:W-:Y:S02]  /*8690*/  IADD3.X R30, PT, PT, R49, R86, R80, P1, P2 ;  /* 0x00000056311e7210 */ /* 0x000fe40000fe4450 */
[C-C-:B------:R-:W-:Y:S02]  /*86a0*/  SHF.L.W.U32.HI R86, R54.reuse, 0x1f, R15.reuse ;  /* 0x0000001f36567819 */ /* 0x140fe40000010e0f */
[----:B------:R-:W-:Y:S01]  /*86b0*/  SHF.L.W.U32.HI R35, R54, 0x18, R15 ;  /* 0x0000001836237819 */ /* 0x000fe20000010e0f */
[----:B------:R-:W-:Y:S01]  /*86c0*/  IMAD.X R30, R83, 0x1, R30, P0 ;  /* 0x00000001531e7824 */ /* 0x000fe200000e061e */
[--C-:B------:R-:W-:Y:S02]  /*86d0*/  SHF.L.W.U32.HI R83, R15, 0x1f, R54.reuse ;  /* 0x0000001f0f537819 */ /* 0x100fe40000010e36 */
[----:B------:R-:W-:Y:S02]  /*86e0*/  LOP3.LUT R86, R51, R86, R35, 0x96, !PT ;  /* 0x0000005633567212 */ /* 0x000fe400078e9623 */
[----:B------:R-:W-:-:S02]  /*86f0*/  SHF.L.W.U32.HI R35, R15, 0x18, R54 ;  /* 0x000000180f237819 */ /* 0x000fc40000010e36 */
[----:B------:R-:W-:Y:S02]  /*8700*/  SHF.R.U32.HI R51, RZ, 0x7, R15 ;  /* 0x00000007ff337819 */ /* 0x000fe4000001160f */
[----:B------:R-:W-:Y:S02]  /*8710*/  IADD3 R70, P0, P1, R62, R19, R85 ;  /* 0x000000133e467210 */ /* 0x000fe4000791e055 */
[----:B------:R-:W-:Y:S02]  /*8720*/  LOP3.LUT R83, R51, R83, R35, 0x96, !PT ;  /* 0x0000005333537212 */ /* 0x000fe400078e9623 */
[----:B------:R-:W-:Y:S02]  /*8730*/  IADD3 R70, P2, PT, R87, R70, RZ ;  /* 0x0000004657467210 */ /* 0x000fe40007f5e0ff */
[----:B------:R-:W-:Y:S02]  /*8740*/  IADD3.X R35, PT, PT, R21, R60, R81, P0, P1 ;  /* 0x0000003c15237210 */ /* 0x000fe400007e2451 */
[----:B------:R-:W-:-:S02]  /*8750*/  SHF.L.W.U32.HI R51, R61, 0xd, R30 ;  /* 0x0000000d3d337819 */ /* 0x000fc40000010e1e */
[----:B------:R-:W-:Y:S01]  /*8760*/  SHF.R.U64 R81, R61, 0x6, R30 ;  /* 0x000000063d517819 */ /* 0x000fe2000000121e */
[----:B------:R-:W-:Y:S01]  /*8770*/  IMAD.X R35, R82, 0x1, R35, P2 ;  /* 0x0000000152237824 */ /* 0x000fe200010e0623 */
[C-C-:B------:R-:W-:Y:S02]  /*8780*/  SHF.L.W.U32.HI R82, R30.reuse, 0x3, R61.reuse ;  /* 0x000000031e527819 */ /* 0x140fe40000010e3d */
[----:B------:R-:W-:Y:S02]  /*8790*/  SHF.L.W.U32.HI R85, R30, 0xd, R61 ;  /* 0x0000000d1e557819 */ /* 0x000fe40000010e3d */
[----:B------:R-:W-:Y:S02]  /*87a0*/  LOP3.LUT R51, R81, R51, R82, 0x96, !PT ;  /* 0x0000003351337212 */ /* 0x000fe400078e9652 */
[--C-:B------:R-:W-:Y:S02]  /*87b0*/  SHF.L.W.U32.HI R82, R61, 0x3, R30.reuse ;  /* 0x000000033d527819 */ /* 0x100fe40000010e1e */
[----:B------:R-:W-:-:S02]  /*87c0*/  SHF.R.U32.HI R81, RZ, 0x6, R30 ;  /* 0x00000006ff517819 */ /* 0x000fc4000001161e */
[----:B------:R-:W-:Y:S02]  /*87d0*/  IADD3 R92, P3, P4, R75, -0x7ceeac4b, R92 ;  /* 0x831153b54b5c7810 */ /* 0x000fe40007c7e05c */
[----:B------:R-:W-:Y:S02]  /*87e0*/  LOP3.LUT R85, R81, R85, R82, 0x96, !PT ;  /* 0x0000005551557212 */ /* 0x000fe400078e9652 */
[----:B------:R-:W-:Y:S02]  /*87f0*/  IADD3 R86, P1, P2, R17, R86, R43 ;  /* 0x0000005611567210 */ /* 0x000fe40007a3e02b */
[C-C-:B------:R-:W-:Y:S02]  /*8800*/  SHF.L.W.U32.HI R87, R23.reuse, 0x1f, R50.reuse ;  /* 0x0000001f17577819 */ /* 0x140fe40000010e32 */
[C-C-:B------:R-:W-:Y:S02]  /*8810*/  SHF.L.W.U32.HI R82, R23.reuse, 0x18, R50.reuse ;  /* 0x0000001817527819 */ /* 0x140fe40000010e32 */
[----:B------:R-:W-:-:S02]  /*8820*/  SHF.R.U64 R75, R23, 0x7, R50 ;  /* 0x00000007174b7819 */ /* 0x000fc40000001232 */
[----:B------:R-:W-:Y:S02]  /*8830*/  IADD3 R51, P0, PT, R51, R86, RZ ;  /* 0x0000005633337210 */ /* 0x000fe40007f1e0ff */
[----:B------:R-:W-:Y:S02]  /*8840*/  LOP3.LUT R87, R75, R87, R82, 0x96, !PT ;  /* 0x000000574b577212 */ /* 0x000fe400078e9652 */
[C-C-:B------:R-:W-:Y:S02]  /*8850*/  SHF.L.W.U32.HI R81, R50.reuse, 0x1f, R23.reuse ;  /* 0x0000001f32517819 */ /* 0x140fe40000010e17 */
[----:B------:R-:W-:Y:S02]  /*8860*/  SHF.L.W.U32.HI R82, R50, 0x18, R23 ;  /* 0x0000001832527819 */ /* 0x000fe40000010e17 */
[----:B------:R-:W-:Y:S02]  /*8870*/  SHF.R.U32.HI R86, RZ, 0x7, R50 ;  /* 0x00000007ff567819 */ /* 0x000fe40000011632 */
[----:B------:R-:W-:-:S02]  /*8880*/  LOP3.LUT R75, R76, R71, R40, 0xe8, !PT ;  /* 0x000000474c4b7212 */ /* 0x000fc400078ee828 */
[----:B------:R-:W-:Y:S02]  /*8890*/  IADD3.X R89, PT, PT, R88, 0x76f988da, R89, P3, P4 ;  /* 0x76f988da58597810 */ /* 0x000fe40001fe8459 */
[----:B------:R-:W-:Y:S02]  /*88a0*/  LOP3.LUT R81, R86, R81, R82, 0x96, !PT ;  /* 0x0000005156517212 */ /* 0x000fe400078e9652 */
[C---:B------:R-:W-:Y:S02]  /*88b0*/  IADD3 R75, P4, P5, R92.reuse, R90, R75 ;  /* 0x0000005a5c4b7210 */ /* 0x040fe40007d9e04b */
[----:B------:R-:W-:Y:S02]  /*88c0*/  LOP3.LUT R82, R79, R84, R77, 0xe8, !PT ;  /* 0x000000544f527212 */ /* 0x000fe400078ee84d */
[----:B------:R-:W-:Y:S02]  /*88d0*/  IADD3 R57, P3, PT, R92, R57, RZ ;  /* 0x000000395c397210 */ /* 0x000fe40007f7e0ff */
[----:B------:R-:W-:-:S02]  /*88e0*/  IADD3.X R82, PT, PT, R89, R72, R82, P4, P5 ;  /* 0x0000004859527210 */ /* 0x000fc400027ea452 */
[C-C-:B------:R-:W-:Y:S01]  /*88f0*/  SHF.L.W.U32.HI R72, R70.reuse, 0xd, R35.reuse ;  /* 0x0000000d46487819 */ /* 0x140fe20000010e23 */
[----:B------:R-:W-:Y:S01]  /*8900*/  IMAD.X R66, R89, 0x1, R66, P3 ;  /* 0x0000000159427824 */ /* 0x000fe200018e0642 */
[C-C-:B------:R-:W-:Y:S02]  /*8910*/  SHF.L.W.U32.HI R91, R35.reuse, 0x3, R70.reuse ;  /* 0x00000003235b7819 */ /* 0x140fe40000010e46 */
[C-C-:B------:R-:W-:Y:S02]  /*8920*/  SHF.R.U64 R86, R70.reuse, 0x6, R35.reuse ;  /* 0x0000000646567819 */ /* 0x140fe40000001223 */
[----:B------:R-:W-:Y:S02]  /*8930*/  SHF.L.W.U32.HI R89, R70, 0x3, R35 ;  /* 0x0000000346597819 */ /* 0x000fe40000010e23 */
[----:B------:R-:W-:Y:S02]  /*8940*/  LOP3.LUT R72, R86, R72, R91, 0x96, !PT ;  /* 0x0000004856487212 */ /* 0x000fe400078e965b */
[----:B------:R-:W-:-:S02]  /*8950*/  SHF.L.W.U32.HI R86, R35, 0xd, R70 ;  /* 0x0000000d23567819 */ /* 0x000fc40000010e46 */
[----:B------:R-:W-:Y:S02]  /*8960*/  SHF.R.U32.HI R88, RZ, 0x6, R35 ;  /* 0x00000006ff587819 */ /* 0x000fe40000011623 */
[----:B------:R-:W-:Y:S02]  /*8970*/  LOP3.LUT R90, R65, R66, R69, 0xb8, !PT ;  /* 0x00000042415a7212 */ /* 0x000fe400078eb845 */
[----:B------:R-:W-:Y:S02]  /*8980*/  LOP3.LUT R86, R88, R86, R89, 0x96, !PT ;  /* 0x0000005658567212 */ /* 0x000fe400078e9659 */
[----:B------:R-:W-:Y:S02]  /*8990*/  LOP3.LUT R88, R38, R57, R78, 0xb8, !PT ;  /* 0x0000003926587212 */ /* 0x000fe400078eb84e */
[----:B------:R-:W-:Y:S02]  /*89a0*/  SHF.L.W.U32.HI R89, R57, 0x12, R66 ;  /* 0x0000001239597819 */ /* 0x000fe40000010e42 */
[----:B------:R-:W-:-:S02]  /*89b0*/  IADD3 R88, P3, P4, R88, R24, R63 ;  /* 0x0000001858587210 */ /* 0x000fc40007c7e03f */
[----:B------:R-:W-:Y:S02]  /*89c0*/  SHF.L.W.U32.HI R24, R57, 0xe, R66 ;  /* 0x0000000e39187819 */ /* 0x000fe40000010e42 */
[----:B------:R-:W-:Y:S02]  /*89d0*/  IADD3.X R90, PT, PT, R90, R31, R26, P3, P4 ;  /* 0x0000001f5a5a7210 */ /* 0x000fe40001fe841a */
[C-C-:B------:R-:W-:Y:S02]  /*89e0*/  SHF.L.W.U32.HI R26, R66.reuse, 0x17, R57.reuse ;  /* 0x00000017421a7819 */ /* 0x140fe40000010e39 */
[--C-:B------:R-:W-:Y:S02]  /*89f0*/  SHF.L.W.U32.HI R31, R66, 0x12, R57.reuse ;  /* 0x00000012421f7819 */ /* 0x100fe40000010e39 */
[----:B------:R-:W-:Y:S02]  /*8a00*/  LOP3.LUT R89, R26, R89, R24, 0x96, !PT ;  /* 0x000000591a597212 */ /* 0x000fe400078e9618 */
[----:B------:R-:W-:-:S02]  /*8a10*/  SHF.L.W.U32.HI R24, R66, 0xe, R57 ;  /* 0x0000000e42187819 */ /* 0x000fc40000010e39 */
[----:B------:R-:W-:Y:S02]  /*8a20*/  SHF.L.W.U32.HI R26, R57, 0x17, R66 ;  /* 0x00000017391a7819 */ /* 0x000fe40000010e42 */
[----:B------:R-:W-:Y:S02]  /*8a30*/  SHF.L.W.U32.HI R92, R75, 0x4, R82 ;  /* 0x000000044b5c7819 */ /* 0x000fe40000010e52 */
[----:B------:R-:W-:Y:S02]  /*8a40*/  LOP3.LUT R31, R26, R31, R24, 0x96, !PT ;  /* 0x0000001f1a1f7212 */ /* 0x000fe400078e9618 */
[----:B------:R-:W-:Y:S02]  /*8a50*/  IADD3.X R24, PT, PT, R52, R83, R58, P1, P2 ;  /* 0x0000005334187210 */ /* 0x000fe40000fe443a */
[C-C-:B------:R-:W-:Y:S02]  /*8a60*/  SHF.L.W.U32.HI R63, R82.reuse, 0x1e, R75.reuse ;  /* 0x0000001e523f7819 */ /* 0x140fe40000010e4b */
[----:B------:R-:W-:Y:S01]  /*8a70*/  SHF.L.W.U32.HI R26, R82, 0x19, R75 ;  /* 0x00000019521a7819 */ /* 0x000fe20000010e4b */
[----:B------:R-:W-:Y:S01]  /*8a80*/  IMAD.X R24, R85, 0x1, R24, P0 ;  /* 0x0000000155187824 */ /* 0x000fe200000e0618 */
[----:B------:R-:W-:-:S02]  /*8a90*/  IADD3 R87, P1, P2, R47, R54, R87 ;  /* 0x000000362f577210 */ /* 0x000fc40007a3e057 */
[----:B------:R-:W-:Y:S02]  /*8aa0*/  LOP3.LUT R92, R26, R92, R63, 0x96, !PT ;  /* 0x0000005c1a5c7212 */ /* 0x000fe400078e963f */
[----:B------:R-:W-:Y:S02]  /*8ab0*/  IADD3 R26, P0, PT, R72, R87, RZ ;  /* 0x00000057481a7210 */ /* 0x000fe40007f1e0ff */
[----:B------:R-:W-:Y:S02]  /*8ac0*/  SHF.L.W.U32.HI R63, R82, 0x4, R75 ;  /* 0x00000004523f7819 */ /* 0x000fe40000010e4b */
[C-C-:B------:R-:W-:Y:S02]  /*8ad0*/  SHF.L.W.U32.HI R72, R75.reuse, 0x1e, R82.reuse ;  /* 0x0000001e4b487819 */ /* 0x140fe40000010e52 */
[----:B------:R-:W-:Y:S02]  /*8ae0*/  SHF.L.W.U32.HI R83, R75, 0x19, R82 ;  /* 0x000000194b537819 */ /* 0x000fe40000010e52 */
[----:B------:R-:W-:-:S02]  /*8af0*/  IADD3 R85, P3, P4, R88, -0x11992055, R89 ;  /* 0xee66dfab58557810 */ /* 0x000fc40007c7e059 */
[----:B------:R-:W-:Y:S02]  /*8b00*/  LOP3.LUT R63, R83, R63, R72, 0x96, !PT ;  /* 0x0000003f533f7212 */ /* 0x000fe400078e9648 */
[C-C-:B------:R-:W-:Y:S02]  /*8b10*/  SHF.L.W.U32.HI R88, R13.reuse, 0x1f, R32.reuse ;  /* 0x0000001f0d587819 */ /* 0x140fe40000010e20 */
[C-C-:B------:R-:W-:Y:S02]  /*8b20*/  SHF.L.W.U32.HI R83, R13.reuse, 0x18, R32.reuse ;  /* 0x000000180d537819 */ /* 0x140fe40000010e20 */
[----:B------:R-:W-:Y:S02]  /*8b30*/  SHF.R.U64 R72, R13, 0x7, R32 ;  /* 0x000000070d487819 */ /* 0x000fe40000001220 */
[----:B------:R-:W-:Y:S02]  /*8b40*/  IADD3.X R90, PT, PT, R90, -0x67c1aeae, R31, P3, P4 ;  /* 0x983e51525a5a7810 */ /* 0x000fe40001fe841f */
[----:B------:R-:W-:-:S02]  /*8b50*/  LOP3.LUT R88, R72, R88, R83, 0x96, !PT ;  /* 0x0000005848587212 */ /* 0x000fc400078e9653 */
[----:B------:R-:W-:Y:S02]  /*8b60*/  LOP3.LUT R72, R75, R76, R71, 0xe8, !PT ;  /* 0x0000004c4b487212 */ /* 0x000fe400078ee847 */
[C-C-:B------:R-:W-:Y:S02]  /*8b70*/  SHF.L.W.U32.HI R83, R32.reuse, 0x1f, R13.reuse ;  /* 0x0000001f20537819 */ /* 0x140fe40000010e0d */
[----:B------:R-:W-:Y:S02]  /*8b80*/  IADD3 R72, P4, P5, R85, R92, R72 ;  /* 0x0000005c55487210 */ /* 0x000fe40007d9e048 */
[----:B------:R-:W-:Y:S02]  /*8b90*/  SHF.L.W.U32.HI R92, R32, 0x18, R13 ;  /* 0x00000018205c7819 */ /* 0x000fe40000010e0d */
[----:B------:R-:W-:Y:S02]  /*8ba0*/  SHF.R.U32.HI R31, RZ, 0x7, R32 ;  /* 0x00000007ff1f7819 */ /* 0x000fe40000011620 */
[----:B------:R-:W-:-:S02]  /*8bb0*/  SHF.R.U32.HI R87, RZ, 0x6, R24 ;  /* 0x00000006ff577819 */ /* 0x000fc40000011618 */
[----:B------:R-:W-:Y:S02]  /*8bc0*/  LOP3.LUT R83, R31, R83, R92, 0x96, !PT ;  /* 0x000000531f537212 */ /* 0x000fe400078e965c */
[----:B------:R-:W-:Y:S02]  /*8bd0*/  IADD3 R31, P3, PT, R85, R40, RZ ;  /* 0x00000028551f7210 */ /* 0x000fe40007f7e0ff */
[----:B------:R-:W-:Y:S02]  /*8be0*/  LOP3.LUT R40, R82, R79, R84, 0xe8, !PT ;  /* 0x0000004f52287212 */ /* 0x000fe400078ee854 */
[----:B------:R-:W-:Y:S02]  /*8bf0*/  SHF.L.W.U32.HI R85, R24, 0xd, R51 ;  /* 0x0000000d18557819 */ /* 0x000fe40000010e33 */
[----:B------:R-:W-:Y:S02]  /*8c00*/  IADD3.X R63, PT, PT, R90, R63, R40, P4, P5 ;  /* 0x0000003f5a3f7210 */ /* 0x000fe400027ea428 */
[----:B------:R-:W-:-:S04]  /*8c10*/  SHF.L.W.U32.HI R40, R51, 0x3, R24 ;  /* 0x0000000333287819 */ /* 0x000fc80000010e18 */
[----:B------:R-:W-:Y:S01]  /*8c20*/  LOP3.LUT R85, R87, R85, R40, 0x96, !PT ;  /* 0x0000005557557212 */ /* 0x000fe200078e9628 */
[----:B------:R-:W-:Y:S01]  /*8c30*/  IMAD.X R40, R90, 0x1, R77, P3 ;  /* 0x000000015a287824 */ /* 0x000fe200018e064d */
[C-C-:B------:R-:W-:Y:S02]  /*8c40*/  SHF.L.W.U32.HI R87, R51.reuse, 0xd, R24.reuse ;  /* 0x0000000d33577819 */ /* 0x140fe40000010e18 */
[----:B------:R-:W-:Y:S02]  /*8c50*/  SHF.L.W.U32.HI R90, R24, 0x3, R51 ;  /* 0x00000003185a7819 */ /* 0x000fe40000010e33 */
[----:B------:R-:W-:-:S04]  /*8c60*/  SHF.R.U64 R77, R51, 0x6, R24 ;  /* 0x00000006334d7819 */ /* 0x000fc80000001218 */
[----:B------:R-:W-:Y:S02]  /*8c70*/  LOP3.LUT R87, R77, R87, R90, 0x96, !PT ;  /* 0x000000574d577212 */ /* 0x000fe400078e965a */
[----:B------:R-:W-:Y:S02]  /*8c80*/  LOP3.LUT R77, R78, R31, R57, 0xb8, !PT ;  /* 0x0000001f4e4d7212 */ /* 0x000fe400078eb839 */
[----:B------:R-:W-:Y:S02]  /*8c90*/  SHF.L.W.U32.HI R90, R31, 0x12, R40 ;  /* 0x000000121f5a7819 */ /* 0x000fe40000010e28 */
[----:B------:R-:W-:Y:S02]  /*8ca0*/  IADD3 R77, P3, P4, R77, R33, R38 ;  /* 0x000000214d4d7210 */ /* 0x000fe40007c7e026 */
[----:B------:R-:W-:Y:S02]  /*8cb0*/  LOP3.LUT R33, R69, R40, R66, 0xb8, !PT ;  /* 0x0000002845217212 */ /* 0x000fe400078eb842 */
[----:B------:R-:W-:-:S02]  /*8cc0*/  SHF.L.W.U32.HI R38, R40, 0x12, R31 ;  /* 0x0000001228267819 */ /* 0x000fc40000010e1f */
[----:B------:R-:W-:Y:S02]  /*8cd0*/  IADD3.X R65, PT, PT, R33, R20, R65, P3, P4 ;  /* 0x0000001421417210 */ /* 0x000fe40001fe8441 */
[----:B------:R-:W-:Y:S02]  /*8ce0*/  SHF.L.W.U32.HI R33, R31, 0xe, R40 ;  /* 0x0000000e1f217819 */ /* 0x000fe40000010e28 */
[----:B------:R-:W-:-:S04]  /*8cf0*/  SHF.L.W.U32.HI R20, R40, 0x17, R31 ;  /* 0x0000001728147819 */ /* 0x000fc80000010e1f */
[----:B------:R-:W-:Y:S02]  /*8d00*/  LOP3.LUT R90, R20, R90, R33, 0x96, !PT ;  /* 0x0000005a145a7212 */ /* 0x000fe400078e9621 */
[----:B------:R-:W-:Y:S02]  /*8d10*/  SHF.L.W.U32.HI R33, R40, 0xe, R31 ;  /* 0x0000000e28217819 */ /* 0x000fe40000010e1f */
[----:B------:R-:W-:-:S04]  /*8d20*/  SHF.L.W.U32.HI R20, R31, 0x17, R40 ;  /* 0x000000171f147819 */ /* 0x000fc80000010e28 */
[----:B------:R-:W-:Y:S02]  /*8d30*/  LOP3.LUT R38, R20, R38, R33, 0x96, !PT ;  /* 0x0000002614267212 */ /* 0x000fe400078e9621 */
[----:B------:R-:W-:Y:S02]  /*8d40*/  IADD3.X R33, PT, PT, R48, R15, R81, P1, P2 ;  /* 0x0000000f30217210 */ /* 0x000fe40000fe4451 */
[----:B------:R-:W-:Y:S02]  /*8d50*/  SHF.L.W.U32.HI R81, R72, 0x4, R63 ;  /* 0x0000000448517819 */ /* 0x000fe40000010e3f */
[C-C-:B------:R-:W-:Y:S01]  /*8d60*/  SHF.L.W.U32.HI R20, R63.reuse, 0x1e, R72.reuse ;  /* 0x0000001e3f147819 */ /* 0x140fe20000010e48 */
[----:B------:R-:W-:Y:S01]  /*8d70*/  IMAD.X R33, R86, 0x1, R33, P0 ;  /* 0x0000000156217824 */ /* 0x000fe200000e0621 */
[----:B------:R-:W-:-:S04]  /*8d80*/  SHF.L.W.U32.HI R86, R63, 0x19, R72 ;  /* 0x000000193f567819 */ /* 0x000fc80000010e48 */
[----:B------:R-:W-:Y:S02]  /*8d90*/  LOP3.LUT R81, R86, R81, R20, 0x96, !PT ;  /* 0x0000005156517212 */ /* 0x000fe400078e9614 */
[----:B------:R-:W-:Y:S02]  /*8da0*/  IADD3 R20, P1, P2, R59, R88, R23 ;  /* 0x000000583b147210 */ /* 0x000fe40007a3e017 */
[----:B------:R-:W-:Y:S02]  /*8db0*/  SHF.L.W.U32.HI R86, R63, 0x4, R72 ;  /* 0x000000043f567819 */ /* 0x000fe40000010e48 */
[----:B------:R-:W-:Y:S02]  /*8dc0*/  IADD3 R20, P0, PT, R87, R20, RZ ;  /* 0x0000001457147210 */ /* 0x000fe40007f1e0ff */
[C-C-:B------:R-:W-:Y:S02]  /*8dd0*/  SHF.L.W.U32.HI R87, R72.reuse, 0x1e, R63.reuse ;  /* 0x0000001e48577819 */ /* 0x140fe40000010e3f */
[----:B------:R-:W-:-:S04]  /*8de0*/  SHF.L.W.U32.HI R88, R72, 0x19, R63 ;  /* 0x0000001948587819 */ /* 0x000fc80000010e3f */
[----:B------:R-:W-:Y:S02]  /*8df0*/  LOP3.LUT R86, R88, R86, R87, 0x96, !PT ;  /* 0x0000005658567212 */ /* 0x000fe400078e9657 */
[----:B------:R-:W-:Y:S02]  /*8e00*/  IADD3 R88, P3, P4, R77, 0x2db43210, R90 ;  /* 0x2db432104d587810 */ /* 0x000fe40007c7e05a */
[C-C-:B------:R-:W-:Y:S02]  /*8e10*/  SHF.L.W.U32.HI R77, R36.reuse, 0x1f, R41.reuse ;  /* 0x0000001f244d7819 */ /* 0x140fe40000010e29 */
[----:B------:R-:W-:Y:S02]  /*8e20*/  IADD3.X R89, PT, PT, R65, -0x57ce3993, R38, P3, P4 ;  /* 0xa831c66d41597810 */ /* 0x000fe40001fe8426 */
[C-C-:B------:R-:W-:Y:S02]  /*8e30*/  SHF.L.W.U32.HI R90, R36.reuse, 0x18, R41.reuse ;  /* 0x00000018245a7819 */ /* 0x140fe40000010e29 */
[----:B------:R-:W-:-:S02]  /*8e40*/  SHF.R.U64 R87, R36, 0x7, R41 ;  /* 0x0000000724577819 */ /* 0x000fc40000001229 */
[----:B------:R-:W-:Y:S02]  /*8e50*/  LOP3.LUT R65, R72, R75, R76, 0xe8, !PT ;  /* 0x0000004b48417212 */ /* 0x000fe400078ee84c */
[----:B------:R-:W-:Y:S02]  /*8e60*/  LOP3.LUT R77, R87, R77, R90, 0x96, !PT ;  /* 0x0000004d574d7212 */ /* 0x000fe400078e965a */
[----:B------:R-:W-:Y:S02]  /*8e70*/  IADD3 R65, P4, P5, R88, R81, R65 ;  /* 0x0000005158417210 */ /* 0x000fe40007d9e041 */
[C-C-:B------:R-:W-:Y:S02]  /*8e80*/  SHF.L.W.U32.HI R81, R41.reuse, 0x1f, R36.reuse ;  /* 0x0000001f29517819 */ /* 0x140fe40000010e24 */
[----:B------:R-:W-:Y:S02]  /*8e90*/  SHF.L.W.U32.HI R38, R41, 0x18, R36 ;  /* 0x0000001829267819 */ /* 0x000fe40000010e24 */
[----:B------:R-:W-:-:S04]  /*8ea0*/  SHF.R.U32.HI R87, RZ, 0x7, R41 ;  /* 0x00000007ff577819 */ /* 0x000fc80000011629 */
[----:B------:R-:W-:Y:S02]  /*8eb0*/  LOP3.LUT R81, R87, R81, R38, 0x96, !PT ;  /* 0x0000005157517212 */ /* 0x000fe400078e9626 */
[----:B------:R-:W-:Y:S02]  /*8ec0*/  IADD3 R38, P3, PT, R88, R71, RZ ;  /* 0x0000004758267210 */ /* 0x000fe40007f7e0ff */
[----:B------:R-:W-:Y:S02]  /*8ed0*/  LOP3.LUT R71, R63, R82, R79, 0xe8, !PT ;  /* 0x000000523f477212 */ /* 0x000fe400078ee84f */
[----:B------:R-:W-:Y:S02]  /*8ee0*/  SHF.L.W.U32.HI R87, R26, 0xd, R33 ;  /* 0x0000000d1a577819 */ /* 0x000fe40000010e21 */
[----:B------:R-:W-:Y:S02]  /*8ef0*/  IADD3.X R86, PT, PT, R89, R86, R71, P4, P5 ;  /* 0x0000005659567210 */ /* 0x000fe400027ea447 */
[----:B------:R-:W-:-:S02]  /*8f00*/  SHF.L.W.U32.HI R88, R33, 0x3, R26 ;  /* 0x0000000321587819 */ /* 0x000fc40000010e1a */
[C-C-:B------:R-:W-:Y:S02]  /*8f10*/  SHF.R.U64 R71, R26.reuse, 0x6, R33.reuse ;  /* 0x000000061a477819 */ /* 0x140fe40000001221 */
[----:B------:R-:W-:Y:S02]  /*8f20*/  SHF.L.W.U32.HI R92, R65, 0x1e, R86 ;  /* 0x0000001e415c7819 */ /* 0x000fe40000010e56 */
[----:B------:R-:W-:Y:S01]  /*8f30*/  LOP3.LUT R87, R71, R87, R88, 0x96, !PT ;  /* 0x0000005747577212 */ /* 0x000fe200078e9658 */
[----:B------:R-:W-:Y:S01]  /*8f40*/  IMAD.X R71, R89, 0x1, R84, P3 ;  /* 0x0000000159477824 */ /* 0x000fe200018e0654 */
[----:B------:R-:W-:Y:S02]  /*8f50*/  SHF.L.W.U32.HI R84, R33, 0xd, R26 ;  /* 0x0000000d21547819 */ /* 0x000fe40000010e1a */
[--C-:B------:R-:W-:Y:S02]  /*8f60*/  SHF.L.W.U32.HI R89, R26, 0x3, R33.reuse ;  /* 0x000000031a597819 */ /* 0x100fe40000010e21 */
[----:B------:R-:W-:-:S02]  /*8f70*/  SHF.R.U32.HI R88, RZ, 0x6, R33 ;  /* 0x00000006ff587819 */ /* 0x000fc40000011621 */
[----:B------:R-:W-:Y:S02]  /*8f80*/  SHF.L.W.U32.HI R90, R38, 0x12, R71 ;  /* 0x00000012265a7819 */ /* 0x000fe40000010e47 */
[----:B------:R-:W-:Y:S02]  /*8f90*/  LOP3.LUT R84, R88, R84, R89, 0x96, !PT ;  /* 0x0000005458547212 */ /* 0x000fe400078e9659 */
[----:B------:R-:W-:Y:S02]  /*8fa0*/  LOP3.LUT R89, R57, R38, R31, 0xb8, !PT ;  /* 0x0000002639597212 */ /* 0x000fe400078eb81f */
[----:B------:R-:W-:Y:S02]  /*8fb0*/  SHF.L.W.U32.HI R88, R65, 0x4, R86 ;  /* 0x0000000441587819 */ /* 0x000fe40000010e56 */
[----:B------:R-:W-:Y:S02]  /*8fc0*/  IADD3 R89, P3, P4, R89, R56, R78 ;  /* 0x0000003859597210 */ /* 0x000fe40007c7e04e */
[----:B------:R-:W-:-:S02]  /*8fd0*/  LOP3.LUT R78, R66, R71, R40, 0xb8, !PT ;  /* 0x00000047424e7212 */ /* 0x000fc400078eb828 */
[C-C-:B------:R-:W-:Y:S02]  /*8fe0*/  SHF.L.W.U32.HI R56, R71.reuse, 0x17, R38.reuse ;  /* 0x0000001747387819 */ /* 0x140fe40000010e26 */
[----:B------:R-:W-:Y:S02]  /*8ff0*/  IADD3.X R78, PT, PT, R78, R55, R69, P3, P4 ;  /* 0x000000374e4e7210 */ /* 0x000fe40001fe8445 */
[----:B------:R-:W-:Y:S02]  /*9000*/  SHF.L.W.U32.HI R55, R38, 0xe, R71 ;  /* 0x0000000e26377819 */ /* 0x000fe40000010e47 */
[C-C-:B------:R-:W-:Y:S02]  /*9010*/  SHF.L.W.U32.HI R69, R71.reuse, 0x12, R38.reuse ;  /* 0x0000001247457819 */ /* 0x140fe40000010e26 */
[----:B------:R-:W-:Y:S02]  /*9020*/  LOP3.LUT R90, R56, R90, R55, 0x96, !PT ;  /* 0x0000005a385a7212 */ /* 0x000fe400078e9637 */
[----:B------:R-:W-:-:S02]  /*9030*/  SHF.L.W.U32.HI R56, R71, 0xe, R38 ;  /* 0x0000000e47387819 */ /* 0x000fc40000010e26 */
[----:B------:R-:W-:-:S04]  /*9040*/  SHF.L.W.U32.HI R55, R38, 0x17, R71 ;  /* 0x0000001726377819 */ /* 0x000fc80000010e47 */
[----:B------:R-:W-:Y:S02]  /*9050*/  LOP3.LUT R69, R55, R69, R56, 0x96, !PT ;  /* 0x0000004537457212 */ /* 0x000fe400078e9638 */
[----:B------:R-:W-:Y:S02]  /*9060*/  IADD3.X R56, PT, PT, R46, R83, R50, P1, P2 ;  /* 0x000000532e387210 */ /* 0x000fe40000fe4432 */
[----:B------:R-:W-:-:S03]  /*9070*/  SHF.L.W.U32.HI R83, R86, 0x1e, R65 ;  /* 0x0000001e56537819 */ /* 0x000fc60000010e41 */
[----:B------:R-:W-:Y:S01]  /*9080*/  IMAD.X R55, R85, 0x1, R56, P0 ;  /* 0x0000000155377824 */ /* 0x000fe200000e0638 */
[----:B------:R-:W-:Y:S02]  /*9090*/  SHF.L.W.U32.HI R56, R86, 0x19, R65 ;  /* 0x0000001956387819 */ /* 0x000fe40000010e41 */
[----:B------:R-:W-:Y:S02]  /*90a0*/  IADD3 R85, P3, P4, R89, -0x6704dec1, R90 ;  /* 0x98fb213f59557810 */ /* 0x000fe40007c7e05a */
[----:B------:R-:W-:Y:S02]  /*90b0*/  LOP3.LUT R88, R56, R88, R83, 0x96, !PT ;  /* 0x0000005838587212 */ /* 0x000fe400078e9653 */
[----:B------:R-:W-:Y:S02]  /*90c0*/  IADD3 R56, P1, P2, R68, R13, R77 ;  /* 0x0000000d44387210 */ /* 0x000fe40007a3e04d */
[----:B------:R-:W-:Y:S02]  /*90d0*/  SHF.L.W.U32.HI R77, R86, 0x4, R65 ;  /* 0x00000004564d7819 */ /* 0x000fe40000010e41 */
[----:B------:R-:W-:-:S02]  /*90e0*/  SHF.L.W.U32.HI R83, R65, 0x19, R86 ;  /* 0x0000001941537819 */ /* 0x000fc40000010e56 */
[----:B------:R-:W-:Y:S02]  /*90f0*/  IADD3 R56, P0, PT, R87, R56, RZ ;  /* 0x0000003857387210 */ /* 0x000fe40007f1e0ff */
[----:B------:R-:W-:Y:S02]  /*9100*/  LOP3.LUT R77, R83, R77, R92, 0x96, !PT ;  /* 0x0000004d534d7212 */ /* 0x000fe400078e965c */
[C-C-:B------:R-:W-:Y:S02]  /*9110*/  SHF.L.W.U32.HI R87, R18.reuse, 0x1f, R25.reuse ;  /* 0x0000001f12577819 */ /* 0x140fe40000010e19 */
[C-C-:B------:R-:W-:Y:S02]  /*9120*/  SHF.L.W.U32.HI R90, R18.reuse, 0x18, R25.reuse ;  /* 0x00000018125a7819 */ /* 0x140fe40000010e19 */
[----:B------:R-:W-:Y:S02]  /*9130*/  SHF.R.U64 R83, R18, 0x7, R25 ;  /* 0x0000000712537819 */ /* 0x000fe40000001219 */
[----:B------:R-:W-:-:S02]  /*9140*/  SHF.R.U32.HI R89, RZ, 0x7, R28 ;  /* 0x00000007ff597819 */ /* 0x000fc4000001161c */
[----:B------:R-:W-:Y:S02]  /*9150*/  LOP3.LUT R87, R83, R87, R90, 0x96, !PT ;  /* 0x0000005753577212 */ /* 0x000fe400078e965a */
[----:B------:R-:W-:Y:S02]  /*9160*/  IADD3.X R90, PT, PT, R78, -0x4ffcd838, R69, P3, P4 ;  /* 0xb00327c84e5a7810 */ /* 0x000fe40001fe8445 */
[----:B------:R-:W-:Y:S02]  /*9170*/  LOP3.LUT R78, R65, R72, R75, 0xe8, !PT ;  /* 0x00000048414e7212 */ /* 0x000fe400078ee84b */
[----:B------:R-:W-:Y:S02]  /*9180*/  SHF.L.W.U32.HI R83, R25, 0x1f, R18 ;  /* 0x0000001f19537819 */ /* 0x000fe40000010e12 */
[----:B------:R-:W-:Y:S02]  /*9190*/  IADD3 R78, P4, P5, R85, R88, R78 ;  /* 0x00000058554e7210 */ /* 0x000fe40007d9e04e */
[----:B------:R-:W-:-:S02]  /*91a0*/  SHF.L.W.U32.HI R88, R25, 0x18, R18 ;  /* 0x0000001819587819 */ /* 0x000fc40000010e12 */
[----:B------:R-:W-:Y:S02]  /*91b0*/  SHF.R.U32.HI R69, RZ, 0x7, R25 ;  /* 0x00000007ff457819 */ /* 0x000fe40000011619 */
[----:B------:R-:W-:Y:S02]  /*91c0*/  SHF.L.W.U32.HI R92, R46, 0x18, R59 ;  /* 0x000000182e5c7819 */ /* 0x000fe40000010e3b */
[----:B------:R-:W-:Y:S02]  /*91d0*/  LOP3.LUT R83, R69, R83, R88, 0x96, !PT ;  /* 0x0000005345537212 */ /* 0x000fe400078e9658 */
[----:B------:R-:W-:Y:S02]  /*91e0*/  IADD3 R69, P3, PT, R85, R76, RZ ;  /* 0x0000004c55457210 */ /* 0x000fe40007f7e0ff */
[----:B------:R-:W-:Y:S02]  /*91f0*/  LOP3.LUT R76, R86, R63, R82, 0xe8, !PT ;  /* 0x0000003f564c7212 */ /* 0x000fe400078ee852 */
[----:B------:R-:W-:-:S02]  /*9200*/  SHF.L.W.U32.HI R88, R20, 0xd, R55 ;  /* 0x0000000d14587819 */ /* 0x000fc40000010e37 */
[----:B------:R-:W-:Y:S02]  /*9210*/  IADD3.X R77, PT, PT, R90, R77, R76, P4, P5 ;  /* 0x0000004d5a4d7210 */ /* 0x000fe400027ea44c */
        /* <DEDUP_REMOVED lines=11> */
[----:B------:R-:W-:Y:S02]  /*92d0*/  LOP3.LUT R79, R40, R76, R71, 0xb8, !PT ;  /* 0x0000004c284f7212 */ /* 0x000fe400078eb847 */
[----:B------:R-:W-:-:S02]  /*92e0*/  SHF.L.W.U32.HI R44, R76, 0x17, R69 ;  /* 0x000000174c2c7819 */ /* 0x000fc40000010e45 */
[----:B------:R-:W-:Y:S02]  /*92f0*/  IADD3.X R79, PT, PT, R79, R53, R66, P3, P4 ;  /* 0x000000354f4f7210 */ /* 0x000fe40001fe8442 */
[C-C-:B------:R-:W-:Y:S02]  /*9300*/  SHF.L.W.U32.HI R53, R69.reuse, 0xe, R76.reuse ;  /* 0x0000000e45357819 */ /* 0x140fe40000010e4c */
[----:B------:R-:W-:Y:S02]  /*9310*/  SHF.L.W.U32.HI R66, R76, 0x12, R69 ;  /* 0x000000124c427819 */ /* 0x000fe40000010e45 */
        /* <DEDUP_REMOVED lines=8> */
[----:B------:R-:W-:Y:S02]  /*93a0*/  SHF.L.W.U32.HI R84, R77, 0x19, R78 ;  /* 0x000000194d547819 */ /* 0x000fe40000010e4e */
[----:B------:R-:W-:-:S02]  /*93b0*/  IADD3 R87, P1, P2, R29, R87, R36 ;  /* 0x000000571d577210 */ /* 0x000fc40007a3e024 */
[----:B------:R-:W-:Y:S02]  /*93c0*/  LOP3.LUT R81, R84, R81, R44, 0x96, !PT ;  /* 0x0000005154517212 */ /* 0x000fe400078e962c */
[----:B------:R-:W-:Y:S02]  /*93d0*/  IADD3 R44, P0, PT, R88, R87, RZ ;  /* 0x00000057582c7210 */ /* 0x000fe40007f1e0ff */
[----:B------:R-:W-:Y:S02]  /*93e0*/  SHF.L.W.U32.HI R84, R77, 0x4, R78 ;  /* 0x000000044d547819 */ /* 0x000fe40000010e4e */
[C-C-:B------:R-:W-:Y:S02]  /*93f0*/  SHF.L.W.U32.HI R87, R78.reuse, 0x1e, R77.reuse ;  /* 0x0000001e4e577819 */ /* 0x140fe40000010e4d */
[----:B------:R-:W-:-:S04]  /*9400*/  SHF.L.W.U32.HI R88, R78, 0x19, R77 ;  /* 0x000000194e587819 */ /* 0x000fc80000010e4d */
[----:B------:R-:W-:Y:S02]  /*9410*/  LOP3.LUT R84, R88, R84, R87, 0x96, !PT ;  /* 0x0000005458547212 */ /* 0x000fe400078e9657 */
[----:B------:R-:W-:Y:S02]  /*9420*/  IADD3 R88, P3, P4, R57, -0x4110f11c, R90 ;  /* 0xbeef0ee439587810 */ /* 0x000fe40007c7e05a */
[C-C-:B------:R-:W-:Y:S02]  /*9430*/  SHF.L.W.U32.HI R57, R37.reuse, 0x1f, R28.reuse ;  /* 0x0000001f25397819 */ /* 0x140fe40000010e1c */
[C-C-:B------:R-:W-:Y:S02]  /*9440*/  SHF.L.W.U32.HI R90, R37.reuse, 0x18, R28.reuse ;  /* 0x00000018255a7819 */ /* 0x140fe40000010e1c */
[----:B------:R-:W-:-:S04]  /*9450*/  SHF.R.U64 R87, R37, 0x7, R28 ;  /* 0x0000000725577819 */ /* 0x000fc8000000121c */
[----:B------:R-:W-:Y:S02]  /*9460*/  LOP3.LUT R57, R87, R57, R90, 0x96, !PT ;  /* 0x0000003957397212 */ /* 0x000fe400078e965a */
[----:B------:R-:W-:Y:S02]  /*9470*/  IADD3.X R87, PT, PT, R79, -0x40a68039, R66, P3, P4 ;  /* 0xbf597fc74f577810 */ /* 0x000fe40001fe8442 */
[----:B------:R-:W-:Y:S02]  /*9480*/  LOP3.LUT R79, R78, R65, R72, 0xe8, !PT ;  /* 0x000000414e4f7212 */ /* 0x000fe400078ee848 */
[----:B------:R-:W-:Y:S02]  /*9490*/  SHF.L.W.U32.HI R66, R28, 0x1f, R37 ;  /* 0x0000001f1c427819 */ /* 0x000fe40000010e25 */
[----:B------:R-:W-:Y:S02]  /*94a0*/  IADD3 R79, P4, P5, R88, R81, R79 ;  /* 0x00000051584f7210 */ /* 0x000fe40007d9e04f */
[----:B------:R-:W-:-:S02]  /*94b0*/  SHF.L.W.U32.HI R81, R28, 0x18, R37 ;  /* 0x000000181c517819 */ /* 0x000fc40000010e25 */
[----:B------:R-:W-:Y:S02]  /*94c0*/  IADD3 R75, P3, PT, R88, R75, RZ ;  /* 0x0000004b584b7210 */ /* 0x000fe40007f7e0ff */
[----:B------:R-:W-:Y:S02]  /*94d0*/  LOP3.LUT R66, R89, R66, R81, 0x96, !PT ;  /* 0x0000004259427212 */ /* 0x000fe400078e9651 */
[----:B------:R-:W-:Y:S01]  /*94e0*/  LOP3.LUT R81, R77, R86, R63, 0xe8, !PT ;  /* 0x000000564d517212 */ /* 0x000fe200078ee83f */
[----:B------:R-:W-:Y:S01]  /*94f0*/  IMAD.X R82, R87, 0x1, R82, P3 ;  /* 0x0000000157527824 */ /* 0x000fe200018e0652 */
[----:B------:R-:W-:Y:S02]  /*9500*/  SHF.L.W.U32.HI R88, R53, 0x3, R56 ;  /* 0x0000000335587819 */ /* 0x000fe40000010e38 */
[----:B------:R-:W-:Y:S02]  /*9510*/  IADD3.X R84, PT, PT, R87, R84, R81, P4, P5 ;  /* 0x0000005457547210 */ /* 0x000fe400027ea451 */
        /* <DEDUP_REMOVED lines=8> */
[----:B------:R-:W-:Y:S02]  /*95a0*/  LOP3.LUT R88, R38, R75, R69, 0xb8, !PT ;  /* 0x0000004b26587212 */ /* 0x000fe400078eb845 */
[----:B------:R-:W-:Y:S02]  /*95b0*/  LOP3.LUT R89, R71, R82, R76, 0xb8, !PT ;  /* 0x0000005247597212 */ /* 0x000fe400078eb84c */
[----:B------:R-:W-:Y:S02]  /*95c0*/  IADD3 R88, P3, P4, R88, R27, R31 ;  /* 0x0000001b58587210 */ /* 0x000fe40007c7e01f */
[----:B------:R-:W-:Y:S02]  /*95d0*/  SHF.L.W.U32.HI R27, R82, 0x17, R75 ;  /* 0x00000017521b7819 */ /* 0x000fe40000010e4b */
[----:B------:R-:W-:-:S02]  /*95e0*/  IADD3.X R89, PT, PT, R89, R34, R40, P3, P4 ;  /* 0x0000002259597210 */ /* 0x000fc40001fe8428 */
[C-C-:B------:R-:W-:Y:S02]  /*95f0*/  SHF.L.W.U32.HI R34, R75.reuse, 0xe, R82.reuse ;  /* 0x0000000e4b227819 */ /* 0x140fe40000010e52 */
[----:B------:R-:W-:Y:S02]  /*9600*/  SHF.L.W.U32.HI R31, R75, 0x17, R82 ;  /* 0x000000174b1f7819 */ /* 0x000fe40000010e52 */
[----:B------:R-:W-:Y:S02]  /*9610*/  LOP3.LUT R91, R27, R91, R34, 0x96, !PT ;  /* 0x0000005b1b5b7212 */ /* 0x000fe400078e9622 */
[C-C-:B------:R-:W-:Y:S02]  /*9620*/  SHF.L.W.U32.HI R34, R82.reuse, 0x12, R75.reuse ;  /* 0x0000001252227819 */ /* 0x140fe40000010e4b */
[----:B------:R-:W-:Y:S02]  /*9630*/  SHF.L.W.U32.HI R27, R82, 0xe, R75 ;  /* 0x0000000e521b7819 */ /* 0x000fe40000010e4b */
[----:B------:R-:W-:-:S02]  /*9640*/  IADD3.X R40, PT, PT, R42, R83, R41, P1, P2 ;  /* 0x000000532a287210 */ /* 0x000fc40000fe4429 */
[----:B------:R-:W-:Y:S02]  /*9650*/  LOP3.LUT R34, R31, R34, R27, 0x96, !PT ;  /* 0x000000221f227212 */ /* 0x000fe400078e961b */
[----:B------:R-:W-:Y:S01]  /*9660*/  SHF.L.W.U32.HI R83, R79, 0x4, R84 ;  /* 0x000000044f537819 */ /* 0x000fe20000010e54 */
[----:B------:R-:W-:Y:S01]  /*9670*/  IMAD.X R31, R85, 0x1, R40, P0 ;  /* 0x00000001551f7824 */ /* 0x000fe200000e0628 */
[C-C-:B------:R-:W-:Y:S02]  /*9680*/  SHF.L.W.U32.HI R40, R84.reuse, 0x1e, R79.reuse ;  /* 0x0000001e54287819 */ /* 0x140fe40000010e4f */
[----:B------:R-:W-:Y:S02]  /*9690*/  SHF.L.W.U32.HI R27, R84, 0x19, R79 ;  /* 0x00000019541b7819 */ /* 0x000fe40000010e4f */
[----:B------:R-:W-:Y:S02]  /*96a0*/  IADD3 R85, P3, P4, R88, 0x3da88fc2, R91 ;  /* 0x3da88fc258557810 */ /* 0x000fe40007c7e05b */
[----:B------:R-:W-:-:S02]  /*96b0*/  LOP3.LUT R83, R27, R83, R40, 0x96, !PT ;  /* 0x000000531b537212 */ /* 0x000fc400078e9628 */
[----:B------:R-:W-:Y:S02]  /*96c0*/  IADD3 R40, P1, P2, R61, R18, R57 ;  /* 0x000000123d287210 */ /* 0x000fe40007a3e039 */
[----:B------:R-:W-:Y:S02]  /*96d0*/  SHF.L.W.U32.HI R27, R84, 0x4, R79 ;  /* 0x00000004541b7819 */ /* 0x000fe40000010e4f */
[----:B------:R-:W-:Y:S02]  /*96e0*/  IADD3 R57, P0, PT, R81, R40, RZ ;  /* 0x0000002851397210 */ /* 0x000fe40007f1e0ff */
[C-C-:B------:R-:W-:Y:S02]  /*96f0*/  SHF.L.W.U32.HI R40, R79.reuse, 0x1e, R84.reuse ;  /* 0x0000001e4f287819 */ /* 0x140fe40000010e54 */
[----:B------:R-:W-:Y:S02]  /*9700*/  SHF.L.W.U32.HI R81, R79, 0x19, R84 ;  /* 0x000000194f517819 */ /* 0x000fe40000010e54 */
[----:B------:R-:W-:-:S02]  /*9710*/  SHF.R.U64 R88, R64, 0x7, R49 ;  /* 0x0000000740587819 */ /* 0x000fc40000001231 */
[----:B------:R-:W-:Y:S02]  /*9720*/  LOP3.LUT R27, R81, R27, R40, 0x96, !PT ;  /* 0x0000001b511b7212 */ /* 0x000fe400078e9628 */
[C-C-:B------:R-:W-:Y:S02]  /*9730*/  SHF.L.W.U32.HI R40, R64.reuse, 0x1f, R49.reuse ;  /* 0x0000001f40287819 */ /* 0x140fe40000010e31 */
[----:B------:R-:W-:Y:S02]  /*9740*/  SHF.L.W.U32.HI R81, R64, 0x18, R49 ;  /* 0x0000001840517819 */ /* 0x000fe40000010e31 */
[----:B------:R-:W-:Y:S02]  /*9750*/  SHF.L.W.U32.HI R90, R49, 0x18, R64 ;  /* 0x00000018315a7819 */ /* 0x000fe40000010e40 */
[----:B------:R-:W-:Y:S02]  /*9760*/  LOP3.LUT R40, R88, R40, R81, 0x96, !PT ;  /* 0x0000002858287212 */ /* 0x000fe400078e9651 */
[----:B------:R-:W-:-:S02]  /*9770*/  IADD3.X R88, PT, PT, R89, -0x391ff40d, R34, P3, P4 ;  /* 0xc6e00bf359587810 */ /* 0x000fc40001fe8422 */
[----:B------:R-:W-:Y:S02]  /*9780*/  LOP3.LUT R34, R79, R78, R65, 0xe8, !PT ;  /* 0x0000004e4f227212 */ /* 0x000fe400078ee841 */
[----:B------:R-:W-:Y:S02]  /*9790*/  SHF.L.W.U32.HI R81, R49, 0x1f, R64 ;  /* 0x0000001f31517819 */ /* 0x000fe40000010e40 */
[C---:B------:R-:W-:Y:S02]  /*97a0*/  IADD3 R34, P4, P5, R85.reuse, R83, R34 ;  /* 0x0000005355227210 */ /* 0x040fe40007d9e022 */
[----:B------:R-:W-:Y:S02]  /*97b0*/  SHF.R.U32.HI R83, RZ, 0x7, R49 ;  /* 0x00000007ff537819 */ /* 0x000fe40000011631 */
[----:B------:R-:W-:Y:S02]  /*97c0*/  IADD3 R72, P3, PT, R85, R72, RZ ;  /* 0x0000004855487210 */ /* 0x000fe40007f7e0ff */
[----:B------:R-:W-:-:S02]  /*97d0*/  LOP3.LUT R81, R83, R81, R90, 0x96, !PT ;  /* 0x0000005153517212 */ /* 0x000fc400078e965a */
[----:B------:R-:W-:Y:S01]  /*97e0*/  LOP3.LUT R83, R84, R77, R86, 0xe8, !PT ;  /* 0x0000004d54537212 */ /* 0x000fe200078ee856 */
[C---:B------:R-:W-:Y:S01]  /*97f0*/  IMAD.X R63, R88.reuse, 0x1, R63, P3 ;  /* 0x00000001583f7824 */ /* 0x040fe200018e063f */
[----:B------:R-:W-:Y:S02]  /*9800*/  SHF.L.W.U32.HI R90, R31, 0x3, R44 ;  /* 0x000000031f5a7819 */ /* 0x000fe40000010e2c */
[----:B------:R-:W-:Y:S02]  /*9810*/  IADD3.X R27, PT, PT, R88, R27, R83, P4, P5 ;  /* 0x0000001b581b7210 */ /* 0x000fe400027ea453 */
[C-C-:B------:R-:W-:Y:S02]  /*9820*/  SHF.L.W.U32.HI R83, R44.reuse, 0xd, R31.reuse ;  /* 0x0000000d2c537819 */ /* 0x140fe40000010e1f */
[C-C-:B------:R-:W-:Y:S02]  /*9830*/  SHF.R.U64 R85, R44.reuse, 0x6, R31.reuse ;  /* 0x000000062c557819 */ /* 0x140fe4000000121f */
[----:B------:R-:W-:-:S02]  /*9840*/  SHF.L.W.U32.HI R88, R44, 0x3, R31 ;  /* 0x000000032c587819 */ /* 0x000fc40000010e1f */
[----:B------:R-:W-:Y:S02]  /*9850*/  LOP3.LUT R83, R85, R83, R90, 0x96, !PT ;  /* 0x0000005355537212 */ /* 0x000fe400078e965a */
[----:B------:R-:W-:Y:S02]  /*9860*/  SHF.L.W.U32.HI R85, R31, 0xd, R44 ;  /* 0x0000000d1f557819 */ /* 0x000fe40000010e2c */
[----:B------:R-:W-:Y:S02]  /*9870*/  SHF.R.U32.HI R89, RZ, 0x6, R31 ;  /* 0x00000006ff597819 */ /* 0x000fe4000001161f */
[----:B------:R-:W-:Y:S02]  /*9880*/  IADD3.X R66, PT, PT, R30, R25, R66, P1, P2 ;  /* 0x000000191e427210 */ /* 0x000fe40000fe4442 */
[----:B------:R-:W-:Y:S02]  /*9890*/  LOP3.LUT R85, R89, R85, R88, 0x96, !PT ;  /* 0x0000005559557212 */ /* 0x000fe400078e9658 */
[----:B------:R-:W-:Y:S01]  /*98a0*/  LOP3.LUT R88, R69, R72, R75, 0xb8, !PT ;  /* 0x0000004845587212 */ /* 0x000fe200078eb84b */
[----:B------:R-:W-:Y:S01]  /*98b0*/  IMAD.X R66, R87, 0x1, R66, P0 ;  /* 0x0000000157427824 */ /* 0x000fe200000e0642 */
[----:B------:R-:W-:-:S02]  /*98c0*/  SHF.L.W.U32.HI R89, R63, 0xe, R72 ;  /* 0x0000000e3f597819 */ /* 0x000fc40000010e48 */
[----:B------:R-:W-:Y:S02]  /*98d0*/  IADD3 R88, P3, P4, R88, R45, R38 ;  /* 0x0000002d58587210 */ /* 0x000fe40007c7e026 */
[----:B------:R-:W-:Y:S02]  /*98e0*/  LOP3.LUT R45, R76, R63, R82, 0xb8, !PT ;  /* 0x0000003f4c2d7212 */ /* 0x000fe400078eb852 */
[----:B------:R-:W-:Y:S02]  /*98f0*/  SHF.L.W.U32.HI R38, R63, 0x17, R72 ;  /* 0x000000173f267819 */ /* 0x000fe40000010e48 */
[----:B------:R-:W-:Y:S02]  /*9900*/  IADD3.X R45, PT, PT, R45, R22, R71, P3, P4 ;  /* 0x000000162d2d7210 */ /* 0x000fe40001fe8447 */
[C-C-:B------:R-:W-:Y:S02]  /*9910*/  SHF.L.W.U32.HI R71, R72.reuse, 0x12, R63.reuse ;  /* 0x0000001248477819 */ /* 0x140fe40000010e3f */
[----:B------:R-:W-:-:S02]  /*9920*/  SHF.L.W.U32.HI R22, R72, 0xe, R63 ;  /* 0x0000000e48167819 */ /* 0x000fc40000010e3f */
[----:B------:R-:W-:Y:S02]  /*9930*/  SHF.L.W.U32.HI R87, R34, 0x4, R27 ;  /* 0x0000000422577819 */ /* 0x000fe40000010e1b */
[----:B------:R-:W-:Y:S02]  /*9940*/  LOP3.LUT R71, R38, R71, R22, 0x96, !PT ;  /* 0x0000004726477212 */ /* 0x000fe400078e9616 */
[----:B------:R-:W-:Y:S02]  /*9950*/  SHF.L.W.U32.HI R38, R63, 0x12, R72 ;  /* 0x000000123f267819 */ /* 0x000fe40000010e48 */
[----:B------:R-:W-:Y:S02]  /*9960*/  SHF.L.W.U32.HI R22, R72, 0x17, R63 ;  /* 0x0000001748167819 */ /* 0x000fe40000010e3f */
[----:B------:R-:W-:Y:S02]  /*9970*/  IADD3 R40, P1, P2, R70, R40, R37 ;  /* 0x0000002846287210 */ /* 0x000fe40007a3e025 */
[----:B------:R-:W-:-:S02]  /*9980*/  LOP3.LUT R38, R22, R38, R89, 0x96, !PT ;  /* 0x0000002616267212 */ /* 0x000fc400078e9659 */
[C-C-:B------:R-:W-:Y:S02]  /*9990*/  SHF.L.W.U32.HI R22, R27.reuse, 0x1e, R34.reuse ;  /* 0x0000001e1b167819 */ /* 0x140fe40000010e22 */
[----:B------:R-:W-:Y:S02]  /*99a0*/  SHF.L.W.U32.HI R89, R27, 0x19, R34 ;  /* 0x000000191b597819 */ /* 0x000fe40000010e22 */
[----:B------:R-:W-:Y:S02]  /*99b0*/  IADD3 R40, P0, PT, R83, R40, RZ ;  /* 0x0000002853287210 */ /* 0x000fe40007f1e0ff */
[----:B------:R-:W-:Y:S02]  /*99c0*/  LOP3.LUT R87, R89, R87, R22, 0x96, !PT ;  /* 0x0000005759577212 */ /* 0x000fe400078e9616 */
[----:B------:R-:W-:Y:S02]  /*99d0*/  SHF.L.W.U32.HI R22, R27, 0x4, R34 ;  /* 0x000000041b167819 */ /* 0x000fe40000010e22 */
[----:B------:R-:W-:-:S02]  /*99e0*/  SHF.L.W.U32.HI R83, R34, 0x1e, R27 ;  /* 0x0000001e22537819 */ /* 0x000fc40000010e1b */
[----:B------:R-:W-:Y:S02]  /*99f0*/  SHF.L.W.U32.HI R89, R34, 0x19, R27 ;  /* 0x0000001922597819 */ /* 0x000fe40000010e1b */
[----:B------:R-:W-:Y:S02]  /*9a00*/  IADD3 R88, P3, P4, R88, -0x6cf558db, R71 ;  /* 0x930aa72558587810 */ /* 0x000fe40007c7e047 */
[----:B------:R-:W-:Y:S02]  /*9a10*/  LOP3.LUT R22, R89, R22, R83, 0x96, !PT ;  /* 0x0000001659167212 */ /* 0x000fe400078e9653 */
[----:B------:R-:W-:Y:S02]  /*9a20*/  IADD3.X R89, PT, PT, R45, -0x2a586eb9, R38, P3, P4 ;  /* 0xd5a791472d597810 */ /* 0x000fe40001fe8426 */
[C-C-:B------:R-:W-:Y:S02]  /*9a30*/  SHF.L.W.U32.HI R71, R62.reuse, 0x1f, R21.reuse ;  /* 0x0000001f3e477819 */ /* 0x140fe40000010e15 */
[----:B------:R-:W-:-:S02]  /*9a40*/  SHF.L.W.U32.HI R90, R62, 0x18, R21 ;  /* 0x000000183e5a7819 */ /* 0x000fc40000010e15 */
[----:B------:R-:W-:Y:S02]  /*9a50*/  SHF.R.U64 R83, R62, 0x7, R21 ;  /* 0x000000073e537819 */ /* 0x000fe40000001215 */
[----:B------:R-:W-:Y:S02]  /*9a60*/  LOP3.LUT R45, R34, R79, R78, 0xe8, !PT ;  /* 0x0000004f222d7212 */ /* 0x000fe400078ee84e */
[----:B------:R-:W-:Y:S02]  /*9a70*/  LOP3.LUT R71, R83, R71, R90, 0x96, !PT ;  /* 0x0000004753477212 */ /* 0x000fe400078e965a */
[----:B------:R-:W-:Y:S02]  /*9a80*/  IADD3 R45, P4, P5, R88, R87, R45 ;  /* 0x00000057582d7210 */ /* 0x000fe40007d9e02d */
[C-C-:B------:R-:W-:Y:S02]  /*9a90*/  SHF.L.W.U32.HI R83, R21.reuse, 0x1f, R62.reuse ;  /* 0x0000001f15537819 */ /* 0x140fe40000010e3e */
[----:B------:R-:W-:-:S02]  /*9aa0*/  SHF.L.W.U32.HI R38, R21, 0x18, R62 ;  /* 0x0000001815267819 */ /* 0x000fc40000010e3e */
[----:B------:R-:W-:-:S04]  /*9ab0*/  SHF.R.U32.HI R87, RZ, 0x7, R21 ;  /* 0x00000007ff577819 */ /* 0x000fc80000011615 */
[----:B------:R-:W-:Y:S02]  /*9ac0*/  LOP3.LUT R83, R87, R83, R38, 0x96, !PT ;  /* 0x0000005357537212 */ /* 0x000fe400078e9626 */
[----:B------:R-:W-:Y:S02]  /*9ad0*/  IADD3 R38, P3, PT, R88, R65, RZ ;  /* 0x0000004158267210 */ /* 0x000fe40007f7e0ff */
[----:B------:R-:W-:Y:S02]  /*9ae0*/  LOP3.LUT R65, R27, R84, R77, 0xe8, !PT ;  /* 0x000000541b417212 */ /* 0x000fe400078ee84d */
[----:B------:R-:W-:Y:S02]  /*9af0*/  SHF.L.W.U32.HI R88, R57, 0xd, R66 ;  /* 0x0000000d39587819 */ /* 0x000fe40000010e42 */
[----:B------:R-:W-:Y:S02]  /*9b00*/  IADD3.X R22, PT, PT, R89, R22, R65, P4, P5 ;  /* 0x0000001659167210 */ /* 0x000fe400027ea441 */
[----:B------:R-:W-:-:S02]  /*9b10*/  SHF.L.W.U32.HI R65, R66, 0x3, R57 ;  /* 0x0000000342417819 */ /* 0x000fc40000010e39 */
[----:B------:R-:W-:-:S04]  /*9b20*/  SHF.R.U64 R87, R57, 0x6, R66 ;  /* 0x0000000639577819 */ /* 0x000fc80000001242 */
[----:B------:R-:W-:Y:S01]  /*9b30*/  LOP3.LUT R88, R87, R88, R65, 0x96, !PT ;  /* 0x0000005857587212 */ /* 0x000fe200078e9641 */
[----:B------:R-:W-:Y:S01]  /*9b40*/  IMAD.X R65, R89, 0x1, R86, P3 ;  /* 0x0000000159417824 */ /* 0x000fe200018e0656 */
[----:B------:R-:W-:Y:S02]  /*9b50*/  SHF.L.W.U32.HI R87, R66, 0xd, R57 ;  /* 0x0000000d42577819 */ /* 0x000fe40000010e39 */
[--C-:B------:R-:W-:Y:S02]  /*9b60*/  SHF.L.W.U32.HI R86, R57, 0x3, R66.reuse ;  /* 0x0000000339567819 */ /* 0x100fe40000010e42 */
[----:B------:R-:W-:Y:S02]  /*9b70*/  SHF.R.U32.HI R89, RZ, 0x6, R66 ;  /* 0x00000006ff597819 */ /* 0x000fe40000011642 */
[----:B------:R-:W-:Y:S02]  /*9b80*/  SHF.L.W.U32.HI R90, R38, 0x12, R65 ;  /* 0x00000012265a7819 */ /* 0x000fe40000010e41 */
[----:B------:R-:W-:-:S02]  /*9b90*/  LOP3.LUT R87, R89, R87, R86, 0x96, !PT ;  /* 0x0000005759577212 */ /* 0x000fc400078e9656 */
[----:B------:R-:W-:Y:S02]  /*9ba0*/  LOP3.LUT R89, R75, R38, R72, 0xb8, !PT ;  /* 0x000000264b597212 */ /* 0x000fe400078eb848 */
[----:B------:R-:W-:Y:S02]  /*9bb0*/  SHF.L.W.U32.HI R86, R45, 0x4, R22 ;  /* 0x000000042d567819 */ /* 0x000fe40000010e16 */
[----:B------:R-:W-:Y:S02]  /*9bc0*/  IADD3 R89, P3, P4, R89, R74, R69 ;  /* 0x0000004a59597210 */ /* 0x000fe40007c7e045 */
[----:B------:R-:W-:Y:S02]  /*9bd0*/  LOP3.LUT R69, R82, R65, R63, 0xb8, !PT ;  /* 0x0000004152457212 */ /* 0x000fe400078eb83f */
[----:B------:R-:W-:Y:S02]  /*9be0*/  SHF.L.W.U32.HI R74, R65, 0xe, R38 ;  /* 0x0000000e414a7819 */ /* 0x000fe40000010e26 */
[----:B------:R-:W-:-:S02]  /*9bf0*/  IADD3.X R76, PT, PT, R69, R67, R76, P3, P4 ;  /* 0x00000043454c7210 */ /* 0x000fc40001fe844c */
[----:B------:R-:W-:Y:S02]  /*9c00*/  SHF.L.W.U32.HI R67, R38, 0xe, R65 ;  /* 0x0000000e26437819 */ /* 0x000fe40000010e41 */
[----:B------:R-:W-:-:S04]  /*9c10*/  SHF.L.W.U32.HI R69, R65, 0x17, R38 ;  /* 0x0000001741457819 */ /* 0x000fc80000010e26 */
[----:B------:R-:W-:Y:S02]  /*9c20*/  LOP3.LUT R90, R69, R90, R67, 0x96, !PT ;  /* 0x0000005a455a7212 */ /* 0x000fe400078e9643 */
[----:B------:R-:W-:Y:S02]  /*9c30*/  SHF.L.W.U32.HI R69, R65, 0x12, R38 ;  /* 0x0000001241457819 */ /* 0x000fe40000010e26 */
[----:B------:R-:W-:-:S04]  /*9c40*/  SHF.L.W.U32.HI R67, R38, 0x17, R65 ;  /* 0x0000001726437819 */ /* 0x000fc80000010e41 */
[----:B------:R-:W-:Y:S02]  /*9c50*/  LOP3.LUT R69, R67, R69, R74, 0x96, !PT ;  /* 0x0000004543457212 */ /* 0x000fe400078e964a */
[----:B------:R-:W-:Y:S02]  /*9c60*/  IADD3.X R74, PT, PT, R35, R81, R28, P1, P2 ;  /* 0x00000051234a7210 */ /* 0x000fe40000fe441c */
[C---:B------:R-:W-:Y:S02]  /*9c70*/  SHF.L.W.U32.HI R81, R22.reuse, 0x1e, R45 ;  /* 0x0000001e16517819 */ /* 0x040fe40000010e2d */
[----:B------:R-:W-:Y:S01]  /*9c80*/  IADD3 R71, P1, P2, R51, R64, R71 ;  /* 0x0000004033477210 */ /* 0x000fe20007a3e047 */
[----:B------:R-:W-:Y:S01]  /*9c90*/  IMAD.X R67, R85, 0x1, R74, P0 ;  /* 0x0000000155437824 */ /* 0x000fe200000e064a */
[----:B------:R-:W-:Y:S02]  /*9ca0*/  SHF.L.W.U32.HI R74, R22, 0x19, R45 ;  /* 0x00000019164a7819 */ /* 0x000fe40000010e2d */
[----:B------:R-:W-:-:S02]  /*9cb0*/  IADD3 R85, P3, P4, R89, -0x1ffc7d91, R90 ;  /* 0xe003826f59557810 */ /* 0x000fc40007c7e05a */
[----:B------:R-:W-:Y:S02]  /*9cc0*/  LOP3.LUT R86, R74, R86, R81, 0x96, !PT ;  /* 0x000000564a567212 */ /* 0x000fe400078e9651 */
[----:B------:R-:W-:Y:S02]  /*9cd0*/  IADD3 R74, P0, PT, R88, R71, RZ ;  /* 0x00000047584a7210 */ /* 0x000fe40007f1e0ff */
[----:B------:R-:W-:Y:S02]  /*9ce0*/  SHF.L.W.U32.HI R71, R22, 0x4, R45 ;  /* 0x0000000416477819 */ /* 0x000fe40000010e2d */
[C-C-:B------:R-:W-:Y:S02]  /*9cf0*/  SHF.L.W.U32.HI R88, R45.reuse, 0x1e, R22.reuse ;  /* 0x0000001e2d587819 */ /* 0x140fe40000010e16 */
[----:B------:R-:W-:Y:S02]  /*9d00*/  SHF.L.W.U32.HI R81, R45, 0x19, R22 ;  /* 0x000000192d517819 */ /* 0x000fe40000010e16 */
[----:B------:R-:W-:-:S02]  /*9d10*/  IADD3.X R90, PT, PT, R76, 0x6ca6351, R69, P3, P4 ;  /* 0x06ca63514c5a7810 */ /* 0x000fc40001fe8445 */
[----:B------:R-:W-:Y:S02]  /*9d20*/  LOP3.LUT R71, R81, R71, R88, 0x96, !PT ;  /* 0x0000004751477212 */ /* 0x000fe400078e9658 */
[C-C-:B------:R-:W-:Y:S02]  /*9d30*/  SHF.L.W.U32.HI R81, R17.reuse, 0x1f, R52.reuse ;  /* 0x0000001f11517819 */ /* 0x140fe40000010e34 */
[C-C-:B------:R-:W-:Y:S02]  /*9d40*/  SHF.L.W.U32.HI R88, R17.reuse, 0x18, R52.reuse ;  /* 0x0000001811587819 */ /* 0x140fe40000010e34 */
[----:B------:R-:W-:Y:S02]  /*9d50*/  SHF.R.U64 R89, R17, 0x7, R52 ;  /* 0x0000000711597819 */ /* 0x000fe40000001234 */
[----:B------:R-:W-:Y:S02]  /*9d60*/  LOP3.LUT R76, R45, R34, R79, 0xe8, !PT ;  /* 0x000000222d4c7212 */ /* 0x000fe400078ee84f */
[----:B------:R-:W-:-:S02]  /*9d70*/  LOP3.LUT R81, R89, R81, R88, 0x96, !PT ;  /* 0x0000005159517212 */ /* 0x000fc400078e9658 */
        /* <DEDUP_REMOVED lines=15> */
[----:B------:R-:W-:-:S04]  /*9e70*/  SHF.R.U32.HI R77, RZ, 0x6, R67 ;  /* 0x00000006ff4d7819 */ /* 0x000fc80000011643 */
[----:B------:R-:W-:Y:S02]  /*9e80*/  LOP3.LUT R85, R77, R85, R90, 0x96, !PT ;  /* 0x000000554d557212 */ /* 0x000fe400078e965a */
[----:B------:R-:W-:-:S04]  /*9e90*/  LOP3.LUT R90, R72, R69, R38, 0xb8, !PT ;  /* 0x00000045485a7212 */ /* 0x000fc800078eb826 */
[----:B------:R-:W-:Y:S02]  /*9ea0*/  IADD3 R89, P3, P4, R90, R73, R75 ;  /* 0x000000495a597210 */ /* 0x000fe40007c7e04b */
[----:B------:R-:W-:Y:S02]  /*9eb0*/  LOP3.LUT R73, R63, R78, R65, 0xb8, !PT ;  /* 0x0000004e3f497212 */ /* 0x000fe400078eb841 */
[----:B------:R-:W-:Y:S02]  /*9ec0*/  SHF.L.W.U32.HI R90, R69, 0x12, R78 ;  /* 0x00000012455a7819 */ /* 0x000fe40000010e4e */
[----:B------:R-:W-:Y:S02]  /*9ed0*/  IADD3.X R80, PT, PT, R73, R80, R82, P3, P4 ;  /* 0x0000005049507210 */ /* 0x000fe40001fe8452 */
[----:B------:R-:W-:Y:S02]  /*9ee0*/  SHF.L.W.U32.HI R73, R69, 0xe, R78 ;  /* 0x0000000e45497819 */ /* 0x000fe40000010e4e */
[----:B------:R-:W-:-:S02]  /*9ef0*/  SHF.L.W.U32.HI R75, R78, 0x17, R69 ;  /* 0x000000174e4b7819 */ /* 0x000fc40000010e45 */
[C---:B------:R-:W-:Y:S02]  /*9f00*/  SHF.L.W.U32.HI R82, R78.reuse, 0xe, R69 ;  /* 0x0000000e4e527819 */ /* 0x040fe40000010e45 */
        /* <DEDUP_REMOVED lines=9> */
[----:B------:R-:W-:-:S04]  /*9fa0*/  SHF.L.W.U32.HI R82, R71, 0x1e, R76 ;  /* 0x0000001e47527819 */ /* 0x000fc80000010e4c */
[----:B------:R-:W-:Y:S02]  /*9fb0*/  LOP3.LUT R87, R75, R87, R82, 0x96, !PT ;  /* 0x000000574b577212 */ /* 0x000fe400078e9652 */
[----:B------:R-:W-:Y:S02]  /*9fc0*/  IADD3 R75, P1, P2, R26, R81, R62 ;  /* 0x000000511a4b7210 */ /* 0x000fe40007a3e03e */
[----:B------:R-:W-:Y:S02]  /*9fd0*/  SHF.L.W.U32.HI R82, R71, 0x4, R76 ;  /* 0x0000000447527819 */ /* 0x000fe40000010e4c */
[----:B------:R-:W-:Y:S02]  /*9fe0*/  IADD3 R75, P0, PT, R88, R75, RZ ;  /* 0x0000004b584b7210 */ /* 0x000fe40007f1e0ff */
[----:B------:R-:W-:Y:S02]  /*9ff0*/  SHF.L.W.U32.HI R81, R76, 0x1e, R71 ;  /* 0x0000001e4c517819 */ /* 0x000fe40000010e47 */
[----:B------:R-:W-:-:S02]  /*a000*/  IADD3 R88, P3, P4, R89, 0xa0e6e70, R90 ;  /* 0x0a0e6e7059587810 */ /* 0x000fc40007c7e05a */
[----:B------:R-:W-:Y:S02]  /*a010*/  LOP3.LUT R82, R83, R82, R81, 0x96, !PT ;  /* 0x0000005253527212 */ /* 0x000fe400078e9651 */
[----:B------:R-:W-:Y:S02]  /*a020*/  IADD3.X R89, PT, PT, R80, 0x14292967, R73, P3, P4 ;  /* 0x1429296750597810 */ /* 0x000fe40001fe8449 */
[C-C-:B------:R-:W-:Y:S02]  /*a030*/  SHF.L.W.U32.HI R83, R47.reuse, 0x1f, R48.reuse ;  /* 0x0000001f2f537819 */ /* 0x140fe40000010e30 */
[C-C-:B------:R-:W-:Y:S02]  /*a040*/  SHF.L.W.U32.HI R90, R47.reuse, 0x18, R48.reuse ;  /* 0x000000182f5a7819 */ /* 0x140fe40000010e30 */
[----:B------:R-:W-:Y:S02]  /*a050*/  SHF.R.U64 R81, R47, 0x7, R48 ;  /* 0x000000072f517819 */ /* 0x000fe40000001230 */
[----:B------:R-:W-:-:S02]  /*a060*/  LOP3.LUT R73, R76, R45, R34, 0xe8, !PT ;  /* 0x0000002d4c497212 */ /* 0x000fc400078ee822 */
        /* <DEDUP_REMOVED lines=20> */
[----:B------:R-:W-:Y:S02]  /*a1b0*/  IADD3.X R84, PT, PT, R33, R86, R21, P1, P2 ;  /* 0x0000005621547210 */ /* 0x000fe40000fe4415 */
[----:B------:R-:W-:Y:S02]  /*a1c0*/  IADD3 R89, P3, P4, R89, R19, R72 ;  /* 0x0000001359597210 */ /* 0x000fe40007c7e048 */
[----:B------:R-:W-:Y:S01]  /*a1d0*/  LOP3.LUT R19, R65, R79, R78, 0xb8, !PT ;  /* 0x0000004f41137212 */ /* 0x000fe200078eb84e */
[----:B------:R-:W-:Y:S01]  /*a1e0*/  IMAD.X R84, R85, 0x1, R84, P0 ;  /* 0x0000000155547824 */ /* 0x000fe200000e0654 */
[----:B------:R-:W-:Y:S02]  /*a1f0*/  SHF.L.W.U32.HI R72, R80, 0x17, R79 ;  /* 0x0000001750487819 */ /* 0x000fe40000010e4f */
[----:B------:R-:W-:-:S02]  /*a200*/  IADD3.X R63, PT, PT, R19, R60, R63, P3, P4 ;  /* 0x0000003c133f7210 */ /* 0x000fc40001fe843f */
[----:B------:R-:W-:Y:S02]  /*a210*/  SHF.L.W.U32.HI R19, R80, 0xe, R79 ;  /* 0x0000000e50137819 */ /* 0x000fe40000010e4f */
[----:B------:R-:W-:Y:S02]  /*a220*/  SHF.L.W.U32.HI R60, R79, 0x17, R80 ;  /* 0x000000174f3c7819 */ /* 0x000fe40000010e50 */
[----:B------:R-:W-:Y:S02]  /*a230*/  SHF.L.W.U32.HI R85, R73, 0x4, R82 ;  /* 0x0000000449557819 */ /* 0x000fe40000010e52 */
[----:B------:R-:W-:Y:S02]  /*a240*/  LOP3.LUT R90, R60, R90, R19, 0x96, !PT ;  /* 0x0000005a3c5a7212 */ /* 0x000fe400078e9613 */
[C-C-:B------:R-:W-:Y:S02]  /*a250*/  SHF.L.W.U32.HI R60, R79.reuse, 0x12, R80.reuse ;  /* 0x000000124f3c7819 */ /* 0x140fe40000010e50 */
[----:B------:R-:W-:-:S02]  /*a260*/  SHF.L.W.U32.HI R19, R79, 0xe, R80 ;  /* 0x0000000e4f137819 */ /* 0x000fc40000010e50 */
[----:B------:R-:W-:Y:S02]  /*a270*/  IADD3 R83, P1, P2, R20, R17, R83 ;  /* 0x0000001114537210 */ /* 0x000fe40007a3e053 */
[----:B------:R-:W-:Y:S02]  /*a280*/  LOP3.LUT R60, R72, R60, R19, 0x96, !PT ;  /* 0x0000003c483c7212 */ /* 0x000fe400078e9613 */
[C-C-:B------:R-:W-:Y:S02]  /*a290*/  SHF.L.W.U32.HI R72, R82.reuse, 0x1e, R73.reuse ;  /* 0x0000001e52487819 */ /* 0x140fe40000010e49 */
[----:B------:R-:W-:Y:S02]  /*a2a0*/  SHF.L.W.U32.HI R19, R82, 0x19, R73 ;  /* 0x0000001952137819 */ /* 0x000fe40000010e49 */
[----:B------:R-:W-:Y:S02]  /*a2b0*/  SHF.L.W.U32.HI R86, R73, 0x1e, R82 ;  /* 0x0000001e49567819 */ /* 0x000fe40000010e52 */
[----:B------:R-:W-:-:S02]  /*a2c0*/  LOP3.LUT R85, R19, R85, R72, 0x96, !PT ;  /* 0x0000005513557212 */ /* 0x000fc400078e9648 */
[----:B------:R-:W-:Y:S02]  /*a2d0*/  IADD3 R72, P0, PT, R88, R83, RZ ;  /* 0x0000005358487210 */ /* 0x000fe40007f1e0ff */
[----:B------:R-:W-:Y:S02]  /*a2e0*/  SHF.L.W.U32.HI R19, R82, 0x4, R73 ;  /* 0x0000000452137819 */ /* 0x000fe40000010e49 */
[----:B------:R-:W-:Y:S02]  /*a2f0*/  SHF.L.W.U32.HI R83, R73, 0x19, R82 ;  /* 0x0000001949537819 */ /* 0x000fe40000010e52 */
[----:B------:R-:W-:Y:S02]  /*a300*/  IADD3 R88, P3, P4, R89, 0x46d22ffc, R90 ;  /* 0x46d22ffc59587810 */ /* 0x000fe40007c7e05a */
[----:B------:R-:W-:Y:S02]  /*a310*/  LOP3.LUT R19, R83, R19, R86, 0x96, !PT ;  /* 0x0000001353137212 */ /* 0x000fe400078e9656 */
[----:B------:R-:W-:-:S02]  /*a320*/  SHF.L.W.U32.HI R86, R59, 0x1f, R46 ;  /* 0x0000001f3b567819 */ /* 0x000fc40000010e2e */
[C-C-:B------:R-:W-:Y:S02]  /*a330*/  SHF.L.W.U32.HI R83, R59.reuse, 0x18, R46.reuse ;  /* 0x000000183b537819 */ /* 0x140fe40000010e2e */
[----:B------:R-:W-:Y:S02]  /*a340*/  SHF.R.U64 R89, R59, 0x7, R46 ;  /* 0x000000073b597819 */ /* 0x000fe4000000122e */
[----:B------:R-:W-:Y:S02]  /*a350*/  IADD3.X R90, PT, PT, R63, 0x27b70a85, R60, P3, P4 ;  /* 0x27b70a853f5a7810 */ /* 0x000fe40001fe843c */
[----:B------:R-:W-:Y:S02]  /*a360*/  LOP3.LUT R86, R89, R86, R83, 0x96, !PT ;  /* 0x0000005659567212 */ /* 0x000fe400078e9653 */
[----:B------:R-:W-:Y:S02]  /*a370*/  SHF.L.W.U32.HI R83, R46, 0x1f, R59 ;  /* 0x0000001f2e537819 */ /* 0x000fe40000010e3b */
[----:B------:R-:W-:-:S02]  /*a380*/  SHF.R.U32.HI R63, RZ, 0x7, R46 ;  /* 0x00000007ff3f7819 */ /* 0x000fc4000001162e */
[----:B------:R-:W-:Y:S02]  /*a390*/  LOP3.LUT R60, R73, R76, R45, 0xe8, !PT ;  /* 0x0000004c493c7212 */ /* 0x000fe400078ee82d */
[----:B------:R-:W-:Y:S02]  /*a3a0*/  LOP3.LUT R83, R63, R83, R92, 0x96, !PT ;  /* 0x000000533f537212 */ /* 0x000fe400078e965c */
[----:B------:R-:W-:Y:S02]  /*a3b0*/  IADD3 R60, P4, P5, R88, R85, R60 ;  /* 0x00000055583c7210 */ /* 0x000fe40007d9e03c */
[----:B------:R-:W-:Y:S02]  /*a3c0*/  LOP3.LUT R63, R82, R71, R22, 0xe8, !PT ;  /* 0x00000047523f7212 */ /* 0x000fe400078ee816 */
[----:B------:R-:W-:Y:S02]  /*a3d0*/  IADD3 R34, P3, PT, R88, R34, RZ ;  /* 0x0000002258227210 */ /* 0x000fe40007f7e0ff */
[----:B------:R-:W-:-:S02]  /*a3e0*/  IADD3.X R19, PT, PT, R90, R19, R63, P4, P5 ;  /* 0x000000135a137210 */ /* 0x000fc400027ea43f */
[C-C-:B------:R-:W-:Y:S01]  /*a3f0*/  SHF.L.W.U32.HI R88, R75.reuse, 0xd, R84.reuse ;  /* 0x0000000d4b587819 */ /* 0x140fe20000010e54 */
[----:B------:R-:W-:Y:S01]  /*a400*/  IMAD.X R27, R90, 0x1, R27, P3 ;  /* 0x000000015a1b7824 */ /* 0x000fe200018e061b */
[C---:B------:R-:W-:Y:S02]  /*a410*/  SHF.L.W.U32.HI R63, R84.reuse, 0x3, R75 ;  /* 0x00000003543f7819 */ /* 0x040fe40000010e4b */
[C-C-:B------:R-:W-:Y:S02]  /*a420*/  SHF.R.U64 R85, R75.reuse, 0x6, R84.reuse ;  /* 0x000000064b557819 */ /* 0x140fe40000001254 */
[----:B------:R-:W-:Y:S02]  /*a430*/  SHF.L.W.U32.HI R90, R75, 0x3, R84 ;  /* 0x000000034b5a7819 */ /* 0x000fe40000010e54 */
[----:B------:R-:W-:Y:S02]  /*a440*/  LOP3.LUT R88, R85, R88, R63, 0x96, !PT ;  /* 0x0000005855587212 */ /* 0x000fe400078e963f */
[----:B------:R-:W-:-:S02]  /*a450*/  SHF.L.W.U32.HI R85, R84, 0xd, R75 ;  /* 0x0000000d54557819 */ /* 0x000fc40000010e4b */
[----:B------:R-:W-:Y:S02]  /*a460*/  SHF.R.U32.HI R63, RZ, 0x6, R84 ;  /* 0x00000006ff3f7819 */ /* 0x000fe40000011654 */
[----:B------:R-:W-:Y:S02]  /*a470*/  LOP3.LUT R89, R69, R34, R80, 0xb8, !PT ;  /* 0x0000002245597212 */ /* 0x000fe400078eb850 */
[----:B------:R-:W-:Y:S02]  /*a480*/  LOP3.LUT R85, R63, R85, R90, 0x96, !PT ;  /* 0x000000553f557212 */ /* 0x000fe400078e965a */
[----:B------:R-:W-:Y:S02]  /*a490*/  IADD3 R89, P3, P4, R89, R43, R38 ;  /* 0x0000002b59597210 */ /* 0x000fe40007c7e026 */
[----:B------:R-:W-:Y:S02]  /*a4a0*/  LOP3.LUT R90, R78, R27, R79, 0xb8, !PT ;  /* 0x0000001b4e5a7212 */ /* 0x000fe400078eb84f */
[----:B------:R-:W-:-:S02]  /*a4b0*/  SHF.L.W.U32.HI R43, R34, 0xe, R27 ;  /* 0x0000000e222b7819 */ /* 0x000fc40000010e1b */
[----:B------:R-:W-:Y:S02]  /*a4c0*/  IADD3.X R90, PT, PT, R90, R58, R65, P3, P4 ;  /* 0x0000003a5a5a7210 */ /* 0x000fe40001fe8441 */
[C-C-:B------:R-:W-:Y:S02]  /*a4d0*/  SHF.L.W.U32.HI R58, R34.reuse, 0x12, R27.reuse ;  /* 0x00000012223a7819 */ /* 0x140fe40000010e1b */
[C-C-:B------:R-:W-:Y:S02]  /*a4e0*/  SHF.L.W.U32.HI R38, R27.reuse, 0x17, R34.reuse ;  /* 0x000000171b267819 */ /* 0x140fe40000010e22 */
[----:B------:R-:W-:Y:S02]  /*a4f0*/  SHF.L.W.U32.HI R63, R34, 0x17, R27 ;  /* 0x00000017223f7819 */ /* 0x000fe40000010e1b */
[----:B------:R-:W-:Y:S02]  /*a500*/  LOP3.LUT R58, R38, R58, R43, 0x96, !PT ;  /* 0x0000003a263a7212 */ /* 0x000fe400078e962b */
[----:B------:R-:W-:-:S02]  /*a510*/  SHF.L.W.U32.HI R43, R27, 0x12, R34 ;  /* 0x000000121b2b7819 */ /* 0x000fc40000010e22 */
[----:B------:R-:W-:Y:S02]  /*a520*/  SHF.L.W.U32.HI R38, R27, 0xe, R34 ;  /* 0x0000000e1b267819 */ /* 0x000fe40000010e22 */
[----:B------:R-:W-:Y:S02]  /*a530*/  SHF.L.W.U32.HI R65, R19, 0x19, R60 ;  /* 0x0000001913417819 */ /* 0x000fe40000010e3c */
[----:B------:R-:W-:Y:S02]  /*a540*/  LOP3.LUT R43, R63, R43, R38, 0x96, !PT ;  /* 0x0000002b3f2b7212 */ /* 0x000fe400078e9626 */
[----:B------:R-:W-:Y:S02]  /*a550*/  IADD3.X R38, PT, PT, R55, R52, R81, P1, P2 ;  /* 0x0000003437267210 */ /* 0x000fe40000fe4451 */
[----:B------:R-:W-:-:S03]  /*a560*/  SHF.L.W.U32.HI R81, R60, 0x4, R19 ;  /* 0x000000043c517819 */ /* 0x000fc60000010e13 */
[----:B------:R-:W-:Y:S01]  /*a570*/  IMAD.X R63, R87, 0x1, R38, P0 ;  /* 0x00000001573f7824 */ /* 0x000fe200000e0626 */
[----:B------:R-:W-:Y:S02]  /*a580*/  SHF.L.W.U32.HI R38, R19, 0x1e, R60 ;  /* 0x0000001e13267819 */ /* 0x000fe40000010e3c */
[----:B------:R-:W-:Y:S02]  /*a590*/  SHF.L.W.U32.HI R87, R60, 0x1e, R19 ;  /* 0x0000001e3c577819 */ /* 0x000fe40000010e13 */
[----:B------:R-:W-:Y:S02]  /*a5a0*/  LOP3.LUT R81, R65, R81, R38, 0x96, !PT ;  /* 0x0000005141517212 */ /* 0x000fe400078e9626 */
[----:B------:R-:W-:Y:S02]  /*a5b0*/  IADD3 R65, P1, P2, R56, R86, R47 ;  /* 0x0000005638417210 */ /* 0x000fe40007a3e02f */
[----:B------:R-:W-:Y:S02]  /*a5c0*/  SHF.L.W.U32.HI R38, R19, 0x4, R60 ;  /* 0x0000000413267819 */ /* 0x000fe40000010e3c */
[----:B------:R-:W-:-:S02]  /*a5d0*/  SHF.L.W.U32.HI R86, R60, 0x19, R19 ;  /* 0x000000193c567819 */ /* 0x000fc40000010e13 */
[----:B------:R-:W-:Y:S02]  /*a5e0*/  IADD3 R65, P0, PT, R88, R65, RZ ;  /* 0x0000004158417210 */ /* 0x000fe40007f1e0ff */
[----:B------:R-:W-:Y:S02]  /*a5f0*/  LOP3.LUT R38, R86, R38, R87, 0x96, !PT ;  /* 0x0000002656267212 */ /* 0x000fe400078e9657 */
[----:B------:R-:W-:Y:S02]  /*a600*/  IADD3 R86, P3, P4, R89, 0x5c26c926, R58 ;  /* 0x5c26c92659567810 */ /* 0x000fe40007c7e03a */
[----:B------:R-:W-:Y:S02]  /*a610*/  SHF.L.W.U32.HI R58, R68, 0x1f, R39 ;  /* 0x0000001f443a7819 */ /* 0x000fe40000010e27 */
[----:B------:R-:W-:Y:S02]  /*a620*/  IADD3.X R89, PT, PT, R90, 0x2e1b2138, R43, P3, P4 ;  /* 0x2e1b21385a597810 */ /* 0x000fe40001fe842b */
[----:B------:R-:W-:-:S02]  /*a630*/  SHF.L.W.U32.HI R87, R68, 0x18, R39 ;  /* 0x0000001844577819 */ /* 0x000fc40000010e27 */
[----:B------:R-:W-:Y:S02]  /*a640*/  SHF.R.U64 R88, R68, 0x7, R39 ;  /* 0x0000000744587819 */ /* 0x000fe40000001227 */
[----:B------:R-:W-:Y:S02]  /*a650*/  LOP3.LUT R43, R60, R73, R76, 0xe8, !PT ;  /* 0x000000493c2b7212 */ /* 0x000fe400078ee84c */
[----:B------:R-:W-:Y:S02]  /*a660*/  LOP3.LUT R58, R88, R58, R87, 0x96, !PT ;  /* 0x0000003a583a7212 */ /* 0x000fe400078e9657 */
[C---:B------:R-:W-:Y:S02]  /*a670*/  IADD3 R43, P4, P5, R86.reuse, R81, R43 ;  /* 0x00000051562b7210 */ /* 0x040fe40007d9e02b */
[----:B------:R-:W-:Y:S02]  /*a680*/  IADD3 R45, P3, PT, R86, R45, RZ ;  /* 0x0000002d562d7210 */ /* 0x000fe40007f7e0ff */
[----:B------:R-:W-:-:S02]  /*a690*/  SHF.L.W.U32.HI R81, R39, 0x1f, R68 ;  /* 0x0000001f27517819 */ /* 0x000fc40000010e44 */
[----:B------:R-:W-:Y:S01]  /*a6a0*/  SHF.L.W.U32.HI R88, R39, 0x18, R68 ;  /* 0x0000001827587819 */ /* 0x000fe20000010e44 */
[----:B------:R-:W-:Y:S01]  /*a6b0*/  IMAD.X R22, R89, 0x1, R22, P3 ;  /* 0x0000000159167824 */ /* 0x000fe200018e0616 */
[----:B------:R-:W-:Y:S02]  /*a6c0*/  SHF.R.U32.HI R87, RZ, 0x7, R39 ;  /* 0x00000007ff577819 */ /* 0x000fe40000011627 */
[----:B------:R-:W-:Y:S02]  /*a6d0*/  LOP3.LUT R86, R19, R82, R71, 0xe8, !PT ;  /* 0x0000005213567212 */ /* 0x000fe400078ee847 */
[----:B------:R-:W-:Y:S02]  /*a6e0*/  LOP3.LUT R81, R87, R81, R88, 0x96, !PT ;  /* 0x0000005157517212 */ /* 0x000fe400078e9658 */
[----:B------:R-:W-:Y:S02]  /*a6f0*/  IADD3.X R38, PT, PT, R89, R38, R86, P4, P5 ;  /* 0x0000002659267210 */ /* 0x000fe400027ea456 */
[----:B------:R-:W-:-:S02]  /*a700*/  SHF.L.W.U32.HI R87, R72, 0xd, R63 ;  /* 0x0000000d48577819 */ /* 0x000fc40000010e3f */
[C---:B------:R-:W-:Y:S02]  /*a710*/  SHF.L.W.U32.HI R86, R63.reuse, 0x3, R72 ;  /* 0x000000033f567819 */ /* 0x040fe40000010e48 */
[C-C-:B------:R-:W-:Y:S02]  /*a720*/  SHF.R.U64 R88, R72.reuse, 0x6, R63.reuse ;  /* 0x0000000648587819 */ /* 0x140fe4000000123f */
[--C-:B------:R-:W-:Y:S02]  /*a730*/  SHF.L.W.U32.HI R89, R72, 0x3, R63.reuse ;  /* 0x0000000348597819 */ /* 0x100fe40000010e3f */
[----:B------:R-:W-:Y:S02]  /*a740*/  LOP3.LUT R87, R88, R87, R86, 0x96, !PT ;  /* 0x0000005758577212 */ /* 0x000fe400078e9656 */
[----:B------:R-:W-:Y:S02]  /*a750*/  SHF.L.W.U32.HI R86, R63, 0xd, R72 ;  /* 0x0000000d3f567819 */ /* 0x000fe40000010e48 */
[----:B------:R-:W-:-:S02]  /*a760*/  SHF.R.U32.HI R88, RZ, 0x6, R63 ;  /* 0x00000006ff587819 */ /* 0x000fc4000001163f */
[----:B------:R-:W-:Y:S02]  /*a770*/  LOP3.LUT R90, R80, R45, R34, 0xb8, !PT ;  /* 0x0000002d505a7212 */ /* 0x000fe400078eb822 */
[----:B------:R-:W-:Y:S02]  /*a780*/  LOP3.LUT R86, R88, R86, R89, 0x96, !PT ;  /* 0x0000005658567212 */ /* 0x000fe400078e9659 */
[----:B------:R-:W-:Y:S02]  /*a790*/  IADD3 R90, P3, P4, R90, R54, R69 ;  /* 0x000000365a5a7210 */ /* 0x000fe40007c7e045 */
[----:B------:R-:W-:Y:S02]  /*a7a0*/  LOP3.LUT R89, R79, R22, R27, 0xb8, !PT ;  /* 0x000000164f597212 */ /* 0x000fe400078eb81b */
        /* <DEDUP_REMOVED lines=10> */
[----:B------:R-:W-:Y:S02]  /*a850*/  IADD3.X R54, PT, PT, R53, R83, R48, P1, P2 ;  /* 0x0000005335367210 */ /* 0x000fe40000fe4430 */
[----:B------:R-:W-:Y:S02]  /*a860*/  SHF.L.W.U32.HI R83, R43, 0x4, R38 ;  /* 0x000000042b537819 */ /* 0x000fe40000010e26 */
        /* <DEDUP_REMOVED lines=8> */
[----:B------:R-:W-:-:S02]  /*a8f0*/  SHF.L.W.U32.HI R87, R29, 0x18, R42 ;  /* 0x000000181d577819 */ /* 0x000fc40000010e2a */
[----:B------:R-:W-:Y:S02]  /*a900*/  LOP3.LUT R69, R78, R69, R58, 0x96, !PT ;  /* 0x000000454e457212 */ /* 0x000fe400078e963a */
[C-C-:B------:R-:W-:Y:S02]  /*a910*/  SHF.L.W.U32.HI R78, R29.reuse, 0x1f, R42.reuse ;  /* 0x0000001f1d4e7819 */ /* 0x140fe40000010e2a */
[----:B------:R-:W-:Y:S02]  /*a920*/  SHF.R.U64 R58, R29, 0x7, R42 ;  /* 0x000000071d3a7819 */ /* 0x000fe4000000122a */
[----:B------:R-:W-:Y:S02]  /*a930*/  IADD3 R85, P3, P4, R90, 0x5ac42aed, R91 ;  /* 0x5ac42aed5a557810 */ /* 0x000fe40007c7e05b */
[----:B------:R-:W-:Y:S02]  /*a940*/  LOP3.LUT R78, R58, R78, R87, 0x96, !PT ;  /* 0x0000004e3a4e7212 */ /* 0x000fe400078e9657 */
[----:B------:R-:W-:-:S02]  /*a950*/  LOP3.LUT R58, R43, R60, R73, 0xe8, !PT ;  /* 0x0000003c2b3a7212 */ /* 0x000fc400078ee849 */
[----:B------:R-:W-:Y:S02]  /*a960*/  IADD3.X R88, PT, PT, R89, 0x4d2c6dfc, R88, P3, P4 ;  /* 0x4d2c6dfc59587810 */ /* 0x000fe40001fe8458 */
[C---:B------:R-:W-:Y:S02]  /*a970*/  IADD3 R58, P4, P5, R85.reuse, R83, R58 ;  /* 0x00000053553a7210 */ /* 0x040fe40007d9e03a */
[----:B------:R-:W-:Y:S02]  /*a980*/  IADD3 R76, P3, PT, R85, R76, RZ ;  /* 0x0000004c554c7210 */ /* 0x000fe40007f7e0ff */
[C-C-:B------:R-:W-:Y:S02]  /*a990*/  SHF.L.W.U32.HI R83, R42.reuse, 0x1f, R29.reuse ;  /* 0x0000001f2a537819 */ /* 0x140fe40000010e1d */
[----:B------:R-:W-:Y:S01]  /*a9a0*/  SHF.L.W.U32.HI R90, R42, 0x18, R29 ;  /* 0x000000182a5a7819 */ /* 0x000fe20000010e1d */
[----:B------:R-:W-:Y:S01]  /*a9b0*/  IMAD.X R71, R88, 0x1, R71, P3 ;  /* 0x0000000158477824 */ /* 0x000fe200018e0647 */
[----:B------:R-:W-:-:S02]  /*a9c0*/  SHF.R.U32.HI R87, RZ, 0x7, R42 ;  /* 0x00000007ff577819 */ /* 0x000fc4000001162a */
[----:B------:R-:W-:Y:S02]  /*a9d0*/  LOP3.LUT R85, R38, R19, R82, 0xe8, !PT ;  /* 0x0000001326557212 */ /* 0x000fe400078ee852 */
[----:B------:R-:W-:Y:S02]  /*a9e0*/  LOP3.LUT R83, R87, R83, R90, 0x96, !PT ;  /* 0x0000005357537212 */ /* 0x000fe400078e965a */
[----:B------:R-:W-:Y:S02]  /*a9f0*/  IADD3.X R69, PT, PT, R88, R69, R85, P4, P5 ;  /* 0x0000004558457210 */ /* 0x000fe400027ea455 */
[C-C-:B------:R-:W-:Y:S02]  /*aa00*/  SHF.L.W.U32.HI R87, R65.reuse, 0xd, R54.reuse ;  /* 0x0000000d41577819 */ /* 0x140fe40000010e36 */
[----:B------:R-:W-:Y:S02]  /*aa10*/  SHF.L.W.U32.HI R90, R54, 0x3, R65 ;  /* 0x00000003365a7819 */ /* 0x000fe40000010e41 */
[----:B------:R-:W-:-:S02]  /*aa20*/  SHF.R.U64 R85, R65, 0x6, R54 ;  /* 0x0000000641557819 */ /* 0x000fc40000001236 */
[----:B------:R-:W-:Y:S02]  /*aa30*/  SHF.L.W.U32.HI R88, R65, 0x3, R54 ;  /* 0x0000000341587819 */ /* 0x000fe40000010e36 */
[----:B------:R-:W-:Y:S02]  /*aa40*/  LOP3.LUT R87, R85, R87, R90, 0x96, !PT ;  /* 0x0000005755577212 */ /* 0x000fe400078e965a */
[----:B------:R-:W-:Y:S02]  /*aa50*/  SHF.L.W.U32.HI R85, R54, 0xd, R65 ;  /* 0x0000000d36557819 */ /* 0x000fe40000010e41 */
[----:B------:R-:W-:Y:S02]  /*aa60*/  SHF.R.U32.HI R89, RZ, 0x6, R54 ;  /* 0x00000006ff597819 */ /* 0x000fe40000011636 */
[----:B------:R-:W-:Y:S02]  /*aa70*/  IADD3.X R81, PT, PT, R31, R46, R81, P1, P2 ;  /* 0x0000002e1f517210 */ /* 0x000fe40000fe4451 */
[----:B------:R-:W-:-:S02]  /*aa80*/  LOP3.LUT R85, R89, R85, R88, 0x96, !PT ;  /* 0x0000005559557212 */ /* 0x000fc400078e9658 */
[----:B------:R-:W-:Y:S02]  /*aa90*/  LOP3.LUT R88, R34, R76, R45, 0xb8, !PT ;  /* 0x0000004c22587212 */ /* 0x000fe400078eb82d */
[----:B------:R-:W-:Y:S02]  /*aaa0*/  SHF.L.W.U32.HI R89, R76, 0x12, R71 ;  /* 0x000000124c597819 */ /* 0x000fe40000010e47 */
[----:B------:R-:W-:Y:S02]  /*aab0*/  IADD3 R88, P3, P4, R88, R23, R80 ;  /* 0x0000001758587210 */ /* 0x000fe40007c7e050 */
[----:B------:R-:W-:Y:S02]  /*aac0*/  LOP3.LUT R80, R27, R71, R22, 0xb8, !PT ;  /* 0x000000471b507212 */ /* 0x000fe400078eb816 */
[----:B------:R-:W-:Y:S02]  /*aad0*/  SHF.L.W.U32.HI R23, R71, 0x17, R76 ;  /* 0x0000001747177819 */ /* 0x000fe40000010e4c */
[----:B------:R-:W-:-:S02]  /*aae0*/  IADD3.X R80, PT, PT, R80, R50, R79, P3, P4 ;  /* 0x0000003250507210 */ /* 0x000fc40001fe844f */
[C-C-:B------:R-:W-:Y:S02]  /*aaf0*/  SHF.L.W.U32.HI R50, R76.reuse, 0xe, R71.reuse ;  /* 0x0000000e4c327819 */ /* 0x140fe40000010e47 */
[----:B------:R-:W-:Y:S02]  /*ab00*/  SHF.L.W.U32.HI R79, R76, 0x17, R71 ;  /* 0x000000174c4f7819 */ /* 0x000fe40000010e47 */
[----:B------:R-:W-:Y:S02]  /*ab10*/  LOP3.LUT R89, R23, R89, R50, 0x96, !PT ;  /* 0x0000005917597212 */ /* 0x000fe400078e9632 */
[C-C-:B------:R-:W-:Y:S02]  /*ab20*/  SHF.L.W.U32.HI R23, R71.reuse, 0x12, R76.reuse ;  /* 0x0000001247177819 */ /* 0x140fe40000010e4c */
[----:B------:R-:W-:Y:S02]  /*ab30*/  SHF.L.W.U32.HI R50, R71, 0xe, R76 ;  /* 0x0000000e47327819 */ /* 0x000fe40000010e4c */
[----:B------:R-:W-:-:S02]  /*ab40*/  IADD3 R78, P1, P2, R57, R78, R68 ;  /* 0x0000004e394e7210 */ /* 0x000fc40007a3e044 */
[----:B------:R-:W-:Y:S01]  /*ab50*/  LOP3.LUT R23, R79, R23, R50, 0x96, !PT ;  /* 0x000000174f177212 */ /* 0x000fe200078e9632 */
[----:B------:R-:W-:Y:S01]  /*ab60*/  IMAD.X R50, R86, 0x1, R81, P0 ;  /* 0x0000000156327824 */ /* 0x000fe200000e0651 */
[----:B------:R-:W-:Y:S02]  /*ab70*/  SHF.L.W.U32.HI R86, R58, 0x4, R69 ;  /* 0x000000043a567819 */ /* 0x000fe40000010e45 */
[C-C-:B------:R-:W-:Y:S02]  /*ab80*/  SHF.L.W.U32.HI R79, R69.reuse, 0x1e, R58.reuse ;  /* 0x0000001e454f7819 */ /* 0x140fe40000010e3a */
[----:B------:R-:W-:Y:S02]  /*ab90*/  SHF.L.W.U32.HI R81, R69, 0x19, R58 ;  /* 0x0000001945517819 */ /* 0x000fe40000010e3a */
[----:B------:R-:W-:Y:S02]  /*aba0*/  SHF.L.W.U32.HI R91, R30, 0x18, R61 ;  /* 0x000000181e5b7819 */ /* 0x000fe40000010e3d */
[----:B------:R-:W-:-:S02]  /*abb0*/  LOP3.LUT R86, R81, R86, R79, 0x96, !PT ;  /* 0x0000005651567212 */ /* 0x000fc400078e964f */
        /* <DEDUP_REMOVED lines=10> */
[----:B------:R-:W-:Y:S02]  /*ac60*/  IADD3.X R89, PT, PT, R80, 0x53380d13, R23, P3, P4 ;  /* 0x53380d1350597810 */ /* 0x000fe40001fe8417 */
[----:B------:R-:W-:Y:S02]  /*ac70*/  LOP3.LUT R23, R58, R43, R60, 0xe8, !PT ;  /* 0x0000002b3a177212 */ /* 0x000fe400078ee83c */
[----:B------:R-:W-:Y:S02]  /*ac80*/  SHF.L.W.U32.HI R80, R30, 0x1f, R61 ;  /* 0x0000001f1e507819 */ /* 0x000fe40000010e3d */
[----:B------:R-:W-:Y:S02]  /*ac90*/  IADD3 R23, P4, P5, R87, R86, R23 ;  /* 0x0000005657177210 */ /* 0x000fe40007d9e017 */
[----:B------:R-:W-:-:S02]  /*aca0*/  SHF.R.U32.HI R86, RZ, 0x7, R30 ;  /* 0x00000007ff567819 */ /* 0x000fc4000001161e */
        /* <DEDUP_REMOVED lines=10> */
[----:B------:R-:W-:Y:S02]  /*ad50*/  SHF.L.W.U32.HI R86, R50, 0xd, R15 ;  /* 0x0000000d32567819 */ /* 0x000fe40000010e0f */
[----:B------:R-:W-:Y:S02]  /*ad60*/  SHF.R.U32.HI R88, RZ, 0x6, R50 ;  /* 0x00000006ff587819 */ /* 0x000fe40000011632 */
[----:B------:R-:W-:-:S02]  /*ad70*/  LOP3.LUT R90, R45, R73, R76, 0xb8, !PT ;  /* 0x000000492d5a7212 */ /* 0x000fc400078eb84c */
[----:B------:R-:W-:Y:S02]  /*ad80*/  LOP3.LUT R86, R88, R86, R89, 0x96, !PT ;  /* 0x0000005658567212 */ /* 0x000fe400078e9659 */
[----:B------:R-:W-:Y:S02]  /*ad90*/  IADD3 R90, P3, P4, R90, R13, R34 ;  /* 0x0000000d5a5a7210 */ /* 0x000fe40007c7e022 */
[----:B------:R-:W-:Y:S02]  /*ada0*/  LOP3.LUT R89, R22, R82, R71, 0xb8, !PT ;  /* 0x0000005216597212 */ /* 0x000fe400078eb847 */
[--C-:B------:R-:W-:Y:S02]  /*adb0*/  SHF.L.W.U32.HI R91, R73, 0x12, R82.reuse ;  /* 0x00000012495b7819 */ /* 0x100fe40000010e52 */
[----:B------:R-:W-:Y:S02]  /*adc0*/  IADD3.X R89, PT, PT, R89, R32, R27, P3, P4 ;  /* 0x0000002059597210 */ /* 0x000fe40001fe841b */
[----:B------:R-:W-:-:S02]  /*add0*/  SHF.L.W.U32.HI R32, R73, 0xe, R82 ;  /* 0x0000000e49207819 */ /* 0x000fc40000010e52 */
        /* <DEDUP_REMOVED lines=11> */
[----:B------:R-:W-:Y:S02]  /*ae90*/  IADD3 R92, P1, P2, R40, R29, R81 ;  /* 0x0000001d285c7210 */ /* 0x000fe40007a3e051 */
[----:B------:R-:W-:-:S02]  /*aea0*/  LOP3.LUT R88, R27, R88, R13, 0x96, !PT ;  /* 0x000000581b587212 */ /* 0x000fc400078e960d */
[----:B------:R-:W-:Y:S02]  /*aeb0*/  IADD3 R13, P0, PT, R87, R92, RZ ;  /* 0x0000005c570d7210 */ /* 0x000fe40007f1e0ff */
[----:B------:R-:W-:Y:S02]  /*aec0*/  SHF.L.W.U32.HI R27, R78, 0x4, R23 ;  /* 0x000000044e1b7819 */ /* 0x000fe40000010e17 */
[C-C-:B------:R-:W-:Y:S02]  /*aed0*/  SHF.L.W.U32.HI R92, R23.reuse, 0x1e, R78.reuse ;  /* 0x0000001e175c7819 */ /* 0x140fe40000010e4e */
[----:B------:R-:W-:Y:S02]  /*aee0*/  SHF.L.W.U32.HI R81, R23, 0x19, R78 ;  /* 0x0000001917517819 */ /* 0x000fe40000010e4e */
[----:B------:R-:W-:Y:S02]  /*aef0*/  IADD3 R85, P3, P4, R90, -0x74509c22, R91 ;  /* 0x8baf63de5a557810 */ /* 0x000fe40007c7e05b */
[----:B------:R-:W-:-:S02]  /*af00*/  LOP3.LUT R27, R81, R27, R92, 0x96, !PT ;  /* 0x0000001b511b7212 */ /* 0x000fc400078e965c */
[C-C-:B------:R-:W-:Y:S02]  /*af10*/  SHF.L.W.U32.HI R83, R70.reuse, 0x1f, R35.reuse ;  /* 0x0000001f46537819 */ /* 0x140fe40000010e23 */
[C-C-:B------:R-:W-:Y:S02]  /*af20*/  SHF.L.W.U32.HI R90, R70.reuse, 0x18, R35.reuse ;  /* 0x00000018465a7819 */ /* 0x140fe40000010e23 */
[--C-:B------:R-:W-:Y:S02]  /*af30*/  SHF.R.U64 R81, R70, 0x7, R35.reuse ;  /* 0x0000000746517819 */ /* 0x100fe40000001223 */
[----:B------:R-:W-:Y:S02]  /*af40*/  SHF.R.U32.HI R87, RZ, 0x7, R35 ;  /* 0x00000007ff577819 */ /* 0x000fe40000011623 */
[----:B------:R-:W-:Y:S02]  /*af50*/  LOP3.LUT R83, R81, R83, R90, 0x96, !PT ;  /* 0x0000005351537212 */ /* 0x000fe400078e965a */
[----:B------:R-:W-:-:S02]  /*af60*/  IADD3.X R90, PT, PT, R89, 0x650a7354, R32, P3, P4 ;  /* 0x650a7354595a7810 */ /* 0x000fc40001fe8420 */
[----:B------:R-:W-:Y:S02]  /*af70*/  LOP3.LUT R32, R23, R58, R43, 0xe8, !PT ;  /* 0x0000003a17207212 */ /* 0x000fe400078ee82b */
[C---:B------:R-:W-:Y:S02]  /*af80*/  IADD3 R60, P3, PT, R85.reuse, R60, RZ ;  /* 0x0000003c553c7210 */ /* 0x040fe40007f7e0ff */
[----:B------:R-:W-:Y:S02]  /*af90*/  IADD3 R32, P4, P5, R85, R88, R32 ;  /* 0x0000005855207210 */ /* 0x000fe40007d9e020 */
[C-C-:B------:R-:W-:Y:S01]  /*afa0*/  SHF.L.W.U32.HI R81, R35.reuse, 0x1f, R70.reuse ;  /* 0x0000001f23517819 */ /* 0x140fe20000010e46 */
[----:B------:R-:W-:Y:S01]  /*afb0*/  IMAD.X R19, R90, 0x1, R19, P3 ;  /* 0x000000015a137824 */ /* 0x000fe200018e0613 */
[----:B------:R-:W-:Y:S02]  /*afc0*/  SHF.L.W.U32.HI R88, R35, 0x18, R70 ;  /* 0x0000001823587819 */ /* 0x000fe40000010e46 */
[----:B------:R-:W-:-:S02]  /*afd0*/  LOP3.LUT R85, R78, R69, R38, 0xe8, !PT ;  /* 0x000000454e557212 */ /* 0x000fc400078ee826 */
[----:B------:R-:W-:Y:S02]  /*afe0*/  LOP3.LUT R81, R87, R81, R88, 0x96, !PT ;  /* 0x0000005157517212 */ /* 0x000fe400078e9658 */
[----:B------:R-:W-:Y:S02]  /*aff0*/  IADD3.X R27, PT, PT, R90, R27, R85, P4, P5 ;  /* 0x0000001b5a1b7210 */ /* 0x000fe400027ea455 */
[C-C-:B------:R-:W-:Y:S02]  /*b000*/  SHF.L.W.U32.HI R87, R79.reuse, 0xd, R34.reuse ;  /* 0x0000000d4f577819 */ /* 0x140fe40000010e22 */
[----:B------:R-:W-:Y:S02]  /*b010*/  SHF.L.W.U32.HI R88, R34, 0x3, R79 ;  /* 0x0000000322587819 */ /* 0x000fe40000010e4f */
[--C-:B------:R-:W-:Y:S02]  /*b020*/  SHF.R.U64 R85, R79, 0x6, R34.reuse ;  /* 0x000000064f557819 */ /* 0x100fe40000001222 */
[----:B------:R-:W-:-:S02]  /*b030*/  SHF.R.U32.HI R89, RZ, 0x6, R34 ;  /* 0x00000006ff597819 */ /* 0x000fc40000011622 */
[----:B------:R-:W-:Y:S02]  /*b040*/  LOP3.LUT R87, R85, R87, R88, 0x96, !PT ;  /* 0x0000005755577212 */ /* 0x000fe400078e9658 */
[----:B------:R-:W-:Y:S02]  /*b050*/  SHF.L.W.U32.HI R85, R34, 0xd, R79 ;  /* 0x0000000d22557819 */ /* 0x000fe40000010e4f */
[----:B------:R-:W-:Y:S02]  /*b060*/  SHF.L.W.U32.HI R88, R79, 0x3, R34 ;  /* 0x000000034f587819 */ /* 0x000fe40000010e22 */
[----:B------:R-:W-:Y:S02]  /*b070*/  SHF.L.W.U32.HI R90, R60, 0x12, R19 ;  /* 0x000000123c5a7819 */ /* 0x000fe40000010e13 */
[----:B------:R-:W-:Y:S02]  /*b080*/  LOP3.LUT R85, R89, R85, R88, 0x96, !PT ;  /* 0x0000005559557212 */ /* 0x000fe400078e9658 */
[----:B------:R-:W-:-:S02]  /*b090*/  LOP3.LUT R89, R76, R60, R73, 0xb8, !PT ;  /* 0x0000003c4c597212 */ /* 0x000fc400078eb849 */
[----:B------:R-:W-:Y:S02]  /*b0a0*/  LOP3.LUT R88, R71, R19, R82, 0xb8, !PT ;  /* 0x0000001347587212 */ /* 0x000fe400078eb852 */
[----:B------:R-:W-:Y:S02]  /*b0b0*/  IADD3 R89, P3, P4, R89, R36, R45 ;  /* 0x0000002459597210 */ /* 0x000fe40007c7e02d */
[--C-:B------:R-:W-:Y:S02]  /*b0c0*/  SHF.L.W.U32.HI R36, R60, 0x17, R19.reuse ;  /* 0x000000173c247819 */ /* 0x100fe40000010e13 */
[----:B------:R-:W-:Y:S02]  /*b0d0*/  IADD3.X R88, PT, PT, R88, R41, R22, P3, P4 ;  /* 0x0000002958587210 */ /* 0x000fe40001fe8416 */
[----:B------:R-:W-:Y:S02]  /*b0e0*/  SHF.L.W.U32.HI R41, R60, 0xe, R19 ;  /* 0x0000000e3c297819 */ /* 0x000fe40000010e13 */
[----:B------:R-:W-:-:S02]  /*b0f0*/  SHF.L.W.U32.HI R22, R19, 0x17, R60 ;  /* 0x0000001713167819 */ /* 0x000fc40000010e3c */
[----:B------:R-:W-:Y:S02]  /*b100*/  IADD3.X R45, PT, PT, R67, R42, R80, P1, P2 ;  /* 0x0000002a432d7210 */ /* 0x000fe40000fe4450 */
[----:B------:R-:W-:Y:S02]  /*b110*/  LOP3.LUT R90, R22, R90, R41, 0x96, !PT ;  /* 0x0000005a165a7212 */ /* 0x000fe400078e9629 */
[C-C-:B------:R-:W-:Y:S02]  /*b120*/  SHF.L.W.U32.HI R41, R19.reuse, 0x12, R60.reuse ;  /* 0x0000001213297819 */ /* 0x140fe40000010e3c */
[----:B------:R-:W-:Y:S02]  /*b130*/  SHF.L.W.U32.HI R22, R19, 0xe, R60 ;  /* 0x0000000e13167819 */ /* 0x000fe40000010e3c */
[----:B------:R-:W-:Y:S02]  /*b140*/  SHF.L.W.U32.HI R80, R27, 0x19, R32 ;  /* 0x000000191b507819 */ /* 0x000fe40000010e20 */
[----:B------:R-:W-:Y:S01]  /*b150*/  LOP3.LUT R41, R36, R41, R22, 0x96, !PT ;  /* 0x0000002924297212 */ /* 0x000fe200078e9616 */
[----:B------:R-:W-:Y:S01]  /*b160*/  IMAD.X R22, R86, 0x1, R45, P0 ;  /* 0x0000000156167824 */ /* 0x000fe200000e062d */
[----:B------:R-:W-:-:S02]  /*b170*/  SHF.L.W.U32.HI R45, R32, 0x4, R27 ;  /* 0x00000004202d7819 */ /* 0x000fc40000010e1b */
[C---:B------:R-:W-:Y:S02]  /*b180*/  SHF.L.W.U32.HI R36, R27.reuse, 0x1e, R32 ;  /* 0x0000001e1b247819 */ /* 0x040fe40000010e20 */
        /* <DEDUP_REMOVED lines=8> */
[C-C-:B------:R-:W-:Y:S02]  /*b210*/  SHF.L.W.U32.HI R87, R51.reuse, 0x1f, R24.reuse ;  /* 0x0000001f33577819 */ /* 0x140fe40000010e18 */
[----:B------:R-:W-:Y:S02]  /*b220*/  IADD3.X R89, PT, PT, R88, 0x766a0abb, R41, P3, P4 ;  /* 0x766a0abb58597810 */ /* 0x000fe40001fe8429 */
[----:B------:R-:W-:-:S02]  /*b230*/  SHF.L.W.U32.HI R90, R51, 0x18, R24 ;  /* 0x00000018335a7819 */ /* 0x000fc40000010e18 */
[----:B------:R-:W-:Y:S02]  /*b240*/  SHF.R.U64 R83, R51, 0x7, R24 ;  /* 0x0000000733537819 */ /* 0x000fe40000001218 */
[----:B------:R-:W-:Y:S02]  /*b250*/  LOP3.LUT R41, R32, R23, R58, 0xe8, !PT ;  /* 0x0000001720297212 */ /* 0x000fe400078ee83a */
[----:B------:R-:W-:Y:S02]  /*b260*/  LOP3.LUT R87, R83, R87, R90, 0x96, !PT ;  /* 0x0000005753577212 */ /* 0x000fe400078e965a */
[----:B------:R-:W-:Y:S02]  /*b270*/  IADD3 R41, P4, P5, R86, R45, R41 ;  /* 0x0000002d56297210 */ /* 0x000fe40007d9e029 */
[C-C-:B------:R-:W-:Y:S02]  /*b280*/  SHF.L.W.U32.HI R83, R24.reuse, 0x1f, R51.reuse ;  /* 0x0000001f18537819 */ /* 0x140fe40000010e33 */
[----:B------:R-:W-:-:S02]  /*b290*/  SHF.L.W.U32.HI R88, R24, 0x18, R51 ;  /* 0x0000001818587819 */ /* 0x000fc40000010e33 */
[----:B------:R-:W-:Y:S02]  /*b2a0*/  SHF.R.U32.HI R45, RZ, 0x7, R24 ;  /* 0x00000007ff2d7819 */ /* 0x000fe40000011618 */
[----:B------:R-:W-:Y:S02]  /*b2b0*/  IADD3 R43, P3, PT, R86, R43, RZ ;  /* 0x0000002b562b7210 */ /* 0x000fe40007f7e0ff */
[----:B------:R-:W-:Y:S02]  /*b2c0*/  LOP3.LUT R83, R45, R83, R88, 0x96, !PT ;  /* 0x000000532d537212 */ /* 0x000fe400078e9658 */
[----:B------:R-:W-:Y:S01]  /*b2d0*/  LOP3.LUT R45, R27, R78, R69, 0xe8, !PT ;  /* 0x0000004e1b2d7212 */ /* 0x000fe200078ee845 */
[----:B------:R-:W-:Y:S01]  /*b2e0*/  IMAD.X R38, R89, 0x1, R38, P3 ;  /* 0x0000000159267824 */ /* 0x000fe200018e0626 */
[----:B------:R-:W-:Y:S02]  /*b2f0*/  SHF.L.W.U32.HI R88, R13, 0xd, R22 ;  /* 0x0000000d0d587819 */ /* 0x000fe40000010e16 */
[----:B------:R-:W-:-:S02]  /*b300*/  IADD3.X R80, PT, PT, R89, R80, R45, P4, P5 ;  /* 0x0000005059507210 */ /* 0x000fc400027ea42d */
[----:B------:R-:W-:Y:S02]  /*b310*/  SHF.L.W.U32.HI R45, R22, 0x3, R13 ;  /* 0x00000003162d7819 */ /* 0x000fe40000010e0d */
[C-C-:B------:R-:W-:Y:S02]  /*b320*/  SHF.R.U64 R86, R13.reuse, 0x6, R22.reuse ;  /* 0x000000060d567819 */ /* 0x140fe40000001216 */
[--C-:B------:R-:W-:Y:S02]  /*b330*/  SHF.R.U32.HI R89, RZ, 0x6, R22.reuse ;  /* 0x00000006ff597819 */ /* 0x100fe40000011616 */
[----:B------:R-:W-:Y:S02]  /*b340*/  LOP3.LUT R88, R86, R88, R45, 0x96, !PT ;  /* 0x0000005856587212 */ /* 0x000fe400078e962d */
[----:B------:R-:W-:Y:S02]  /*b350*/  SHF.L.W.U32.HI R86, R22, 0xd, R13 ;  /* 0x0000000d16567819 */ /* 0x000fe40000010e0d */
[----:B------:R-:W-:-:S02]  /*b360*/  SHF.L.W.U32.HI R45, R13, 0x3, R22 ;  /* 0x000000030d2d7819 */ /* 0x000fc40000010e16 */
[----:B------:R-:W-:Y:S02]  /*b370*/  SHF.L.W.U32.HI R91, R43, 0x12, R38 ;  /* 0x000000122b5b7819 */ /* 0x000fe40000010e26 */
[----:B------:R-:W-:Y:S02]  /*b380*/  LOP3.LUT R86, R89, R86, R45, 0x96, !PT ;  /* 0x0000005659567212 */ /* 0x000fe400078e962d */
[----:B------:R-:W-:Y:S02]  /*b390*/  LOP3.LUT R45, R73, R43, R60, 0xb8, !PT ;  /* 0x0000002b492d7212 */ /* 0x000fe400078eb83c */
[----:B------:R-:W-:Y:S02]  /*b3a0*/  IADD3.X R90, PT, PT, R77, R81, R30, P1, P2 ;  /* 0x000000514d5a7210 */ /* 0x000fe40000fe441e */
[----:B------:R-:W-:Y:S02]  /*b3b0*/  IADD3 R76, P3, P4, R45, R18, R76 ;  /* 0x000000122d4c7210 */ /* 0x000fe40007c7e04c */
[----:B------:R-:W-:-:S02]  /*b3c0*/  LOP3.LUT R18, R82, R38, R19, 0xb8, !PT ;  /* 0x0000002652127212 */ /* 0x000fc400078eb813 */
[C-C-:B------:R-:W-:Y:S02]  /*b3d0*/  SHF.L.W.U32.HI R45, R43.reuse, 0x17, R38.reuse ;  /* 0x000000172b2d7819 */ /* 0x140fe40000010e26 */
[----:B------:R-:W-:Y:S02]  /*b3e0*/  IADD3.X R89, PT, PT, R18, R25, R71, P3, P4 ;  /* 0x0000001912597210 */ /* 0x000fe40001fe8447 */
[----:B------:R-:W-:Y:S02]  /*b3f0*/  SHF.L.W.U32.HI R18, R43, 0xe, R38 ;  /* 0x0000000e2b127819 */ /* 0x000fe40000010e26 */
[----:B------:R-:W-:Y:S02]  /*b400*/  SHF.L.W.U32.HI R25, R38, 0x17, R43 ;  /* 0x0000001726197819 */ /* 0x000fe40000010e2b */
[----:B------:R-:W-:Y:S02]  /*b410*/  SHF.L.W.U32.HI R71, R80, 0x19, R41 ;  /* 0x0000001950477819 */ /* 0x000fe40000010e29 */
[----:B------:R-:W-:-:S02]  /*b420*/  LOP3.LUT R91, R25, R91, R18, 0x96, !PT ;  /* 0x0000005b195b7212 */ /* 0x000fc400078e9612 */
[C-C-:B------:R-:W-:Y:S02]  /*b430*/  SHF.L.W.U32.HI R18, R38.reuse, 0x12, R43.reuse ;  /* 0x0000001226127819 */ /* 0x140fe40000010e2b */
[----:B------:R-:W-:Y:S02]  /*b440*/  SHF.L.W.U32.HI R25, R38, 0xe, R43 ;  /* 0x0000000e26197819 */ /* 0x000fe40000010e2b */
[----:B------:R-:W-:Y:S02]  /*b450*/  SHF.L.W.U32.HI R81, R41, 0x19, R80 ;  /* 0x0000001929517819 */ /* 0x000fe40000010e50 */
[----:B------:R-:W-:Y:S01]  /*b460*/  LOP3.LUT R18, R45, R18, R25, 0x96, !PT ;  /* 0x000000122d127212 */ /* 0x000fe200078e9619 */
[----:B------:R-:W-:Y:S01]  /*b470*/  IMAD.X R45, R85, 0x1, R90, P0 ;  /* 0x00000001552d7824 */ /* 0x000fe200000e065a */
[----:B------:R-:W-:Y:S02]  /*b480*/  SHF.L.W.U32.HI R90, R41, 0x4, R80 ;  /* 0x00000004295a7819 */ /* 0x000fe40000010e50 */
[----:B------:R-:W-:-:S02]  /*b490*/  SHF.L.W.U32.HI R25, R80, 0x1e, R41 ;  /* 0x0000001e50197819 */ /* 0x000fc40000010e29 */
[----:B------:R-:W-:Y:S02]  /*b4a0*/  IADD3 R85, P3, P4, R76, 0x47edaee6, R91 ;  /* 0x47edaee64c557810 */ /* 0x000fe40007c7e05b */
[----:B------:R-:W-:Y:S02]  /*b4b0*/  LOP3.LUT R90, R71, R90, R25, 0x96, !PT ;  /* 0x0000005a475a7212 */ /* 0x000fe400078e9619 */
[----:B------:R-:W-:Y:S02]  /*b4c0*/  IADD3 R25, P1, P2, R75, R70, R87 ;  /* 0x000000464b197210 */ /* 0x000fe40007a3e057 */
[----:B------:R-:W-:Y:S02]  /*b4d0*/  SHF.L.W.U32.HI R71, R80, 0x4, R41 ;  /* 0x0000000450477819 */ /* 0x000fe40000010e29 */
[----:B------:R-:W-:Y:S02]  /*b4e0*/  IADD3 R25, P0, PT, R88, R25, RZ ;  /* 0x0000001958197210 */ /* 0x000fe40007f1e0ff */
[----:B------:R-:W-:-:S02]  /*b4f0*/  SHF.L.W.U32.HI R88, R41, 0x1e, R80 ;  /* 0x0000001e29587819 */ /* 0x000fc40000010e50 */
[C-C-:B------:R-:W-:Y:S02]  /*b500*/  SHF.L.W.U32.HI R76, R26.reuse, 0x1f, R33.reuse ;  /* 0x0000001f1a4c7819 */ /* 0x140fe40000010e21 */
[----:B------:R-:W-:Y:S02]  /*b510*/  LOP3.LUT R71, R81, R71, R88, 0x96, !PT ;  /* 0x0000004751477212 */ /* 0x000fe400078e9658 */
[----:B------:R-:W-:Y:S02]  /*b520*/  IADD3.X R88, PT, PT, R89, -0x7e3d36d2, R18, P3, P4 ;  /* 0x81c2c92e59587810 */ /* 0x000fe40001fe8412 */
[C-C-:B------:R-:W-:Y:S02]  /*b530*/  SHF.L.W.U32.HI R81, R26.reuse, 0x18, R33.reuse ;  /* 0x000000181a517819 */ /* 0x140fe40000010e21 */
[----:B------:R-:W-:Y:S02]  /*b540*/  SHF.R.U64 R87, R26, 0x7, R33 ;  /* 0x000000071a577819 */ /* 0x000fe40000001221 */
[----:B------:R-:W-:-:S02]  /*b550*/  LOP3.LUT R18, R41, R32, R23, 0xe8, !PT ;  /* 0x0000002029127212 */ /* 0x000fc400078ee817 */
[----:B------:R-:W-:Y:S02]  /*b560*/  LOP3.LUT R76, R87, R76, R81, 0x96, !PT ;  /* 0x0000004c574c7212 */ /* 0x000fe400078e9651 */
        /* <DEDUP_REMOVED lines=12> */
[--C-:B------:R-:W-:Y:S02]  /*b630*/  SHF.L.W.U32.HI R88, R36, 0x3, R45.reuse ;  /* 0x0000000324587819 */ /* 0x100fe40000010e2d */
[----:B------:R-:W-:Y:S02]  /*b640*/  LOP3.LUT R87, R85, R87, R90, 0x96, !PT ;  /* 0x0000005755577212 */ /* 0x000fe400078e965a */
[----:B------:R-:W-:Y:S02]  /*b650*/  SHF.L.W.U32.HI R85, R45, 0xd, R36 ;  /* 0x0000000d2d557819 */ /* 0x000fe40000010e24 */
[----:B------:R-:W-:Y:S02]  /*b660*/  SHF.R.U32.HI R89, RZ, 0x6, R45 ;  /* 0x00000006ff597819 */ /* 0x000fe4000001162d */
[----:B------:R-:W-:Y:S02]  /*b670*/  IADD3.X R83, PT, PT, R84, R35, R83, P1, P2 ;  /* 0x0000002354537210 */ /* 0x000fe40000fe4453 */
[----:B------:R-:W-:-:S02]  /*b680*/  LOP3.LUT R85, R89, R85, R88, 0x96, !PT ;  /* 0x0000005559557212 */ /* 0x000fc400078e9658 */
[----:B------:R-:W-:Y:S02]  /*b690*/  LOP3.LUT R88, R60, R58, R43, 0xb8, !PT ;  /* 0x0000003a3c587212 */ /* 0x000fe400078eb82b */
[----:B------:R-:W-:Y:S02]  /*b6a0*/  IADD3 R76, P1, P2, R72, R76, R51 ;  /* 0x0000004c484c7210 */ /* 0x000fe40007a3e033 */
[----:B------:R-:W-:Y:S02]  /*b6b0*/  IADD3 R89, P3, P4, R88, R37, R73 ;  /* 0x0000002558597210 */ /* 0x000fe40007c7e049 */
[----:B------:R-:W-:Y:S02]  /*b6c0*/  LOP3.LUT R37, R19, R69, R38, 0xb8, !PT ;  /* 0x0000004513257212 */ /* 0x000fe400078eb826 */
[----:B------:R-:W-:Y:S02]  /*b6d0*/  SHF.L.W.U32.HI R73, R58, 0x17, R69 ;  /* 0x000000173a497819 */ /* 0x000fe40000010e45 */
[----:B------:R-:W-:-:S02]  /*b6e0*/  IADD3.X R88, PT, PT, R37, R28, R82, P3, P4 ;  /* 0x0000001c25587210 */ /* 0x000fc40001fe8452 */
[C-C-:B------:R-:W-:Y:S02]  /*b6f0*/  SHF.L.W.U32.HI R82, R58.reuse, 0x12, R69.reuse ;  /* 0x000000123a527819 */ /* 0x140fe40000010e45 */
[----:B------:R-:W-:Y:S02]  /*b700*/  SHF.L.W.U32.HI R37, R58, 0xe, R69 ;  /* 0x0000000e3a257819 */ /* 0x000fe40000010e45 */
[----:B------:R-:W-:-:S04]  /*b710*/  SHF.L.W.U32.HI R28, R69, 0x17, R58 ;  /* 0x00000017451c7819 */ /* 0x000fc80000010e3a */
[----:B------:R-:W-:Y:S02]  /*b720*/  LOP3.LUT R82, R28, R82, R37, 0x96, !PT ;  /* 0x000000521c527212 */ /* 0x000fe400078e9625 */
[C-C-:B------:R-:W-:Y:S02]  /*b730*/  SHF.L.W.U32.HI R37, R69.reuse, 0x12, R58.reuse ;  /* 0x0000001245257819 */ /* 0x140fe40000010e3a */
[----:B------:R-:W-:-:S04]  /*b740*/  SHF.L.W.U32.HI R28, R69, 0xe, R58 ;  /* 0x0000000e451c7819 */ /* 0x000fc80000010e3a */
[----:B------:R-:W-:Y:S01]  /*b750*/  LOP3.LUT R37, R73, R37, R28, 0x96, !PT ;  /* 0x0000002549257212 */ /* 0x000fe200078e961c */
[----:B------:R-:W-:Y:S01]  /*b760*/  IMAD.X R28, R86, 0x1, R83, P0 ;  /* 0x00000001561c7824 */ /* 0x000fe200000e0653 */
[----:B------:R-:W-:Y:S02]  /*b770*/  SHF.L.W.U32.HI R83, R18, 0x4, R71 ;  /* 0x0000000412537819 */ /* 0x000fe40000010e47 */
[C-C-:B------:R-:W-:Y:S02]  /*b780*/  SHF.L.W.U32.HI R86, R71.reuse, 0x1e, R18.reuse ;  /* 0x0000001e47567819 */ /* 0x140fe40000010e12 */
[----:B------:R-:W-:-:S04]  /*b790*/  SHF.L.W.U32.HI R73, R71, 0x19, R18 ;  /* 0x0000001947497819 */ /* 0x000fc80000010e12 */
[----:B------:R-:W-:Y:S02]  /*b7a0*/  LOP3.LUT R83, R73, R83, R86, 0x96, !PT ;  /* 0x0000005349537212 */ /* 0x000fe400078e9656 */
[----:B------:R-:W-:Y:S02]  /*b7b0*/  IADD3 R73, P0, PT, R87, R76, RZ ;  /* 0x0000004c57497210 */ /* 0x000fe40007f1e0ff */
[----:B------:R-:W-:Y:S02]  /*b7c0*/  SHF.L.W.U32.HI R76, R71, 0x4, R18 ;  /* 0x00000004474c7819 */ /* 0x000fe40000010e12 */
[C-C-:B------:R-:W-:Y:S02]  /*b7d0*/  SHF.L.W.U32.HI R87, R18.reuse, 0x1e, R71.reuse ;  /* 0x0000001e12577819 */ /* 0x140fe40000010e47 */
[----:B------:R-:W-:-:S04]  /*b7e0*/  SHF.L.W.U32.HI R86, R18, 0x19, R71 ;  /* 0x0000001912567819 */ /* 0x000fc80000010e47 */
[----:B------:R-:W-:Y:S02]  /*b7f0*/  LOP3.LUT R76, R86, R76, R87, 0x96, !PT ;  /* 0x0000004c564c7212 */ /* 0x000fe400078e9657 */
[----:B------:R-:W-:Y:S02]  /*b800*/  IADD3 R86, P3, P4, R89, 0x1482353b, R82 ;  /* 0x1482353b59567810 */ /* 0x000fe40007c7e052 */
[C-C-:B------:R-:W-:Y:S02]  /*b810*/  SHF.L.W.U32.HI R82, R20.reuse, 0x1f, R55.reuse ;  /* 0x0000001f14527819 */ /* 0x140fe40000010e37 */
[C-C-:B------:R-:W-:Y:S02]  /*b820*/  SHF.L.W.U32.HI R87, R20.reuse, 0x18, R55.reuse ;  /* 0x0000001814577819 */ /* 0x140fe40000010e37 */
[----:B------:R-:W-:-:S04]  /*b830*/  SHF.R.U64 R89, R20, 0x7, R55 ;  /* 0x0000000714597819 */ /* 0x000fc80000001237 */
[----:B------:R-:W-:Y:S02]  /*b840*/  LOP3.LUT R82, R89, R82, R87, 0x96, !PT ;  /* 0x0000005259527212 */ /* 0x000fe400078e9657 */
[----:B------:R-:W-:Y:S02]  /*b850*/  IADD3.X R89, PT, PT, R88, -0x6d8dd37b, R37, P3, P4 ;  /* 0x92722c8558597810 */ /* 0x000fe40001fe8425 */
[----:B------:R-:W-:Y:S02]  /*b860*/  LOP3.LUT R37, R18, R41, R32, 0xe8, !PT ;  /* 0x0000002912257212 */ /* 0x000fe400078ee820 */
[C---:B------:R-:W-:Y:S02]  /*b870*/  IADD3 R23, P3, PT, R86.reuse, R23, RZ ;  /* 0x0000001756177210 */ /* 0x040fe40007f7e0ff */
[----:B------:R-:W-:Y:S02]  /*b880*/  IADD3 R37, P4, P5, R86, R83, R37 ;  /* 0x0000005356257210 */ /* 0x000fe40007d9e025 */
[----:B------:R-:W-:Y:S01]  /*b890*/  SHF.L.W.U32.HI R83, R55, 0x1f, R20 ;  /* 0x0000001f37537819 */ /* 0x000fe20000010e14 */
[----:B------:R-:W-:Y:S01]  /*b8a0*/  IMAD.X R78, R89, 0x1, R78, P3 ;  /* 0x00000001594e7824 */ /* 0x000fe200018e064e */
[----:B------:R-:W-:-:S02]  /*b8b0*/  SHF.L.W.U32.HI R88, R55, 0x18, R20 ;  /* 0x0000001837587819 */ /* 0x000fc40000010e14 */
[----:B------:R-:W-:Y:S02]  /*b8c0*/  SHF.R.U32.HI R87, RZ, 0x7, R55 ;  /* 0x00000007ff577819 */ /* 0x000fe40000011637 */
[----:B------:R-:W-:Y:S02]  /*b8d0*/  LOP3.LUT R86, R71, R80, R27, 0xe8, !PT ;  /* 0x0000005047567212 */ /* 0x000fe400078ee81b */
[----:B------:R-:W-:Y:S02]  /*b8e0*/  LOP3.LUT R83, R87, R83, R88, 0x96, !PT ;  /* 0x0000005357537212 */ /* 0x000fe400078e9658 */
[----:B------:R-:W-:Y:S02]  /*b8f0*/  IADD3.X R76, PT, PT, R89, R76, R86, P4, P5 ;  /* 0x0000004c594c7210 */ /* 0x000fe400027ea456 */
[----:B------:R-:W-:Y:S02]  /*b900*/  SHF.L.W.U32.HI R87, R25, 0xd, R28 ;  /* 0x0000000d19577819 */ /* 0x000fe40000010e1c */
[----:B------:R-:W-:-:S02]  /*b910*/  SHF.L.W.U32.HI R86, R28, 0x3, R25 ;  /* 0x000000031c567819 */ /* 0x000fc40000010e19 */
[C-C-:B------:R-:W-:Y:S02]  /*b920*/  SHF.R.U64 R88, R25.reuse, 0x6, R28.reuse ;  /* 0x0000000619587819 */ /* 0x140fe4000000121c */
[----:B------:R-:W-:Y:S02]  /*b930*/  SHF.L.W.U32.HI R89, R25, 0x3, R28 ;  /* 0x0000000319597819 */ /* 0x000fe40000010e1c */
[----:B------:R-:W-:Y:S02]  /*b940*/  LOP3.LUT R87, R88, R87, R86, 0x96, !PT ;  /* 0x0000005758577212 */ /* 0x000fe400078e9656 */
[----:B------:R-:W-:Y:S02]  /*b950*/  SHF.L.W.U32.HI R86, R28, 0xd, R25 ;  /* 0x0000000d1c567819 */ /* 0x000fe40000010e19 */
[----:B------:R-:W-:Y:S02]  /*b960*/  SHF.R.U32.HI R88, RZ, 0x6, R28 ;  /* 0x00000006ff587819 */ /* 0x000fe4000001161c */
[----:B------:R-:W-:-:S02]  /*b970*/  SHF.L.W.U32.HI R90, R76, 0x1e, R37 ;  /* 0x0000001e4c5a7819 */ /* 0x000fc40000010e25 */
[----:B------:R-:W-:Y:S02]  /*b980*/  LOP3.LUT R86, R88, R86, R89, 0x96, !PT ;  /* 0x0000005658567212 */ /* 0x000fe400078e9659 */
[----:B------:R-:W-:-:S04]  /*b990*/  LOP3.LUT R89, R43, R23, R58, 0xb8, !PT ;  /* 0x000000172b597212 */ /* 0x000fc800078eb83a */
[----:B------:R-:W-:Y:S02]  /*b9a0*/  IADD3 R88, P3, P4, R89, R64, R60 ;  /* 0x0000004059587210 */ /* 0x000fe40007c7e03c */
[----:B------:R-:W-:Y:S02]  /*b9b0*/  LOP3.LUT R60, R38, R78, R69, 0xb8, !PT ;  /* 0x0000004e263c7212 */ /* 0x000fe400078eb845 */
[----:B------:R-:W-:Y:S02]  /*b9c0*/  SHF.L.W.U32.HI R64, R78, 0x12, R23 ;  /* 0x000000124e407819 */ /* 0x000fe40000010e17 */
[----:B------:R-:W-:Y:S02]  /*b9d0*/  IADD3.X R89, PT, PT, R60, R49, R19, P3, P4 ;  /* 0x000000313c597210 */ /* 0x000fe40001fe8413 */
[C-C-:B------:R-:W-:Y:S02]  /*b9e0*/  SHF.L.W.U32.HI R49, R23.reuse, 0x12, R78.reuse ;  /* 0x0000001217317819 */ /* 0x140fe40000010e4e */
[----:B------:R-:W-:-:S02]  /*b9f0*/  SHF.L.W.U32.HI R60, R23, 0xe, R78 ;  /* 0x0000000e173c7819 */ /* 0x000fc40000010e4e */
[----:B------:R-:W-:-:S04]  /*ba00*/  SHF.L.W.U32.HI R19, R78, 0x17, R23 ;  /* 0x000000174e137819 */ /* 0x000fc80000010e17 */
[----:B------:R-:W-:Y:S02]  /*ba10*/  LOP3.LUT R49, R19, R49, R60, 0x96, !PT ;  /* 0x0000003113317212 */ /* 0x000fe400078e963c */
[----:B------:R-:W-:Y:S02]  /*ba20*/  SHF.L.W.U32.HI R19, R78, 0xe, R23 ;  /* 0x0000000e4e137819 */ /* 0x000fe40000010e17 */
[----:B------:R-:W-:-:S04]  /*ba30*/  SHF.L.W.U32.HI R60, R23, 0x17, R78 ;  /* 0x00000017173c7819 */ /* 0x000fc80000010e4e */
[----:B------:R-:W-:Y:S02]  /*ba40*/  LOP3.LUT R64, R60, R64, R19, 0x96, !PT ;  /* 0x000000403c407212 */ /* 0x000fe400078e9613 */
[----:B------:R-:W-:Y:S02]  /*ba50*/  IADD3.X R60, PT, PT, R63, R81, R24, P1, P2 ;  /* 0x000000513f3c7210 */ /* 0x000fe40000fe4418 */
[----:B------:R-:W-:Y:S02]  /*ba60*/  SHF.L.W.U32.HI R81, R37, 0x4, R76 ;  /* 0x0000000425517819 */ /* 0x000fe40000010e4c */
[----:B------:R-:W-:Y:S01]  /*ba70*/  SHF.L.W.U32.HI R19, R76, 0x19, R37 ;  /* 0x000000194c137819 */ /* 0x000fe20000010e25 */
[----:B------:R-:W-:Y:S01]  /*ba80*/  IMAD.X R60, R85, 0x1, R60, P0 ;  /* 0x00000001553c7824 */ /* 0x000fe200000e063c */
[----:B------:R-:W-:Y:S02]  /*ba90*/  SHF.L.W.U32.HI R85, R37, 0x19, R76 ;  /* 0x0000001925557819 */ /* 0x000fe40000010e4c */
[----:B------:R-:W-:-:S02]  /*baa0*/  LOP3.LUT R81, R19, R81, R90, 0x96, !PT ;  /* 0x0000005113517212 */ /* 0x000fc400078e965a */
[----:B------:R-:W-:Y:S02]  /*bab0*/  SHF.L.W.U32.HI R19, R76, 0x4, R37 ;  /* 0x000000044c137819 */ /* 0x000fe40000010e25 */
[----:B------:R-:W-:Y:S02]  /*bac0*/  SHF.L.W.U32.HI R90, R37, 0x1e, R76 ;  /* 0x0000001e255a7819 */ /* 0x000fe40000010e4c */
[----:B------:R-:W-:Y:S02]  /*bad0*/  IADD3 R82, P1, P2, R65, R26, R82 ;  /* 0x0000001a41527210 */ /* 0x000fe40007a3e052 */
[----:B------:R-:W-:Y:S02]  /*bae0*/  LOP3.LUT R19, R85, R19, R90, 0x96, !PT ;  /* 0x0000001355137212 */ /* 0x000fe400078e965a */
[----:B------:R-:W-:Y:S02]  /*baf0*/  IADD3 R82, P0, PT, R87, R82, RZ ;  /* 0x0000005257527210 */ /* 0x000fe40007f1e0ff */
[----:B------:R-:W-:-:S02]  /*bb00*/  IADD3 R85, P3, P4, R88, 0x4cf10364, R49 ;  /* 0x4cf1036458557810 */ /* 0x000fc40007c7e031 */
[C-C-:B------:R-:W-:Y:S02]  /*bb10*/  SHF.L.W.U32.HI R49, R56.reuse, 0x1f, R53.reuse ;  /* 0x0000001f38317819 */ /* 0x140fe40000010e35 */
[C-C-:B------:R-:W-:Y:S02]  /*bb20*/  SHF.L.W.U32.HI R88, R56.reuse, 0x18, R53.reuse ;  /* 0x0000001838587819 */ /* 0x140fe40000010e35 */
[----:B------:R-:W-:Y:S02]  /*bb30*/  SHF.R.U64 R87, R56, 0x7, R53 ;  /* 0x0000000738577819 */ /* 0x000fe40000001235 */
[----:B------:R-:W-:Y:S02]  /*bb40*/  SHF.L.W.U32.HI R90, R53, 0x18, R56 ;  /* 0x00000018355a7819 */ /* 0x000fe40000010e38 */
[----:B------:R-:W-:Y:S02]  /*bb50*/  LOP3.LUT R49, R87, R49, R88, 0x96, !PT ;  /* 0x0000003157317212 */ /* 0x000fe400078e9658 */
[----:B------:R-:W-:-:S02]  /*bb60*/  IADD3.X R88, PT, PT, R89, -0x5d40175f, R64, P3, P4 ;  /* 0xa2bfe8a159587810 */ /* 0x000fc40001fe8440 */
[----:B------:R-:W-:Y:S02]  /*bb70*/  LOP3.LUT R64, R37, R18, R41, 0xe8, !PT ;  /* 0x0000001225407212 */ /* 0x000fe400078ee829 */
[C---:B------:R-:W-:Y:S02]  /*bb80*/  IADD3 R32, P3, PT, R85.reuse, R32, RZ ;  /* 0x0000002055207210 */ /* 0x040fe40007f7e0ff */
[----:B------:R-:W-:Y:S02]  /*bb90*/  IADD3 R64, P4, P5, R85, R81, R64 ;  /* 0x0000005155407210 */ /* 0x000fe40007d9e040 */
[----:B------:R-:W-:Y:S01]  /*bba0*/  SHF.L.W.U32.HI R81, R53, 0x1f, R56 ;  /* 0x0000001f35517819 */ /* 0x000fe20000010e38 */
[----:B------:R-:W-:Y:S01]  /*bbb0*/  IMAD.X R27, R88, 0x1, R27, P3 ;  /* 0x00000001581b7824 */ /* 0x000fe200018e061b */
[----:B------:R-:W-:Y:S02]  /*bbc0*/  SHF.R.U32.HI R87, RZ, 0x7, R53 ;  /* 0x00000007ff577819 */ /* 0x000fe40000011635 */
[----:B------:R-:W-:-:S02]  /*bbd0*/  LOP3.LUT R85, R76, R71, R80, 0xe8, !PT ;  /* 0x000000474c557212 */ /* 0x000fc400078ee850 */
[----:B------:R-:W-:Y:S02]  /*bbe0*/  LOP3.LUT R81, R87, R81, R90, 0x96, !PT ;  /* 0x0000005157517212 */ /* 0x000fe400078e965a */
[----:B------:R-:W-:Y:S02]  /*bbf0*/  IADD3.X R19, PT, PT, R88, R19, R85, P4, P5 ;  /* 0x0000001358137210 */ /* 0x000fe400027ea455 */
[C-C-:B------:R-:W-:Y:S02]  /*bc00*/  SHF.L.W.U32.HI R87, R73.reuse, 0xd, R60.reuse ;  /* 0x0000000d49577819 */ /* 0x140fe40000010e3c */
[----:B------:R-:W-:Y:S02]  /*bc10*/  SHF.L.W.U32.HI R90, R60, 0x3, R73 ;  /* 0x000000033c5a7819 */ /* 0x000fe40000010e49 */
[C-C-:B------:R-:W-:Y:S02]  /*bc20*/  SHF.R.U64 R85, R73.reuse, 0x6, R60.reuse ;  /* 0x0000000649557819 */ /* 0x140fe4000000123c */
[----:B------:R-:W-:-:S02]  /*bc30*/  SHF.L.W.U32.HI R88, R73, 0x3, R60 ;  /* 0x0000000349587819 */ /* 0x000fc40000010e3c */
[----:B------:R-:W-:Y:S02]  /*bc40*/  LOP3.LUT R87, R85, R87, R90, 0x96, !PT ;  /* 0x0000005755577212 */ /* 0x000fe400078e965a */
[----:B------:R-:W-:Y:S02]  /*bc50*/  SHF.L.W.U32.HI R85, R60, 0xd, R73 ;  /* 0x0000000d3c557819 */ /* 0x000fe40000010e49 */
[----:B------:R-:W-:Y:S02]  /*bc60*/  SHF.R.U32.HI R89, RZ, 0x6, R60 ;  /* 0x00000006ff597819 */ /* 0x000fe4000001163c */
[----:B------:R-:W-:Y:S02]  /*bc70*/  SHF.L.W.U32.HI R91, R32, 0x12, R27 ;  /* 0x00000012205b7819 */ /* 0x000fe40000010e1b */
[----:B------:R-:W-:Y:S02]  /*bc80*/  LOP3.LUT R85, R89, R85, R88, 0x96, !PT ;  /* 0x0000005559557212 */ /* 0x000fe400078e9658 */
[----:B------:R-:W-:-:S02]  /*bc90*/  LOP3.LUT R88, R58, R32, R23, 0xb8, !PT ;  /* 0x000000203a587212 */ /* 0x000fc400078eb817 */
[----:B------:R-:W-:Y:S02]  /*bca0*/  LOP3.LUT R89, R69, R27, R78, 0xb8, !PT ;  /* 0x0000001b45597212 */ /* 0x000fe400078eb84e */
[----:B------:R-:W-:Y:S02]  /*bcb0*/  IADD3 R88, P3, P4, R88, R62, R43 ;  /* 0x0000003e58587210 */ /* 0x000fe40007c7e02b */
[----:B------:R-:W-:Y:S02]  /*bcc0*/  SHF.L.W.U32.HI R62, R27, 0x12, R32 ;  /* 0x000000121b3e7819 */ /* 0x000fe40000010e20 */
[----:B------:R-:W-:Y:S02]  /*bcd0*/  IADD3.X R89, PT, PT, R89, R21, R38, P3, P4 ;  /* 0x0000001559597210 */ /* 0x000fe40001fe8426 */
[----:B------:R-:W-:Y:S02]  /*bce0*/  SHF.L.W.U32.HI R38, R32, 0xe, R27 ;  /* 0x0000000e20267819 */ /* 0x000fe40000010e1b */
[----:B------:R-:W-:-:S02]  /*bcf0*/  SHF.L.W.U32.HI R21, R27, 0x17, R32 ;  /* 0x000000171b157819 */ /* 0x000fc40000010e20 */
[----:B------:R-:W-:Y:S02]  /*bd00*/  IADD3.X R43, PT, PT, R54, R33, R83, P1, P2 ;  /* 0x00000021362b7210 */ /* 0x000fe40000fe4453 */
[----:B------:R-:W-:Y:S02]  /*bd10*/  LOP3.LUT R91, R21, R91, R38, 0x96, !PT ;  /* 0x0000005b155b7212 */ /* 0x000fe400078e9626 */
[----:B------:R-:W-:Y:S01]  /*bd20*/  SHF.L.W.U32.HI R21, R27, 0xe, R32 ;  /* 0x0000000e1b157819 */ /* 0x000fe20000010e20 */
[----:B------:R-:W-:Y:S01]  /*bd30*/  IMAD.X R43, R86, 0x1, R43, P0 ;  /* 0x00000001562b7824 */ /* 0x000fe200000e062b */
[----:B------:R-:W-:Y:S02]  /*bd40*/  SHF.L.W.U32.HI R38, R32, 0x17, R27 ;  /* 0x0000001720267819 */ /* 0x000fe40000010e1b */
[----:B------:R-:W-:Y:S02]  /*bd50*/  SHF.L.W.U32.HI R83, R64, 0x4, R19 ;  /* 0x0000000440537819 */ /* 0x000fe40000010e13 */
[----:B------:R-:W-:-:S02]  /*bd60*/  LOP3.LUT R62, R38, R62, R21, 0x96, !PT ;  /* 0x0000003e263e7212 */ /* 0x000fc400078e9615 */
[C-C-:B------:R-:W-:Y:S02]  /*bd70*/  SHF.L.W.U32.HI R38, R19.reuse, 0x1e, R64.reuse ;  /* 0x0000001e13267819 */ /* 0x140fe40000010e40 */
[----:B------:R-:W-:Y:S02]  /*bd80*/  SHF.L.W.U32.HI R21, R19, 0x19, R64 ;  /* 0x0000001913157819 */ /* 0x000fe40000010e40 */
[C-C-:B------:R-:W-:Y:S02]  /*bd90*/  SHF.L.W.U32.HI R86, R64.reuse, 0x19, R19.reuse ;  /* 0x0000001940567819 */ /* 0x140fe40000010e13 */
[----:B------:R-:W-:Y:S02]  /*bda0*/  LOP3.LUT R83, R21, R83, R38, 0x96, !PT ;  /* 0x0000005315537212 */ /* 0x000fe400078e9626 */
[----:B------:R-:W-:Y:S02]  /*bdb0*/  IADD3 R38, P1, P2, R15, R49, R20 ;  /* 0x000000310f267210 */ /* 0x000fe40007a3e014 */
[----:B------:R-:W-:-:S02]  /*bdc0*/  SHF.L.W.U32.HI R49, R64, 0x1e, R19 ;  /* 0x0000001e40317819 */ /* 0x000fc40000010e13 */
[----:B------:R-:W-:Y:S02]  /*bdd0*/  IADD3 R21, P0, PT, R87, R38, RZ ;  /* 0x0000002657157210 */ /* 0x000fe40007f1e0ff */
[----:B------:R-:W-:Y:S02]  /*bde0*/  SHF.L.W.U32.HI R38, R19, 0x4, R64 ;  /* 0x0000000413267819 */ /* 0x000fe40000010e40 */
[----:B------:R-:W-:Y:S02]  /*bdf0*/  SHF.L.W.U32.HI R87, R44, 0x1f, R31 ;  /* 0x0000001f2c577819 */ /* 0x000fe40000010e1f */
[----:B------:R-:W-:Y:S02]  /*be00*/  LOP3.LUT R38, R86, R38, R49, 0x96, !PT ;  /* 0x0000002656267212 */ /* 0x000fe400078e9631 */
[----:B------:R-:W-:Y:S02]  /*be10*/  IADD3 R86, P3, P4, R88, -0x43bdcfff, R91 ;  /* 0xbc42300158567810 */ /* 0x000fe40007c7e05b */
[----:B------:R-:W-:-:S02]  /*be20*/  SHF.L.W.U32.HI R88, R44, 0x18, R31 ;  /* 0x000000182c587819 */ /* 0x000fc40000010e1f */
[----:B------:R-:W-:Y:S02]  /*be30*/  SHF.R.U64 R49, R44, 0x7, R31 ;  /* 0x000000072c317819 */ /* 0x000fe4000000121f */
[----:B------:R-:W-:Y:S02]  /*be40*/  IADD3.X R89, PT, PT, R89, -0x57e599b5, R62, P3, P4 ;  /* 0xa81a664b59597810 */ /* 0x000fe40001fe843e */
[----:B------:R-:W-:Y:S02]  /*be50*/  LOP3.LUT R87, R49, R87, R88, 0x96, !PT ;  /* 0x0000005731577212 */ /* 0x000fe400078e9658 */
[----:B------:R-:W-:Y:S02]  /*be60*/  LOP3.LUT R49, R64, R37, R18, 0xe8, !PT ;  /* 0x0000002540317212 */ /* 0x000fe400078ee812 */
[----:B------:R-:W-:Y:S02]  /*be70*/  SHF.L.W.U32.HI R62, R31, 0x18, R44 ;  /* 0x000000181f3e7819 */ /* 0x000fe40000010e2c */
[----:B------:R-:W-:-:S02]  /*be80*/  IADD3 R49, P4, P5, R86, R83, R49 ;  /* 0x0000005356317210 */ /* 0x000fc40007d9e031 */
[----:B------:R-:W-:Y:S02]  /*be90*/  SHF.L.W.U32.HI R83, R31, 0x1f, R44 ;  /* 0x0000001f1f537819 */ /* 0x000fe40000010e2c */
[----:B------:R-:W-:Y:S02]  /*bea0*/  SHF.R.U32.HI R88, RZ, 0x7, R31 ;  /* 0x00000007ff587819 */ /* 0x000fe4000001161f */
[----:B------:R-:W-:Y:S02]  /*beb0*/  IADD3 R41, P3, PT, R86, R41, RZ ;  /* 0x0000002956297210 */ /* 0x000fe40007f7e0ff */
[----:B------:R-:W-:Y:S02]  /*bec0*/  LOP3.LUT R83, R88, R83, R62, 0x96, !PT ;  /* 0x0000005358537212 */ /* 0x000fe400078e963e */
[----:B------:R-:W-:Y:S01]  /*bed0*/  LOP3.LUT R62, R19, R76, R71, 0xe8, !PT ;  /* 0x0000004c133e7212 */ /* 0x000fe200078ee847 */
[----:B------:R-:W-:Y:S01]  /*bee0*/  IMAD.X R80, R89, 0x1, R80, P3 ;  /* 0x0000000159507824 */ /* 0x000fe200018e0650 */
[----:B------:R-:W-:-:S02]  /*bef0*/  SHF.L.W.U32.HI R88, R82, 0xd, R43 ;  /* 0x0000000d52587819 */ /* 0x000fc40000010e2b */
[----:B------:R-:W-:Y:S02]  /*bf00*/  IADD3.X R38, PT, PT, R89, R38, R62, P4, P5 ;  /* 0x0000002659267210 */ /* 0x000fe400027ea43e */
[C-C-:B------:R-:W-:Y:S02]  /*bf10*/  SHF.L.W.U32.HI R91, R43.reuse, 0x3, R82.reuse ;  /* 0x000000032b5b7819 */ /* 0x140fe40000010e52 */
[----:B------:R-:W-:Y:S02]  /*bf20*/  SHF.R.U64 R62, R82, 0x6, R43 ;  /* 0x00000006523e7819 */ /* 0x000fe4000000122b */
[----:B------:R-:W-:Y:S02]  /*bf30*/  SHF.L.W.U32.HI R86, R43, 0xd, R82 ;  /* 0x0000000d2b567819 */ /* 0x000fe40000010e52 */
[----:B------:R-:W-:Y:S02]  /*bf40*/  LOP3.LUT R88, R62, R88, R91, 0x96, !PT ;  /* 0x000000583e587212 */ /* 0x000fe400078e965b */
[----:B------:R-:W-:-:S02]  /*bf50*/  SHF.L.W.U32.HI R89, R82, 0x3, R43 ;  /* 0x0000000352597819 */ /* 0x000fc40000010e2b */
[----:B------:R-:W-:Y:S02]  /*bf60*/  SHF.R.U32.HI R62, RZ, 0x6, R43 ;  /* 0x00000006ff3e7819 */ /* 0x000fe4000001162b */
[----:B------:R-:W-:Y:S02]  /*bf70*/  SHF.L.W.U32.HI R92, R41, 0x12, R80 ;  /* 0x00000012295c7819 */ /* 0x000fe40000010e50 */
[----:B------:R-:W-:Y:S02]  /*bf80*/  LOP3.LUT R86, R62, R86, R89, 0x96, !PT ;  /* 0x000000563e567212 */ /* 0x000fe400078e9659 */
[----:B------:R-:W-:Y:S02]  /*bf90*/  LOP3.LUT R89, R23, R41, R32, 0xb8, !PT ;  /* 0x0000002917597212 */ /* 0x000fe400078eb820 */
[----:B------:R-:W-:Y:S02]  /*bfa0*/  IADD3.X R62, PT, PT, R50, R81, R55, P1, P2 ;  /* 0x00000051323e7210 */ /* 0x000fe40000fe4437 */
[----:B------:R-:W-:-:S02]  /*bfb0*/  IADD3 R89, P3, P4, R89, R17, R58 ;  /* 0x0000001159597210 */ /* 0x000fc40007c7e03a */
[----:B------:R-:W-:Y:S01]  /*bfc0*/  LOP3.LUT R17, R78, R80, R27, 0xb8, !PT ;  /* 0x000000504e117212 */ /* 0x000fe200078eb81b */
[----:B------:R-:W-:Y:S01]  /*bfd0*/  IMAD.X R62, R85, 0x1, R62, P0 ;  /* 0x00000001553e7824 */ /* 0x000fe200000e063e */
[--C-:B------:R-:W-:Y:S02]  /*bfe0*/  SHF.L.W.U32.HI R58, R41, 0x17, R80.reuse ;  /* 0x00000017293a7819 */ /* 0x100fe40000010e50 */
[----:B------:R-:W-:Y:S02]  /*bff0*/  IADD3.X R69, PT, PT, R17, R52, R69, P3, P4 ;  /* 0x0000003411457210 */ /* 0x000fe40001fe8445 */
[----:B------:R-:W-:Y:S02]  /*c000*/  SHF.L.W.U32.HI R17, R41, 0xe, R80 ;  /* 0x0000000e29117819 */ /* 0x000fe40000010e50 */
[----:B------:R-:W-:Y:S02]  /*c010*/  SHF.L.W.U32.HI R52, R80, 0x17, R41 ;  /* 0x0000001750347819 */ /* 0x000fe40000010e29 */
[----:B------:R-:W-:-:S02]  /*c020*/  SHF.L.W.U32.HI R90, R49, 0x4, R38 ;  /* 0x00000004315a7819 */ /* 0x000fc40000010e26 */
[----:B------:R-:W-:Y:S02]  /*c030*/  LOP3.LUT R92, R52, R92, R17, 0x96, !PT ;  /* 0x0000005c345c7212 */ /* 0x000fe400078e9611 */
[C-C-:B------:R-:W-:Y:S02]  /*c040*/  SHF.L.W.U32.HI R52, R80.reuse, 0x12, R41.reuse ;  /* 0x0000001250347819 */ /* 0x140fe40000010e29 */
[----:B------:R-:W-:Y:S02]  /*c050*/  SHF.L.W.U32.HI R17, R80, 0xe, R41 ;  /* 0x0000000e50117819 */ /* 0x000fe40000010e29 */
[----:B------:R-:W-:Y:S02]  /*c060*/  IADD3 R87, P1, P2, R79, R56, R87 ;  /* 0x000000384f577210 */ /* 0x000fe40007a3e057 */
[----:B------:R-:W-:Y:S02]  /*c070*/  LOP3.LUT R52, R58, R52, R17, 0x96, !PT ;  /* 0x000000343a347212 */ /* 0x000fe400078e9611 */
[----:B------:R-:W-:-:S02]  /*c080*/  SHF.L.W.U32.HI R17, R38, 0x1e, R49 ;  /* 0x0000001e26117819 */ /* 0x000fc40000010e31 */
[----:B------:R-:W-:Y:S02]  /*c090*/  SHF.L.W.U32.HI R58, R38, 0x19, R49 ;  /* 0x00000019263a7819 */ /* 0x000fe40000010e31 */
[C-C-:B------:R-:W-:Y:S02]  /*c0a0*/  SHF.L.W.U32.HI R81, R49.reuse, 0x19, R38.reuse ;  /* 0x0000001931517819 */ /* 0x140fe40000010e26 */
[----:B------:R-:W-:Y:S02]  /*c0b0*/  LOP3.LUT R90, R58, R90, R17, 0x96, !PT ;  /* 0x0000005a3a5a7212 */ /* 0x000fe400078e9611 */
[----:B------:R-:W-:Y:S02]  /*c0c0*/  IADD3 R58, P0, PT, R88, R87, RZ ;  /* 0x00000057583a7210 */ /* 0x000fe40007f1e0ff */
[----:B------:R-:W-:Y:S02]  /*c0d0*/  SHF.L.W.U32.HI R17, R38, 0x4, R49 ;  /* 0x0000000426117819 */ /* 0x000fe40000010e31 */
[----:B------:R-:W-:-:S02]  /*c0e0*/  SHF.L.W.U32.HI R88, R49, 0x1e, R38 ;  /* 0x0000001e31587819 */ /* 0x000fc40000010e26 */
[----:B------:R-:W-:Y:S02]  /*c0f0*/  SHF.R.U64 R87, R57, 0x7, R66 ;  /* 0x0000000739577819 */ /* 0x000fe40000001242 */
[----:B------:R-:W-:Y:S02]  /*c100*/  LOP3.LUT R17, R81, R17, R88, 0x96, !PT ;  /* 0x0000001151117212 */ /* 0x000fe400078e9658 */
[C-C-:B------:R-:W-:Y:S02]  /*c110*/  SHF.L.W.U32.HI R81, R57.reuse, 0x1f, R66.reuse ;  /* 0x0000001f39517819 */ /* 0x140fe40000010e42 */
[----:B------:R-:W-:Y:S02]  /*c120*/  SHF.L.W.U32.HI R88, R57, 0x18, R66 ;  /* 0x0000001839587819 */ /* 0x000fe40000010e42 */
[----:B------:R-:W-:Y:S02]  /*c130*/  IADD3 R85, P3, P4, R89, -0x2f07686f, R92 ;  /* 0xd0f8979159557810 */ /* 0x000fe40007c7e05c */
[----:B------:R-:W-:-:S02]  /*c140*/  LOP3.LUT R81, R87, R81, R88, 0x96, !PT ;  /* 0x0000005157517212 */ /* 0x000fc400078e9658 */
        /* <DEDUP_REMOVED lines=16> */
[----:B------:R-:W-:Y:S02]  /*c250*/  LOP3.LUT R90, R32, R18, R41, 0xb8, !PT ;  /* 0x00000012205a7212 */ /* 0x000fe400078eb829 */
[----:B------:R-:W-:Y:S02]  /*c260*/  SHF.L.W.U32.HI R85, R62, 0xd, R21 ;  /* 0x0000000d3e557819 */ /* 0x000fe40000010e15 */
[----:B------:R-:W-:-:S02]  /*c270*/  SHF.R.U32.HI R89, RZ, 0x6, R62 ;  /* 0x00000006ff597819 */ /* 0x000fc4000001163e */
[----:B------:R-:W-:Y:S02]  /*c280*/  IADD3 R90, P3, P4, R90, R47, R23 ;  /* 0x0000002f5a5a7210 */ /* 0x000fe40007c7e017 */
[----:B------:R-:W-:Y:S02]  /*c290*/  LOP3.LUT R23, R27, R71, R80, 0xb8, !PT ;  /* 0x000000471b177212 */ /* 0x000fe400078eb850 */
[----:B------:R-:W-:Y:S02]  /*c2a0*/  LOP3.LUT R85, R89, R85, R88, 0x96, !PT ;  /* 0x0000005559557212 */ /* 0x000fe400078e9658 */
[----:B------:R-:W-:Y:S02]  /*c2b0*/  IADD3.X R88, PT, PT, R23, R48, R78, P3, P4 ;  /* 0x0000003017587210 */ /* 0x000fe40001fe844e */
[C-C-:B------:R-:W-:Y:S02]  /*c2c0*/  SHF.L.W.U32.HI R89, R18.reuse, 0x12, R71.reuse ;  /* 0x0000001212597819 */ /* 0x140fe40000010e47 */
[----:B------:R-:W-:-:S02]  /*c2d0*/  SHF.L.W.U32.HI R48, R18, 0xe, R71 ;  /* 0x0000000e12307819 */ /* 0x000fc40000010e47 */
[----:B------:R-:W-:Y:S02]  /*c2e0*/  SHF.L.W.U32.HI R23, R71, 0x17, R18 ;  /* 0x0000001747177819 */ /* 0x000fe40000010e12 */
[----:B------:R-:W-:Y:S02]  /*c2f0*/  SHF.L.W.U32.HI R47, R18, 0x17, R71 ;  /* 0x00000017122f7819 */ /* 0x000fe40000010e47 */
[----:B------:R-:W-:Y:S02]  /*c300*/  LOP3.LUT R89, R23, R89, R48, 0x96, !PT ;  /* 0x0000005917597212 */ /* 0x000fe400078e9630 */
[C-C-:B------:R-:W-:Y:S02]  /*c310*/  SHF.L.W.U32.HI R23, R71.reuse, 0x12, R18.reuse ;  /* 0x0000001247177819 */ /* 0x140fe40000010e12 */
[----:B------:R-:W-:Y:S02]  /*c320*/  SHF.L.W.U32.HI R48, R71, 0xe, R18 ;  /* 0x0000000e47307819 */ /* 0x000fe40000010e12 */
[----:B------:R-:W-:-:S02]  /*c330*/  SHF.L.W.U32.HI R78, R17, 0x19, R52 ;  /* 0x00000019114e7819 */ /* 0x000fc40000010e34 */
[----:B------:R-:W-:Y:S02]  /*c340*/  LOP3.LUT R23, R47, R23, R48, 0x96, !PT ;  /* 0x000000172f177212 */ /* 0x000fe400078e9630 */
[----:B------:R-:W-:Y:S02]  /*c350*/  IADD3.X R47, PT, PT, R34, R53, R83, P1, P2 ;  /* 0x00000035222f7210 */ /* 0x000fe40000fe4453 */
[----:B------:R-:W-:Y:S02]  /*c360*/  SHF.L.W.U32.HI R83, R52, 0x4, R17 ;  /* 0x0000000434537819 */ /* 0x000fe40000010e11 */
[----:B------:R-:W-:Y:S01]  /*c370*/  SHF.L.W.U32.HI R48, R17, 0x1e, R52 ;  /* 0x0000001e11307819 */ /* 0x000fe20000010e34 */
[----:B------:R-:W-:Y:S01]  /*c380*/  IMAD.X R47, R86, 0x1, R47, P0 ;  /* 0x00000001562f7824 */ /* 0x000fe200000e062f */
[----:B------:R-:W-:Y:S02]  /*c390*/  SHF.L.W.U32.HI R86, R52, 0x19, R17 ;  /* 0x0000001934567819 */ /* 0x000fe40000010e11 */
[----:B------:R-:W-:-:S02]  /*c3a0*/  LOP3.LUT R83, R78, R83, R48, 0x96, !PT ;  /* 0x000000534e537212 */ /* 0x000fc400078e9630 */
[----:B------:R-:W-:Y:S02]  /*c3b0*/  IADD3 R48, P1, P2, R13, R81, R44 ;  /* 0x000000510d307210 */ /* 0x000fe40007a3e02c */
[----:B------:R-:W-:Y:S02]  /*c3c0*/  SHF.L.W.U32.HI R78, R17, 0x4, R52 ;  /* 0x00000004114e7819 */ /* 0x000fe40000010e34 */
[----:B------:R-:W-:Y:S02]  /*c3d0*/  SHF.L.W.U32.HI R81, R52, 0x1e, R17 ;  /* 0x0000001e34517819 */ /* 0x000fe40000010e11 */
[----:B------:R-:W-:Y:S02]  /*c3e0*/  IADD3 R90, P3, P4, R90, 0x654be30, R89 ;  /* 0x0654be305a5a7810 */ /* 0x000fe40007c7e059 */
[----:B------:R-:W-:Y:S02]  /*c3f0*/  IADD3 R48, P0, PT, R87, R48, RZ ;  /* 0x0000003057307210 */ /* 0x000fe40007f1e0ff */
[----:B------:R-:W-:-:S02]  /*c400*/  LOP3.LUT R78, R86, R78, R81, 0x96, !PT ;  /* 0x0000004e564e7212 */ /* 0x000fc400078e9651 */
[----:B------:R-:W-:Y:S02]  /*c410*/  IADD3.X R89, PT, PT, R88, -0x3893ae5d, R23, P3, P4 ;  /* 0xc76c51a358597810 */ /* 0x000fe40001fe8417 */
[C-C-:B------:R-:W-:Y:S02]  /*c420*/  SHF.L.W.U32.HI R86, R40.reuse, 0x1f, R67.reuse ;  /* 0x0000001f28567819 */ /* 0x140fe40000010e43 */
[C-C-:B------:R-:W-:Y:S02]  /*c430*/  SHF.L.W.U32.HI R81, R40.reuse, 0x18, R67.reuse ;  /* 0x0000001828517819 */ /* 0x140fe40000010e43 */
[----:B------:R-:W-:Y:S02]  /*c440*/  SHF.R.U64 R87, R40, 0x7, R67 ;  /* 0x0000000728577819 */ /* 0x000fe40000001243 */
[----:B------:R-:W-:Y:S02]  /*c450*/  LOP3.LUT R23, R52, R49, R64, 0xe8, !PT ;  /* 0x0000003134177212 */ /* 0x000fe400078ee840 */
[----:B------:R-:W-:-:S02]  /*c460*/  LOP3.LUT R86, R87, R86, R81, 0x96, !PT ;  /* 0x0000005657567212 */ /* 0x000fc400078e9651 */
[C---:B------:R-:W-:Y:S02]  /*c470*/  IADD3 R23, P4, P5, R90.reuse, R83, R23 ;  /* 0x000000535a177210 */ /* 0x040fe40007d9e017 */
[C-C-:B------:R-:W-:Y:S02]  /*c480*/  SHF.L.W.U32.HI R81, R67.reuse, 0x1f, R40.reuse ;  /* 0x0000001f43517819 */ /* 0x140fe40000010e28 */
[----:B------:R-:W-:Y:S02]  /*c490*/  SHF.L.W.U32.HI R88, R67, 0x18, R40 ;  /* 0x0000001843587819 */ /* 0x000fe40000010e28 */
[----:B------:R-:W-:Y:S02]  /*c4a0*/  SHF.R.U32.HI R83, RZ, 0x7, R67 ;  /* 0x00000007ff537819 */ /* 0x000fe40000011643 */
[----:B------:R-:W-:Y:S02]  /*c4b0*/  IADD3 R37, P3, PT, R90, R37, RZ ;  /* 0x000000255a257210 */ /* 0x000fe40007f7e0ff */
[----:B------:R-:W-:-:S02]  /*c4c0*/  LOP3.LUT R81, R83, R81, R88, 0x96, !PT ;  /* 0x0000005153517212 */ /* 0x000fc400078e9658 */
[----:B------:R-:W-:Y:S01]  /*c4d0*/  LOP3.LUT R83, R17, R38, R19, 0xe8, !PT ;  /* 0x0000002611537212 */ /* 0x000fe200078ee813 */
[C---:B------:R-:W-:Y:S01]  /*c4e0*/  IMAD.X R76, R89.reuse, 0x1, R76, P3 ;  /* 0x00000001594c7824 */ /* 0x040fe200018e064c */
[C---:B------:R-:W-:Y:S02]  /*c4f0*/  SHF.L.W.U32.HI R87, R58.reuse, 0xd, R47 ;  /* 0x0000000d3a577819 */ /* 0x040fe40000010e2f */
[----:B------:R-:W-:Y:S02]  /*c500*/  IADD3.X R78, PT, PT, R89, R78, R83, P4, P5 ;  /* 0x0000004e594e7210 */ /* 0x000fe400027ea453 */
        /* <DEDUP_REMOVED lines=15> */
[----:B------:R-:W-:Y:S02]  /*c600*/  LOP3.LUT R91, R27, R91, R32, 0x96, !PT ;  /* 0x0000005b1b5b7212 */ /* 0x000fe400078e9620 */
[C-C-:B------:R-:W-:Y:S02]  /*c610*/  SHF.L.W.U32.HI R32, R76.reuse, 0x12, R37.reuse ;  /* 0x000000124c207819 */ /* 0x140fe40000010e25 */
[----:B------:R-:W-:Y:S02]  /*c620*/  SHF.L.W.U32.HI R27, R76, 0xe, R37 ;  /* 0x0000000e4c1b7819 */ /* 0x000fe40000010e25 */
[----:B------:R-:W-:Y:S02]  /*c630*/  SHF.L.W.U32.HI R59, R78, 0x19, R23 ;  /* 0x000000194e3b7819 */ /* 0x000fe40000010e17 */
[----:B------:R-:W-:Y:S02]  /*c640*/  LOP3.LUT R32, R46, R32, R27, 0x96, !PT ;  /* 0x000000202e207212 */ /* 0x000fe400078e961b */
[----:B------:R-:W-:-:S02]  /*c650*/  IADD3.X R46, PT, PT, R22, R69, R31, P1, P2 ;  /* 0x00000045162e7210 */ /* 0x000fc40000fe441f */
[----:B------:R-:W-:Y:S02]  /*c660*/  SHF.L.W.U32.HI R69, R23, 0x4, R78 ;  /* 0x0000000417457819 */ /* 0x000fe40000010e4e */
[----:B------:R-:W-:Y:S01]  /*c670*/  SHF.L.W.U32.HI R90, R77, 0x18, R74 ;  /* 0x000000184d5a7819 */ /* 0x000fe20000010e4a */
[----:B------:R-:W-:Y:S01]  /*c680*/  IMAD.X R27, R85, 0x1, R46, P0 ;  /* 0x00000001551b7824 */ /* 0x000fe200000e062e */
[----:B------:R-:W-:Y:S02]  /*c690*/  SHF.L.W.U32.HI R46, R78, 0x1e, R23 ;  /* 0x0000001e4e2e7819 */ /* 0x000fe40000010e17 */
[----:B------:R-:W-:Y:S02]  /*c6a0*/  SHF.L.W.U32.HI R85, R23, 0x19, R78 ;  /* 0x0000001917557819 */ /* 0x000fe40000010e4e */
[----:B------:R-:W-:Y:S02]  /*c6b0*/  LOP3.LUT R69, R59, R69, R46, 0x96, !PT ;  /* 0x000000453b457212 */ /* 0x000fe400078e962e */
[----:B------:R-:W-:-:S02]  /*c6c0*/  IADD3 R46, P1, P2, R36, R57, R86 ;  /* 0x00000039242e7210 */ /* 0x000fc40007a3e056 */
[----:B------:R-:W-:Y:S02]  /*c6d0*/  SHF.L.W.U32.HI R59, R78, 0x4, R23 ;  /* 0x000000044e3b7819 */ /* 0x000fe40000010e17 */
[----:B------:R-:W-:Y:S02]  /*c6e0*/  SHF.L.W.U32.HI R86, R23, 0x1e, R78 ;  /* 0x0000001e17567819 */ /* 0x000fe40000010e4e */
[----:B------:R-:W-:Y:S02]  /*c6f0*/  IADD3 R46, P0, PT, R87, R46, RZ ;  /* 0x0000002e572e7210 */ /* 0x000fe40007f1e0ff */
[----:B------:R-:W-:Y:S02]  /*c700*/  LOP3.LUT R59, R85, R59, R86, 0x96, !PT ;  /* 0x0000003b553b7212 */ /* 0x000fe400078e9656 */
[----:B------:R-:W-:Y:S02]  /*c710*/  IADD3 R85, P3, P4, R88, -0x2910ade8, R91 ;  /* 0xd6ef521858557810 */ /* 0x000fe40007c7e05b */
[----:B------:R-:W-:-:S02]  /*c720*/  SHF.L.W.U32.HI R86, R74, 0x1f, R77 ;  /* 0x0000001f4a567819 */ /* 0x000fc40000010e4d */
        /* <DEDUP_REMOVED lines=20> */
[----:B------:R-:W-:Y:S02]  /*c870*/  SHF.L.W.U32.HI R90, R64, 0x12, R19 ;  /* 0x00000012405a7819 */ /* 0x000fe40000010e13 */
[----:B------:R-:W-:-:S02]  /*c880*/  LOP3.LUT R85, R89, R85, R88, 0x96, !PT ;  /* 0x0000005559557212 */ /* 0x000fc400078e9658 */
[----:B------:R-:W-:Y:S02]  /*c890*/  LOP3.LUT R89, R18, R64, R37, 0xb8, !PT ;  /* 0x0000004012597212 */ /* 0x000fe400078eb825 */
[----:B------:R-:W-:Y:S02]  /*c8a0*/  LOP3.LUT R88, R71, R19, R76, 0xb8, !PT ;  /* 0x0000001347587212 */ /* 0x000fe400078eb84c */
[----:B------:R-:W-:Y:S02]  /*c8b0*/  IADD3 R89, P3, P4, R89, R68, R41 ;  /* 0x0000004459597210 */ /* 0x000fe40007c7e029 */
[----:B------:R-:W-:Y:S02]  /*c8c0*/  SHF.L.W.U32.HI R41, R19, 0x17, R64 ;  /* 0x0000001713297819 */ /* 0x000fe40000010e40 */
[----:B------:R-:W-:Y:S02]  /*c8d0*/  IADD3.X R88, PT, PT, R88, R39, R80, P3, P4 ;  /* 0x0000002758587210 */ /* 0x000fe40001fe8450 */
[----:B------:R-:W-:-:S02]  /*c8e0*/  SHF.L.W.U32.HI R39, R64, 0xe, R19 ;  /* 0x0000000e40277819 */ /* 0x000fc40000010e13 */
[--C-:B------:R-:W-:Y:S02]  /*c8f0*/  SHF.L.W.U32.HI R68, R19, 0xe, R64.reuse ;  /* 0x0000000e13447819 */ /* 0x100fe40000010e40 */
[----:B------:R-:W-:Y:S02]  /*c900*/  LOP3.LUT R90, R41, R90, R39, 0x96, !PT ;  /* 0x0000005a295a7212 */ /* 0x000fe400078e9627 */
[----:B------:R-:W-:Y:S02]  /*c910*/  SHF.L.W.U32.HI R39, R19, 0x12, R64 ;  /* 0x0000001213277819 */ /* 0x000fe40000010e40 */
[----:B------:R-:W-:Y:S02]  /*c920*/  SHF.L.W.U32.HI R41, R64, 0x17, R19 ;  /* 0x0000001740297819 */ /* 0x000fe40000010e13 */
[----:B------:R-:W-:Y:S02]  /*c930*/  SHF.L.W.U32.HI R80, R59, 0x19, R32 ;  /* 0x000000193b507819 */ /* 0x000fe40000010e20 */
[----:B------:R-:W-:-:S02]  /*c940*/  LOP3.LUT R39, R41, R39, R68, 0x96, !PT ;  /* 0x0000002729277212 */ /* 0x000fc400078e9644 */
[----:B------:R-:W-:Y:S02]  /*c950*/  IADD3.X R68, PT, PT, R45, R66, R81, P1, P2 ;  /* 0x000000422d447210 */ /* 0x000fe40000fe4451 */
[----:B------:R-:W-:-:S03]  /*c960*/  SHF.L.W.U32.HI R81, R32, 0x4, R59 ;  /* 0x0000000420517819 */ /* 0x000fc60000010e3b */
[----:B------:R-:W-:Y:S01]  /*c970*/  IMAD.X R41, R83, 0x1, R68, P0 ;  /* 0x0000000153297824 */ /* 0x000fe200000e0644 */
[----:B------:R-:W-:Y:S02]  /*c980*/  SHF.L.W.U32.HI R68, R59, 0x1e, R32 ;  /* 0x0000001e3b447819 */ /* 0x000fe40000010e20 */
[--C-:B------:R-:W-:Y:S02]  /*c990*/  SHF.L.W.U32.HI R83, R32, 0x1e, R59.reuse ;  /* 0x0000001e20537819 */ /* 0x100fe40000010e3b */
        /* <DEDUP_REMOVED lines=8> */
[----:B------:R-:W-:Y:S02]  /*ca20*/  IADD3.X R89, PT, PT, R88, -0x2966f9dc, R39, P3, P4 ;  /* 0xd699062458597810 */ /* 0x000fe40001fe8427 */
        /* <DEDUP_REMOVED lines=20> */
[----:B------:R-:W-:Y:S02]  /*cb70*/  SHF.L.W.U32.HI R91, R49, 0x12, R38 ;  /* 0x00000012315b7819 */ /* 0x000fe40000010e26 */
[----:B------:R-:W-:Y:S02]  /*cb80*/  LOP3.LUT R86, R88, R86, R89, 0x96, !PT ;  /* 0x0000005658567212 */ /* 0x000fe400078e9659 */
[----:B------:R-:W-:Y:S02]  /*cb90*/  LOP3.LUT R88, R37, R49, R64, 0xb8, !PT ;  /* 0x0000003125587212 */ /* 0x000fe400078eb840 */
[----:B------:R-:W-:Y:S02]  /*cba0*/  LOP3.LUT R89, R76, R38, R19, 0xb8, !PT ;  /* 0x000000264c597212 */ /* 0x000fe400078eb813 */
[----:B------:R-:W-:Y:S02]  /*cbb0*/  IADD3 R88, P3, P4, R88, R29, R18 ;  /* 0x0000001d58587210 */ /* 0x000fe40007c7e012 */
[----:B------:R-:W-:-:S02]  /*cbc0*/  SHF.L.W.U32.HI R18, R49, 0xe, R38 ;  /* 0x0000000e31127819 */ /* 0x000fc40000010e26 */
[C---:B------:R-:W-:Y:S02]  /*cbd0*/  SHF.L.W.U32.HI R29, R38.reuse, 0x17, R49 ;  /* 0x00000017261d7819 */ /* 0x040fe40000010e31 */
[----:B------:R-:W-:Y:S02]  /*cbe0*/  IADD3.X R89, PT, PT, R89, R42, R71, P3, P4 ;  /* 0x0000002a59597210 */ /* 0x000fe40001fe8447 */
[----:B------:R-:W-:Y:S02]  /*cbf0*/  LOP3.LUT R91, R29, R91, R18, 0x96, !PT ;  /* 0x0000005b1d5b7212 */ /* 0x000fe400078e9612 */
[C-C-:B------:R-:W-:Y:S02]  /*cc00*/  SHF.L.W.U32.HI R18, R38.reuse, 0x12, R49.reuse ;  /* 0x0000001226127819 */ /* 0x140fe40000010e31 */
[----:B------:R-:W-:Y:S02]  /*cc10*/  SHF.L.W.U32.HI R29, R38, 0xe, R49 ;  /* 0x0000000e261d7819 */ /* 0x000fe40000010e31 */
[----:B------:R-:W-:-:S02]  /*cc20*/  SHF.L.W.U32.HI R42, R49, 0x17, R38 ;  /* 0x00000017312a7819 */ /* 0x000fc40000010e26 */
[----:B------:R-:W-:Y:S02]  /*cc30*/  SHF.L.W.U32.HI R71, R80, 0x19, R39 ;  /* 0x0000001950477819 */ /* 0x000fe40000010e27 */
[----:B------:R-:W-:Y:S02]  /*cc40*/  LOP3.LUT R18, R42, R18, R29, 0x96, !PT ;  /* 0x000000122a127212 */ /* 0x000fe400078e961d */
[----:B------:R-:W-:Y:S02]  /*cc50*/  IADD3.X R42, PT, PT, R28, R69, R67, P1, P2 ;  /* 0x000000451c2a7210 */ /* 0x000fe40000fe4443 */
[----:B------:R-:W-:Y:S02]  /*cc60*/  SHF.L.W.U32.HI R69, R80, 0x1e, R39 ;  /* 0x0000001e50457819 */ /* 0x000fe40000010e27 */
[----:B------:R-:W-:Y:S01]  /*cc70*/  IADD3 R90, P1, P2, R73, R74, R83 ;  /* 0x0000004a495a7210 */ /* 0x000fe20007a3e053 */
[----:B------:R-:W-:Y:S01]  /*cc80*/  IMAD.X R29, R85, 0x1, R42, P0 ;  /* 0x00000001551d7824 */ /* 0x000fe200000e062a */
[----:B------:R-:W-:-:S02]  /*cc90*/  SHF.L.W.U32.HI R42, R39, 0x4, R80 ;  /* 0x00000004272a7819 */ /* 0x000fc40000010e50 */
[--C-:B------:R-:W-:Y:S02]  /*cca0*/  SHF.L.W.U32.HI R83, R39, 0x19, R80.reuse ;  /* 0x0000001927537819 */ /* 0x100fe40000010e50 */
[----:B------:R-:W-:Y:S02]  /*ccb0*/  LOP3.LUT R42, R71, R42, R69, 0x96, !PT ;  /* 0x0000002a472a7212 */ /* 0x000fe400078e9645 */
[----:B------:R-:W-:Y:S02]  /*ccc0*/  IADD3 R69, P0, PT, R87, R90, RZ ;  /* 0x0000005a57457210 */ /* 0x000fe40007f1e0ff */
[----:B------:R-:W-:Y:S02]  /*ccd0*/  SHF.L.W.U32.HI R71, R80, 0x4, R39 ;  /* 0x0000000450477819 */ /* 0x000fe40000010e27 */
[----:B------:R-:W-:Y:S02]  /*cce0*/  SHF.L.W.U32.HI R90, R39, 0x1e, R80 ;  /* 0x0000001e275a7819 */ /* 0x000fe40000010e50 */
[----:B------:R-:W-:-:S02]  /*ccf0*/  IADD3 R85, P3, P4, R88, 0x5771202a, R91 ;  /* 0x5771202a58557810 */ /* 0x000fc40007c7e05b */
[----:B------:R-:W-:Y:S02]  /*cd00*/  LOP3.LUT R71, R83, R71, R90, 0x96, !PT ;  /* 0x0000004753477212 */ /* 0x000fe400078e965a */
[----:B------:R-:W-:Y:S02]  /*cd10*/  IADD3.X R90, PT, PT, R89, -0xbf1ca7b, R18, P3, P4 ;  /* 0xf40e3585595a7810 */ /* 0x000fe40001fe8412 */
        /* <DEDUP_REMOVED lines=8> */
[----:B------:R-:W-:Y:S02]  /*cda0*/  SHF.R.U32.HI R88, RZ, 0x7, R63 ;  /* 0x00000007ff587819 */ /* 0x000fe4000001163f */
[----:B------:R-:W-:-:S02]  /*cdb0*/  IADD3 R52, P3, PT, R85, R52, RZ ;  /* 0x0000003455347210 */ /* 0x000fc40007f7e0ff */
[----:B------:R-:W-:Y:S02]  /*cdc0*/  LOP3.LUT R83, R88, R83, R42, 0x96, !PT ;  /* 0x0000005358537212 */ /* 0x000fe400078e962a */
[----:B------:R-:W-:Y:S01]  /*cdd0*/  LOP3.LUT R42, R80, R59, R78, 0xe8, !PT ;  /* 0x0000003b502a7212 */ /* 0x000fe200078ee84e */
[----:B------:R-:W-:Y:S01]  /*cde0*/  IMAD.X R17, R90, 0x1, R17, P3 ;  /* 0x000000015a117824 */ /* 0x000fe200018e0611 */
[--C-:B------:R-:W-:Y:S02]  /*cdf0*/  SHF.L.W.U32.HI R88, R68, 0xd, R29.reuse ;  /* 0x0000000d44587819 */ /* 0x100fe40000010e1d */
[----:B------:R-:W-:Y:S02]  /*ce00*/  IADD3.X R71, PT, PT, R90, R71, R42, P4, P5 ;  /* 0x000000475a477210 */ /* 0x000fe400027ea42a */
[----:B------:R-:W-:Y:S02]  /*ce10*/  SHF.L.W.U32.HI R85, R29, 0x3, R68 ;  /* 0x000000031d557819 */ /* 0x000fe40000010e44 */
[----:B------:R-:W-:-:S02]  /*ce20*/  SHF.R.U64 R42, R68, 0x6, R29 ;  /* 0x00000006442a7819 */ /* 0x000fc4000000121d */
[----:B------:R-:W-:Y:S02]  /*ce30*/  SHF.R.U32.HI R89, RZ, 0x6, R29 ;  /* 0x00000006ff597819 */ /* 0x000fe4000001161d */
[----:B------:R-:W-:Y:S02]  /*ce40*/  LOP3.LUT R88, R42, R88, R85, 0x96, !PT ;  /* 0x000000582a587212 */ /* 0x000fe400078e9655 */
[----:B------:R-:W-:Y:S02]  /*ce50*/  SHF.L.W.U32.HI R85, R29, 0xd, R68 ;  /* 0x0000000d1d557819 */ /* 0x000fe40000010e44 */
[----:B------:R-:W-:Y:S02]  /*ce60*/  SHF.L.W.U32.HI R42, R68, 0x3, R29 ;  /* 0x00000003442a7819 */ /* 0x000fe40000010e1d */
[----:B------:R-:W-:Y:S02]  /*ce70*/  SHF.L.W.U32.HI R92, R52, 0x12, R17 ;  /* 0x00000012345c7819 */ /* 0x000fe40000010e11 */
[----:B------:R-:W-:-:S02]  /*ce80*/  LOP3.LUT R85, R89, R85, R42, 0x96, !PT ;  /* 0x0000005559557212 */ /* 0x000fc400078e962a */
[----:B------:R-:W-:Y:S02]  /*ce90*/  LOP3.LUT R42, R64, R52, R49, 0xb8, !PT ;  /* 0x00000034402a7212 */ /* 0x000fe400078eb831 */
[----:B------:R-:W-:Y:S02]  /*cea0*/  IADD3.X R81, PT, PT, R60, R77, R81, P1, P2 ;  /* 0x0000004d3c517210 */ /* 0x000fe40000fe4451 */
[----:B------:R-:W-:Y:S02]  /*ceb0*/  IADD3 R89, P3, P4, R42, R61, R37 ;  /* 0x0000003d2a597210 */ /* 0x000fe40007c7e025 */
[----:B------:R-:W-:Y:S02]  /*cec0*/  LOP3.LUT R37, R19, R17, R38, 0xb8, !PT ;  /* 0x0000001113257212 */ /* 0x000fe400078eb826 */
[----:B------:R-:W-:Y:S02]  /*ced0*/  SHF.L.W.U32.HI R42, R52, 0x17, R17 ;  /* 0x00000017342a7819 */ /* 0x000fe40000010e11 */
[----:B------:R-:W-:-:S02]  /*cee0*/  IADD3.X R90, PT, PT, R37, R30, R76, P3, P4 ;  /* 0x0000001e255a7210 */ /* 0x000fc40001fe844c */
[----:B------:R-:W-:Y:S02]  /*cef0*/  SHF.L.W.U32.HI R37, R52, 0xe, R17 ;  /* 0x0000000e34257819 */ /* 0x000fe40000010e11 */
[C-C-:B------:R-:W-:Y:S02]  /*cf00*/  SHF.L.W.U32.HI R30, R17.reuse, 0x17, R52.reuse ;  /* 0x00000017111e7819 */ /* 0x140fe40000010e34 */
[----:B------:R-:W-:Y:S02]  /*cf10*/  SHF.L.W.U32.HI R61, R18, 0x4, R71 ;  /* 0x00000004123d7819 */ /* 0x000fe40000010e47 */
[----:B------:R-:W-:Y:S02]  /*cf20*/  LOP3.LUT R92, R30, R92, R37, 0x96, !PT ;  /* 0x0000005c1e5c7212 */ /* 0x000fe400078e9625 */
[C-C-:B------:R-:W-:Y:S02]  /*cf30*/  SHF.L.W.U32.HI R37, R17.reuse, 0x12, R52.reuse ;  /* 0x0000001211257819 */ /* 0x140fe40000010e34 */
[----:B------:R-:W-:-:S02]  /*cf40*/  SHF.L.W.U32.HI R30, R17, 0xe, R52 ;  /* 0x0000000e111e7819 */ /* 0x000fc40000010e34 */
[C---:B------:R-:W-:Y:S02]  /*cf50*/  SHF.L.W.U32.HI R76, R71.reuse, 0x19, R18 ;  /* 0x00000019474c7819 */ /* 0x040fe40000010e12 */
[----:B------:R-:W-:Y:S01]  /*cf60*/  LOP3.LUT R37, R42, R37, R30, 0x96, !PT ;  /* 0x000000252a257212 */ /* 0x000fe200078e961e */
[----:B------:R-:W-:Y:S01]  /*cf70*/  IMAD.X R42, R86, 0x1, R81, P0 ;  /* 0x00000001562a7824 */ /* 0x000fe200000e0651 */
[C---:B------:R-:W-:Y:S02]  /*cf80*/  SHF.L.W.U32.HI R30, R71.reuse, 0x1e, R18 ;  /* 0x0000001e471e7819 */ /* 0x040fe40000010e12 */
[----:B------:R-:W-:Y:S02]  /*cf90*/  SHF.L.W.U32.HI R81, R18, 0x1e, R71 ;  /* 0x0000001e12517819 */ /* 0x000fe40000010e47 */
[----:B------:R-:W-:Y:S02]  /*cfa0*/  LOP3.LUT R61, R76, R61, R30, 0x96, !PT ;  /* 0x0000003d4c3d7212 */ /* 0x000fe400078e961e */
[----:B------:R-:W-:-:S02]  /*cfb0*/  SHF.L.W.U32.HI R76, R71, 0x4, R18 ;  /* 0x00000004474c7819 */ /* 0x000fc40000010e12 */
[----:B------:R-:W-:Y:S02]  /*cfc0*/  SHF.L.W.U32.HI R86, R18, 0x19, R71 ;  /* 0x0000001912567819 */ /* 0x000fe40000010e47 */
[----:B------:R-:W-:Y:S02]  /*cfd0*/  IADD3 R87, P1, P2, R82, R87, R75 ;  /* 0x0000005752577210 */ /* 0x000fe40007a3e04b */
[----:B------:R-:W-:Y:S02]  /*cfe0*/  LOP3.LUT R76, R86, R76, R81, 0x96, !PT ;  /* 0x0000004c564c7212 */ /* 0x000fe400078e9651 */
[----:B------:R-:W-:Y:S02]  /*cff0*/  IADD3 R86, P3, P4, R89, 0x32bbd1b8, R92 ;  /* 0x32bbd1b859567810 */ /* 0x000fe40007c7e05c */
[----:B------:R-:W-:Y:S02]  /*d000*/  IADD3 R30, P0, PT, R88, R87, RZ ;  /* 0x00000057581e7210 */ /* 0x000fe40007f1e0ff */
[----:B------:R-:W-:-:S02]  /*d010*/  IADD3.X R89, PT, PT, R90, 0x106aa070, R37, P3, P4 ;  /* 0x106aa0705a597810 */ /* 0x000fc40001fe8425 */
[C-C-:B------:R-:W-:Y:S02]  /*d020*/  SHF.L.W.U32.HI R81, R65.reuse, 0x1f, R54.reuse ;  /* 0x0000001f41517819 */ /* 0x140fe40000010e36 */
[C-C-:B------:R-:W-:Y:S02]  /*d030*/  SHF.L.W.U32.HI R88, R65.reuse, 0x18, R54.reuse ;  /* 0x0000001841587819 */ /* 0x140fe40000010e36 */
[----:B------:R-:W-:Y:S02]  /*d040*/  SHF.R.U64 R87, R65, 0x7, R54 ;  /* 0x0000000741577819 */ /* 0x000fe40000001236 */
[----:B------:R-:W-:Y:S02]  /*d050*/  LOP3.LUT R37, R18, R39, R32, 0xe8, !PT ;  /* 0x0000002712257212 */ /* 0x000fe400078ee820 */
[----:B------:R-:W-:Y:S02]  /*d060*/  LOP3.LUT R81, R87, R81, R88, 0x96, !PT ;  /* 0x0000005157517212 */ /* 0x000fe400078e9658 */
[----:B------:R-:W-:-:S02]  /*d070*/  IADD3 R37, P4, P5, R86, R61, R37 ;  /* 0x0000003d56257210 */ /* 0x000fc40007d9e025 */
[----:B------:R-:W-:Y:S02]  /*d080*/  IADD3 R23, P3, PT, R86, R23, RZ ;  /* 0x0000001756177210 */ /* 0x000fe40007f7e0ff */
[C-C-:B------:R-:W-:Y:S02]  /*d090*/  SHF.L.W.U32.HI R61, R54.reuse, 0x1f, R65.reuse ;  /* 0x0000001f363d7819 */ /* 0x140fe40000010e41 */
[----:B------:R-:W-:Y:S01]  /*d0a0*/  SHF.L.W.U32.HI R88, R54, 0x18, R65 ;  /* 0x0000001836587819 */ /* 0x000fe20000010e41 */
[----:B------:R-:W-:Y:S01]  /*d0b0*/  IMAD.X R78, R89, 0x1, R78, P3 ;  /* 0x00000001594e7824 */ /* 0x000fe200018e064e */
[----:B------:R-:W-:Y:S02]  /*d0c0*/  SHF.R.U32.HI R87, RZ, 0x7, R54 ;  /* 0x00000007ff577819 */ /* 0x000fe40000011636 */
[----:B------:R-:W-:Y:S02]  /*d0d0*/  LOP3.LUT R86, R71, R80, R59, 0xe8, !PT ;  /* 0x0000005047567212 */ /* 0x000fe400078ee83b */
[----:B------:R-:W-:-:S02]  /*d0e0*/  LOP3.LUT R61, R87, R61, R88, 0x96, !PT ;  /* 0x0000003d573d7212 */ /* 0x000fc400078e9658 */
[----:B------:R-:W-:Y:S02]  /*d0f0*/  IADD3.X R76, PT, PT, R89, R76, R86, P4, P5 ;  /* 0x0000004c594c7210 */ /* 0x000fe400027ea456 */
[C-C-:B------:R-:W-:Y:S02]  /*d100*/  SHF.L.W.U32.HI R87, R69.reuse, 0xd, R42.reuse ;  /* 0x0000000d45577819 */ /* 0x140fe40000010e2a */
[----:B------:R-:W-:Y:S02]  /*d110*/  SHF.L.W.U32.HI R86, R42, 0x3, R69 ;  /* 0x000000032a567819 */ /* 0x000fe40000010e45 */
[C-C-:B------:R-:W-:Y:S02]  /*d120*/  SHF.R.U64 R88, R69.reuse, 0x6, R42.reuse ;  /* 0x0000000645587819 */ /* 0x140fe4000000122a */
[----:B------:R-:W-:Y:S02]  /*d130*/  SHF.L.W.U32.HI R89, R69, 0x3, R42 ;  /* 0x0000000345597819 */ /* 0x000fe40000010e2a */
[----:B------:R-:W-:-:S02]  /*d140*/  LOP3.LUT R87, R88, R87, R86, 0x96, !PT ;  /* 0x0000005758577212 */ /* 0x000fc400078e9656 */
[----:B------:R-:W-:Y:S02]  /*d150*/  SHF.L.W.U32.HI R86, R42, 0xd, R69 ;  /* 0x0000000d2a567819 */ /* 0x000fe40000010e45 */
[----:B------:R-:W-:Y:S02]  /*d160*/  SHF.R.U32.HI R88, RZ, 0x6, R42 ;  /* 0x00000006ff587819 */ /* 0x000fe4000001162a */
[----:B------:R-:W-:Y:S02]  /*d170*/  SHF.L.W.U32.HI R91, R23, 0x12, R78 ;  /* 0x00000012175b7819 */ /* 0x000fe40000010e4e */
[----:B------:R-:W-:Y:S02]  /*d180*/  LOP3.LUT R86, R88, R86, R89, 0x96, !PT ;  /* 0x0000005658567212 */ /* 0x000fe400078e9659 */
[----:B------:R-:W-:Y:S02]  /*d190*/  LOP3.LUT R89, R49, R23, R52, 0xb8, !PT ;  /* 0x0000001731597212 */ /* 0x000fe400078eb834 */
[----:B------:R-:W-:-:S02]  /*d1a0*/  SHF.L.W.U32.HI R92, R79, 0x18, R34 ;  /* 0x000000184f5c7819 */ /* 0x000fc40000010e22 */
[----:B------:R-:W-:Y:S02]  /*d1b0*/  IADD3 R88, P3, P4, R89, R70, R64 ;  /* 0x0000004659587210 */ /* 0x000fe40007c7e040 */
[----:B------:R-:W-:Y:S02]  /*d1c0*/  LOP3.LUT R64, R38, R78, R17, 0xb8, !PT ;  /* 0x0000004e26407212 */ /* 0x000fe400078eb811 */
[----:B------:R-:W-:Y:S02]  /*d1d0*/  IADD3.X R70, PT, PT, R43, R83, R84, P1, P2 ;  /* 0x000000532b467210 */ /* 0x000fe40000fe4454 */
        /* <DEDUP_REMOVED lines=12> */
[----:B------:R-:W-:Y:S02]  /*d2a0*/  IADD3 R90, P1, P2, R21, R72, R81 ;  /* 0x00000048155a7210 */ /* 0x000fe40007a3e051 */
[----:B------:R-:W-:Y:S02]  /*d2b0*/  LOP3.LUT R70, R83, R70, R35, 0x96, !PT ;  /* 0x0000004653467212 */ /* 0x000fe400078e9623 */
[----:B------:R-:W-:Y:S02]  /*d2c0*/  IADD3 R35, P0, PT, R87, R90, RZ ;  /* 0x0000005a57237210 */ /* 0x000fe40007f1e0ff */
[----:B------:R-:W-:Y:S02]  /*d2d0*/  SHF.L.W.U32.HI R81, R76, 0x4, R37 ;  /* 0x000000044c517819 */ /* 0x000fe40000010e25 */
[----:B------:R-:W-:-:S02]  /*d2e0*/  SHF.L.W.U32.HI R90, R37, 0x1e, R76 ;  /* 0x0000001e255a7819 */ /* 0x000fc40000010e4c */
[----:B------:R-:W-:Y:S02]  /*d2f0*/  SHF.L.W.U32.HI R83, R37, 0x19, R76 ;  /* 0x0000001925537819 */ /* 0x000fe40000010e4c */
[----:B------:R-:W-:Y:S02]  /*d300*/  SHF.L.W.U32.HI R85, R15, 0x1f, R50 ;  /* 0x0000001f0f557819 */ /* 0x000fe40000010e32 */
[----:B------:R-:W-:Y:S02]  /*d310*/  LOP3.LUT R81, R83, R81, R90, 0x96, !PT ;  /* 0x0000005153517212 */ /* 0x000fe400078e965a */
[----:B------:R-:W-:Y:S02]  /*d320*/  IADD3 R83, P3, P4, R88, -0x472d2f38, R91 ;  /* 0xb8d2d0c858537810 */ /* 0x000fe40007c7e05b */
[C-C-:B------:R-:W-:Y:S02]  /*d330*/  SHF.L.W.U32.HI R88, R15.reuse, 0x18, R50.reuse ;  /* 0x000000180f587819 */ /* 0x140fe40000010e32 */
[----:B------:R-:W-:-:S02]  /*d340*/  SHF.R.U64 R87, R15, 0x7, R50 ;  /* 0x000000070f577819 */ /* 0x000fc40000001232 */
[----:B------:R-:W-:Y:S02]  /*d350*/  SHF.L.W.U32.HI R90, R19, 0x3, R30 ;  /* 0x00000003135a7819 */ /* 0x000fe40000010e1e */
[----:B------:R-:W-:Y:S02]  /*d360*/  LOP3.LUT R85, R87, R85, R88, 0x96, !PT ;  /* 0x0000005557557212 */ /* 0x000fe400078e9658 */
[----:B------:R-:W-:Y:S02]  /*d370*/  IADD3.X R88, PT, PT, R89, 0x19a4c116, R64, P3, P4 ;  /* 0x19a4c11659587810 */ /* 0x000fe40001fe8440 */
[----:B------:R-:W-:Y:S02]  /*d380*/  LOP3.LUT R64, R37, R18, R39, 0xe8, !PT ;  /* 0x0000001225407212 */ /* 0x000fe400078ee827 */
[C---:B------:R-:W-:Y:S02]  /*d390*/  IADD3 R32, P3, PT, R83.reuse, R32, RZ ;  /* 0x0000002053207210 */ /* 0x040fe40007f7e0ff */
[----:B------:R-:W-:-:S02]  /*d3a0*/  IADD3 R64, P4, P5, R83, R70, R64 ;  /* 0x0000004653407210 */ /* 0x000fc40007d9e040 */
[----:B------:R-:W-:Y:S01]  /*d3b0*/  SHF.L.W.U32.HI R70, R50, 0x1f, R15 ;  /* 0x0000001f32467819 */ /* 0x000fe20000010e0f */
[----:B------:R-:W-:Y:S01]  /*d3c0*/  IMAD.X R59, R88, 0x1, R59, P3 ;  /* 0x00000001583b7824 */ /* 0x000fe200018e063b */
[----:B------:R-:W-:Y:S02]  /*d3d0*/  SHF.L.W.U32.HI R87, R50, 0x18, R15 ;  /* 0x0000001832577819 */ /* 0x000fe40000010e0f */
[----:B------:R-:W-:Y:S02]  /*d3e0*/  SHF.R.U32.HI R89, RZ, 0x7, R50 ;  /* 0x00000007ff597819 */ /* 0x000fe40000011632 */
[----:B------:R-:W-:Y:S02]  /*d3f0*/  LOP3.LUT R83, R76, R71, R80, 0xe8, !PT ;  /* 0x000000474c537212 */ /* 0x000fe400078ee850 */
[----:B------:R-:W-:Y:S02]  /*d400*/  LOP3.LUT R70, R89, R70, R87, 0x96, !PT ;  /* 0x0000004659467212 */ /* 0x000fe400078e9657 */
[----:B------:R-:W-:-:S02]  /*d410*/  IADD3.X R81, PT, PT, R88, R81, R83, P4, P5 ;  /* 0x0000005158517210 */ /* 0x000fc400027ea453 */
[C-C-:B------:R-:W-:Y:S02]  /*d420*/  SHF.L.W.U32.HI R87, R30.reuse, 0xd, R19.reuse ;  /* 0x0000000d1e577819 */ /* 0x140fe40000010e13 */
[C-C-:B------:R-:W-:Y:S02]  /*d430*/  SHF.R.U64 R83, R30.reuse, 0x6, R19.reuse ;  /* 0x000000061e537819 */ /* 0x140fe40000001213 */
[----:B------:R-:W-:Y:S02]  /*d440*/  SHF.L.W.U32.HI R88, R30, 0x3, R19 ;  /* 0x000000031e587819 */ /* 0x000fe40000010e13 */
[----:B------:R-:W-:Y:S02]  /*d450*/  LOP3.LUT R87, R83, R87, R90, 0x96, !PT ;  /* 0x0000005753577212 */ /* 0x000fe400078e965a */
[----:B------:R-:W-:Y:S02]  /*d460*/  LOP3.LUT R90, R52, R32, R23, 0xb8, !PT ;  /* 0x00000020345a7212 */ /* 0x000fe400078eb817 */
[----:B------:R-:W-:-:S02]  /*d470*/  SHF.L.W.U32.HI R83, R19, 0xd, R30 ;  /* 0x0000000d13537819 */ /* 0x000fc40000010e1e */
[----:B------:R-:W-:Y:S02]  /*d480*/  IADD3 R90, P3, P4, R90, R51, R49 ;  /* 0x000000335a5a7210 */ /* 0x000fe40007c7e031 */
[----:B------:R-:W-:Y:S02]  /*d490*/  SHF.R.U32.HI R89, RZ, 0x6, R19 ;  /* 0x00000006ff597819 */ /* 0x000fe40000011613 */
[----:B------:R-:W-:Y:S02]  /*d4a0*/  LOP3.LUT R49, R17, R59, R78, 0xb8, !PT ;  /* 0x0000003b11317212 */ /* 0x000fe400078eb84e */
[----:B------:R-:W-:Y:S02]  /*d4b0*/  LOP3.LUT R83, R89, R83, R88, 0x96, !PT ;  /* 0x0000005359537212 */ /* 0x000fe400078e9658 */
[----:B------:R-:W-:Y:S02]  /*d4c0*/  IADD3.X R49, PT, PT, R49, R24, R38, P3, P4 ;  /* 0x0000001831317210 */ /* 0x000fe40001fe8426 */
[----:B------:R-:W-:-:S02]  /*d4d0*/  SHF.L.W.U32.HI R89, R32, 0x12, R59 ;  /* 0x0000001220597819 */ /* 0x000fc40000010e3b */
[----:B------:R-:W-:Y:S02]  /*d4e0*/  SHF.L.W.U32.HI R24, R32, 0xe, R59 ;  /* 0x0000000e20187819 */ /* 0x000fe40000010e3b */
[C---:B------:R-:W-:Y:S02]  /*d4f0*/  SHF.L.W.U32.HI R38, R59.reuse, 0x17, R32 ;  /* 0x000000173b267819 */ /* 0x040fe40000010e20 */
[----:B------:R-:W-:Y:S02]  /*d500*/  IADD3.X R61, PT, PT, R62, R63, R61, P1, P2 ;  /* 0x0000003f3e3d7210 */ /* 0x000fe40000fe443d */
[----:B------:R-:W-:Y:S02]  /*d510*/  LOP3.LUT R89, R38, R89, R24, 0x96, !PT ;  /* 0x0000005926597212 */ /* 0x000fe400078e9618 */
[C-C-:B------:R-:W-:Y:S01]  /*d520*/  SHF.L.W.U32.HI R24, R59.reuse, 0x12, R32.reuse ;  /* 0x000000123b187819 */ /* 0x140fe20000010e20 */
[----:B------:R-:W-:Y:S01]  /*d530*/  IMAD.X R86, R86, 0x1, R61, P0 ;  /* 0x0000000156567824 */ /* 0x000fe200000e063d */
[----:B------:R-:W-:-:S02]  /*d540*/  SHF.L.W.U32.HI R51, R59, 0xe, R32 ;  /* 0x0000000e3b337819 */ /* 0x000fc40000010e20 */
[----:B------:R-:W-:Y:S02]  /*d550*/  SHF.L.W.U32.HI R38, R32, 0x17, R59 ;  /* 0x0000001720267819 */ /* 0x000fe40000010e3b */
[C-C-:B------:R-:W-:Y:S02]  /*d560*/  SHF.L.W.U32.HI R61, R81.reuse, 0x19, R64.reuse ;  /* 0x00000019513d7819 */ /* 0x140fe40000010e40 */
[----:B------:R-:W-:Y:S02]  /*d570*/  LOP3.LUT R24, R38, R24, R51, 0x96, !PT ;  /* 0x0000001826187212 */ /* 0x000fe400078e9633 */
[----:B------:R-:W-:Y:S02]  /*d580*/  SHF.L.W.U32.HI R51, R64, 0x4, R81 ;  /* 0x0000000440337819 */ /* 0x000fe40000010e51 */
[C-C-:B------:R-:W-:Y:S02]  /*d590*/  SHF.L.W.U32.HI R38, R81.reuse, 0x1e, R64.reuse ;  /* 0x0000001e51267819 */ /* 0x140fe40000010e40 */
[----:B------:R-:W-:-:S02]  /*d5a0*/  SHF.L.W.U32.HI R88, R81, 0x4, R64 ;  /* 0x0000000451587819 */ /* 0x000fc40000010e40 */
[----:B------:R-:W-:Y:S02]  /*d5b0*/  LOP3.LUT R51, R61, R51, R38, 0x96, !PT ;  /* 0x000000333d337212 */ /* 0x000fe400078e9626 */
[----:B------:R-:W-:Y:S02]  /*d5c0*/  IADD3 R38, P1, P2, R58, R85, R65 ;  /* 0x000000553a267210 */ /* 0x000fe40007a3e041 */
[C-C-:B------:R-:W-:Y:S02]  /*d5d0*/  SHF.L.W.U32.HI R61, R64.reuse, 0x1e, R81.reuse ;  /* 0x0000001e403d7819 */ /* 0x140fe40000010e51 */
[----:B------:R-:W-:Y:S02]  /*d5e0*/  SHF.L.W.U32.HI R85, R64, 0x19, R81 ;  /* 0x0000001940557819 */ /* 0x000fe40000010e51 */
[----:B------:R-:W-:Y:S02]  /*d5f0*/  IADD3 R90, P3, P4, R90, 0x5141ab53, R89 ;  /* 0x5141ab535a5a7810 */ /* 0x000fe40007c7e059 */
[----:B------:R-:W-:-:S02]  /*d600*/  IADD3 R38, P0, PT, R87, R38, RZ ;  /* 0x0000002657267210 */ /* 0x000fc40007f1e0ff */
[----:B------:R-:W-:Y:S02]  /*d610*/  LOP3.LUT R88, R85, R88, R61, 0x96, !PT ;  /* 0x0000005855587212 */ /* 0x000fe400078e963d */
[----:B------:R-:W-:Y:S02]  /*d620*/  IADD3.X R87, PT, PT, R49, 0x1e376c08, R24, P3, P4 ;  /* 0x1e376c0831577810 */ /* 0x000fe40001fe8418 */
[C-C-:B------:R-:W-:Y:S02]  /*d630*/  SHF.L.W.U32.HI R61, R79.reuse, 0x1f, R34.reuse ;  /* 0x0000001f4f3d7819 */ /* 0x140fe40000010e22 */
[----:B------:R-:W-:Y:S02]  /*d640*/  SHF.R.U64 R85, R79, 0x7, R34 ;  /* 0x000000074f557819 */ /* 0x000fe40000001222 */
[----:B------:R-:W-:Y:S02]  /*d650*/  LOP3.LUT R49, R64, R37, R18, 0xe8, !PT ;  /* 0x0000002540317212 */ /* 0x000fe400078ee812 */
[----:B------:R-:W-:-:S02]  /*d660*/  LOP3.LUT R61, R85, R61, R92, 0x96, !PT ;  /* 0x0000003d553d7212 */ /* 0x000fc400078e965c */
[----:B------:R-:W-:Y:S02]  /*d670*/  IADD3 R49, P4, P5, R90, R51, R49 ;  /* 0x000000335a317210 */ /* 0x000fe40007d9e031 */
[C-C-:B------:R-:W-:Y:S02]  /*d680*/  SHF.L.W.U32.HI R24, R34.reuse, 0x1f, R79.reuse ;  /* 0x0000001f22187819 */ /* 0x140fe40000010e4f */
[----:B------:R-:W-:Y:S02]  /*d690*/  SHF.L.W.U32.HI R51, R34, 0x18, R79 ;  /* 0x0000001822337819 */ /* 0x000fe40000010e4f */
[----:B------:R-:W-:Y:S02]  /*d6a0*/  SHF.R.U32.HI R85, RZ, 0x7, R34 ;  /* 0x00000007ff557819 */ /* 0x000fe40000011622 */
[----:B------:R-:W-:Y:S02]  /*d6b0*/  IADD3 R39, P3, PT, R90, R39, RZ ;  /* 0x000000275a277210 */ /* 0x000fe40007f7e0ff */
[----:B------:R-:W-:-:S02]  /*d6c0*/  LOP3.LUT R24, R85, R24, R51, 0x96, !PT ;  /* 0x0000001855187212 */ /* 0x000fc400078e9633 */
[----:B------:R-:W-:Y:S01]  /*d6d0*/  LOP3.LUT R51, R81, R76, R71, 0xe8, !PT ;  /* 0x0000004c51337212 */ /* 0x000fe200078ee847 */
[----:B------:R-:W-:Y:S01]  /*d6e0*/  IMAD.X R80, R87, 0x1, R80, P3 ;  /* 0x0000000157507824 */ /* 0x000fe200018e0650 */
[--C-:B------:R-:W-:Y:S02]  /*d6f0*/  SHF.L.W.U32.HI R85, R35, 0xd, R86.reuse ;  /* 0x0000000d23557819 */ /* 0x100fe40000010e56 */
[----:B------:R-:W-:Y:S02]  /*d700*/  IADD3.X R88, PT, PT, R87, R88, R51, P4, P5 ;  /* 0x0000005857587210 */ /* 0x000fe400027ea433 */
[----:B------:R-:W-:Y:S02]  /*d710*/  SHF.L.W.U32.HI R90, R86, 0x3, R35 ;  /* 0x00000003565a7819 */ /* 0x000fe40000010e23 */
[--C-:B------:R-:W-:Y:S02]  /*d720*/  SHF.R.U64 R51, R35, 0x6, R86.reuse ;  /* 0x0000000623337819 */ /* 0x100fe40000001256 */
[----:B------:R-:W-:-:S02]  /*d730*/  SHF.R.U32.HI R87, RZ, 0x6, R86 ;  /* 0x00000006ff577819 */ /* 0x000fc40000011656 */
[----:B------:R-:W-:Y:S02]  /*d740*/  LOP3.LUT R85, R51, R85, R90, 0x96, !PT ;  /* 0x0000005533557212 */ /* 0x000fe400078e965a */
[----:B------:R-:W-:Y:S02]  /*d750*/  SHF.L.W.U32.HI R51, R86, 0xd, R35 ;  /* 0x0000000d56337819 */ /* 0x000fe40000010e23 */
[----:B------:R-:W-:Y:S02]  /*d760*/  SHF.L.W.U32.HI R90, R35, 0x3, R86 ;  /* 0x00000003235a7819 */ /* 0x000fe40000010e56 */
        /* <DEDUP_REMOVED lines=11> */
[----:B------:R-:W-:Y:S02]  /*d820*/  LOP3.LUT R87, R17, R87, R90, 0x96, !PT ;  /* 0x0000005711577212 */ /* 0x000fe400078e965a */
[----:B------:R-:W-:Y:S02]  /*d830*/  SHF.L.W.U32.HI R90, R80, 0xe, R39 ;  /* 0x0000000e505a7819 */ /* 0x000fe40000010e27 */
[----:B------:R-:W-:Y:S02]  /*d840*/  SHF.L.W.U32.HI R17, R39, 0x17, R80 ;  /* 0x0000001727117819 */ /* 0x000fe40000010e50 */
[----:B------:R-:W-:Y:S02]  /*d850*/  SHF.L.W.U32.HI R70, R49, 0x4, R88 ;  /* 0x0000000431467819 */ /* 0x000fe40000010e58 */
[----:B------:R-:W-:Y:S02]  /*d860*/  LOP3.LUT R33, R17, R33, R90, 0x96, !PT ;  /* 0x0000002111217212 */ /* 0x000fe400078e965a */
[----:B------:R-:W-:-:S02]  /*d870*/  SHF.L.W.U32.HI R17, R88, 0x1e, R49 ;  /* 0x0000001e58117819 */ /* 0x000fc40000010e31 */
[----:B------:R-:W-:Y:S02]  /*d880*/  SHF.L.W.U32.HI R89, R88, 0x19, R49 ;  /* 0x0000001958597819 */ /* 0x000fe40000010e31 */
[----:B------:R-:W-:Y:S02]  /*d890*/  IADD3 R90, P3, P2, R48, R15, R61 ;  /* 0x0000000f305a7210 */ /* 0x000fe40007a7e03d */
[----:B------:R-:W-:Y:S02]  /*d8a0*/  LOP3.LUT R70, R89, R70, R17, 0x96, !PT ;  /* 0x0000004659467212 */ /* 0x000fe400078e9611 */
[----:B------:R-:W-:Y:S02]  /*d8b0*/  IADD3 R17, P1, PT, R85, R90, RZ ;  /* 0x0000005a55117210 */ /* 0x000fe40007f3e0ff */
[----:B------:R-:W-:Y:S02]  /*d8c0*/  SHF.L.W.U32.HI R61, R88, 0x4, R49 ;  /* 0x00000004583d7819 */ /* 0x000fe40000010e31 */
[----:B------:R-:W-:-:S02]  /*d8d0*/  SHF.L.W.U32.HI R90, R49, 0x1e, R88 ;  /* 0x0000001e315a7819 */ /* 0x000fc40000010e58 */
[----:B------:R-:W-:Y:S02]  /*d8e0*/  SHF.L.W.U32.HI R85, R49, 0x19, R88 ;  /* 0x0000001931557819 */ /* 0x000fe40000010e58 */
[----:B------:R-:W-:Y:S02]  /*d8f0*/  SHF.R.U64 R89, R13, 0x7, R22 ;  /* 0x000000070d597819 */ /* 0x000fe40000001216 */
[----:B------:R-:W-:Y:S02]  /*d900*/  LOP3.LUT R61, R85, R61, R90, 0x96, !PT ;  /* 0x0000003d553d7212 */ /* 0x000fe400078e965a */
[----:B------:R-:W-:Y:S02]  /*d910*/  IADD3 R85, P0, P4, R26, -0x20711467, R87 ;  /* 0xdf8eeb991a557810 */ /* 0x000fe40007c1e057 */
[----:B------:R-:W-:Y:S02]  /*d920*/  SHF.L.W.U32.HI R26, R13, 0x1f, R22 ;  /* 0x0000001f0d1a7819 */ /* 0x000fe40000010e16 */
[----:B------:R-:W-:-:S02]  /*d930*/  IADD3.X R90, PT, PT, R52, 0x2748774c, R33, P0, P4 ;  /* 0x2748774c345a7810 */ /* 0x000fc400007e8421 */
[----:B------:R-:W-:Y:S02]  /*d940*/  SHF.L.W.U32.HI R87, R13, 0x18, R22 ;  /* 0x000000180d577819 */ /* 0x000fe40000010e16 */
[----:B------:R-:W-:Y:S02]  /*d950*/  LOP3.LUT R52, R49, R64, R37, 0xe8, !PT ;  /* 0x0000004031347212 */ /* 0x000fe400078ee825 */
[----:B------:R-:W-:Y:S02]  /*d960*/  LOP3.LUT R26, R89, R26, R87, 0x96, !PT ;  /* 0x0000001a591a7212 */ /* 0x000fe400078e9657 */
[----:B------:R-:W-:Y:S02]  /*d970*/  IADD3 R52, P4, P5, R85, R70, R52 ;  /* 0x0000004655347210 */ /* 0x000fe40007d9e034 */
[C-C-:B------:R-:W-:Y:S02]  /*d980*/  SHF.L.W.U32.HI R33, R22.reuse, 0x1f, R13.reuse ;  /* 0x0000001f16217819 */ /* 0x140fe40000010e0d */
[----:B------:R-:W-:-:S02]  /*d990*/  SHF.L.W.U32.HI R70, R22, 0x18, R13 ;  /* 0x0000001816467819 */ /* 0x000fc40000010e0d */
[----:B------:R-:W-:Y:S02]  /*d9a0*/  SHF.R.U32.HI R87, RZ, 0x7, R22 ;  /* 0x00000007ff577819 */ /* 0x000fe40000011616 */
[----:B------:R-:W-:Y:S02]  /*d9b0*/  IADD3.X R24, PT, PT, R27, R50, R24, P3, P2 ;  /* 0x000000321b187210 */ /* 0x000fe40001fe4418 */
[----:B------:R-:W-:Y:S02]  /*d9c0*/  LOP3.LUT R33, R87, R33, R70, 0x96, !PT ;  /* 0x0000002157217212 */ /* 0x000fe400078e9646 */
[----:B------:R-:W-:Y:S01]  /*d9d0*/  IADD3 R70, P0, PT, R85, R18, RZ ;  /* 0x0000001255467210 */ /* 0x000fe20007f1e0ff */
[----:B------:R-:W-:Y:S01]  /*d9e0*/  IMAD.X R24, R51, 0x1, R24, P1 ;  /* 0x0000000133187824 */ /* 0x000fe200008e0618 */
[----:B------:R-:W-:Y:S02]  /*d9f0*/  LOP3.LUT R18, R88, R81, R76, 0xe8, !PT ;  /* 0x0000005158127212 */ /* 0x000fe400078ee84c */
[----:B------:R-:W-:-:S02]  /*da00*/  SHF.L.W.U32.HI R85, R83, 0x3, R38 ;  /* 0x0000000353557819 */ /* 0x000fc40000010e26 */
[----:B------:R-:W-:Y:S02]  /*da10*/  IADD3.X R61, PT, PT, R90, R61, R18, P4, P5 ;  /* 0x0000003d5a3d7210 */ /* 0x000fe400027ea412 */
[C-C-:B------:R-:W-:Y:S02]  /*da20*/  SHF.L.W.U32.HI R18, R38.reuse, 0xd, R83.reuse ;  /* 0x0000000d26127819 */ /* 0x140fe40000010e53 */
        /* <DEDUP_REMOVED lines=12> */
[C-C-:B------:R-:W-:Y:S02]  /*daf0*/  SHF.L.W.U32.HI R23, R70.reuse, 0x12, R85.reuse ;  /* 0x0000001246177819 */ /* 0x140fe40000010e55 */
[----:B------:R-:W-:-:S04]  /*db00*/  SHF.L.W.U32.HI R78, R70, 0xe, R85 ;  /* 0x0000000e464e7819 */ /* 0x000fc80000010e55 */
[----:B------:R-:W-:Y:S02]  /*db10*/  LOP3.LUT R89, R87, R23, R78, 0x96, !PT ;  /* 0x0000001757597212 */ /* 0x000fe400078e964e */
[C-C-:B------:R-:W-:Y:S02]  /*db20*/  SHF.L.W.U32.HI R23, R85.reuse, 0x12, R70.reuse ;  /* 0x0000001255177819 */ /* 0x140fe40000010e46 */
[----:B------:R-:W-:Y:S02]  /*db30*/  SHF.L.W.U32.HI R78, R85, 0xe, R70 ;  /* 0x0000000e554e7819 */ /* 0x000fe40000010e46 */
[----:B------:R-:W-:Y:S02]  /*db40*/  SHF.L.W.U32.HI R87, R70, 0x17, R85 ;  /* 0x0000001746577819 */ /* 0x000fe40000010e55 */
[----:B------:R-:W-:Y:S02]  /*db50*/  IADD3 R20, P0, P4, R20, -0x1e64b758, R89 ;  /* 0xe19b48a814147810 */ /* 0x000fe40007c1e059 */
[----:B------:R-:W-:-:S02]  /*db60*/  LOP3.LUT R90, R87, R23, R78, 0x96, !PT ;  /* 0x00000017575a7212 */ /* 0x000fc400078e964e */
[----:B------:R-:W-:Y:S02]  /*db70*/  SHF.L.W.U32.HI R23, R52, 0x4, R61 ;  /* 0x0000000434177819 */ /* 0x000fe40000010e3d */
[C-C-:B------:R-:W-:Y:S02]  /*db80*/  SHF.L.W.U32.HI R78, R61.reuse, 0x1e, R52.reuse ;  /* 0x0000001e3d4e7819 */ /* 0x140fe40000010e34 */
[----:B------:R-:W-:Y:S02]  /*db90*/  SHF.L.W.U32.HI R87, R61, 0x19, R52 ;  /* 0x000000193d577819 */ /* 0x000fe40000010e34 */
[----:B------:R-:W-:Y:S02]  /*dba0*/  IADD3.X R55, PT, PT, R55, 0x34b0bcb5, R90, P0, P4 ;  /* 0x34b0bcb537377810 */ /* 0x000fe400007e845a */
[----:B------:R-:W-:Y:S02]  /*dbb0*/  LOP3.LUT R89, R87, R23, R78, 0x96, !PT ;  /* 0x0000001757597212 */ /* 0x000fe400078e964e */
[----:B------:R-:W-:-:S02]  /*dbc0*/  SHF.L.W.U32.HI R23, R61, 0x4, R52 ;  /* 0x000000043d177819 */ /* 0x000fc40000010e34 */
[C-C-:B------:R-:W-:Y:S02]  /*dbd0*/  SHF.L.W.U32.HI R78, R52.reuse, 0x1e, R61.reuse ;  /* 0x0000001e344e7819 */ /* 0x140fe40000010e3d */
[----:B------:R-:W-:Y:S02]  /*dbe0*/  SHF.L.W.U32.HI R87, R52, 0x19, R61 ;  /* 0x0000001934577819 */ /* 0x000fe40000010e3d */
[----:B------:R-:W-:Y:S02]  /*dbf0*/  IADD3 R37, P0, PT, R20, R37, RZ ;  /* 0x0000002514257210 */ /* 0x000fe40007f1e0ff */
[----:B------:R-:W-:Y:S02]  /*dc00*/  LOP3.LUT R78, R87, R23, R78, 0x96, !PT ;  /* 0x00000017574e7212 */ /* 0x000fe400078e964e */
[----:B------:R-:W-:Y:S01]  /*dc10*/  LOP3.LUT R23, R52, R49, R64, 0xe8, !PT ;  /* 0x0000003134177212 */ /* 0x000fe200078ee840 */
[----:B------:R-:W-:-:S03]  /*dc20*/  IMAD.X R76, R55, 0x1, R76, P0 ;  /* 0x00000001374c7824 */ /* 0x000fc600000e064c */
[----:B------:R-:W-:Y:S02]  /*dc30*/  IADD3 R23, P4, P5, R20, R89, R23 ;  /* 0x0000005914177210 */ /* 0x000fe40007d9e017 */
[----:B------:R-:W-:-:S04]  /*dc40*/  LOP3.LUT R20, R61, R88, R81, 0xe8, !PT ;  /* 0x000000583d147212 */ /* 0x000fc800078ee851 */
[----:B------:R-:W-:Y:S02]  /*dc50*/  IADD3.X R20, PT, PT, R55, R78, R20, P4, P5 ;  /* 0x0000004e37147210 */ /* 0x000fe400027ea414 */
        /* <DEDUP_REMOVED lines=17> */
[----:B------:R-:W-:Y:S02]  /*dd70*/  LOP3.LUT R87, R59, R55, R78, 0x96, !PT ;  /* 0x000000373b577212 */ /* 0x000fe400078e964e */
[C-C-:B------:R-:W-:Y:S02]  /*dd80*/  SHF.L.W.U32.HI R55, R23.reuse, 0x1e, R20.reuse ;  /* 0x0000001e17377819 */ /* 0x140fe40000010e14 */
[----:B------:R-:W-:-:S02]  /*dd90*/  SHF.L.W.U32.HI R59, R23, 0x19, R20 ;  /* 0x00000019173b7819 */ /* 0x000fc40000010e14 */
[----:B------:R-:W-:Y:S02]  /*dda0*/  IADD3.X R56, PT, PT, R53, 0x391c0cb3, R56, P0, P4 ;  /* 0x391c0cb335387810 */ /* 0x000fe400007e8438 */
[----:B------:R-:W-:Y:S02]  /*ddb0*/  LOP3.LUT R78, R59, R32, R55, 0x96, !PT ;  /* 0x000000203b4e7212 */ /* 0x000fe400078e9637 */
[----:B------:R-:W-:Y:S02]  /*ddc0*/  LOP3.LUT R32, R23, R52, R49, 0xe8, !PT ;  /* 0x0000003417207212 */ /* 0x000fe400078ee831 */
[C---:B------:R-:W-:Y:S02]  /*ddd0*/  IADD3 R64, P0, PT, R89.reuse, R64, RZ ;  /* 0x0000004059407210 */ /* 0x040fe40007f1e0ff */
[----:B------:R-:W-:Y:S02]  /*dde0*/  IADD3 R32, P4, P5, R89, R87, R32 ;  /* 0x0000005759207210 */ /* 0x000fe40007d9e020 */
[----:B------:R-:W-:Y:S01]  /*ddf0*/  LOP3.LUT R53, R20, R61, R88, 0xe8, !PT ;  /* 0x0000003d14357212 */ /* 0x000fe200078ee858 */
[----:B------:R-:W-:Y:S01]  /*de00*/  IMAD.X R81, R56, 0x1, R81, P0 ;  /* 0x0000000138517824 */ /* 0x000fe200000e0651 */
[----:B------:R-:W-:-:S02]  /*de10*/  LOP3.LUT R55, R70, R64, R37, 0xb8, !PT ;  /* 0x0000004046377212 */ /* 0x000fc400078eb825 */
[----:B------:R-:W-:Y:S02]  /*de20*/  IADD3.X R53, PT, PT, R56, R78, R53, P4, P5 ;  /* 0x0000004e38357210 */ /* 0x000fe400027ea435 */
[----:B------:R-:W-:Y:S02]  /*de30*/  IADD3 R39, P0, P4, R55, R44, R39 ;  /* 0x0000002c37277210 */ /* 0x000fe40007c1e027 */
[----:B------:R-:W-:Y:S02]  /*de40*/  LOP3.LUT R44, R85, R81, R76, 0xb8, !PT ;  /* 0x00000051552c7212 */ /* 0x000fe400078eb84c */
[--C-:B------:R-:W-:Y:S02]  /*de50*/  SHF.L.W.U32.HI R55, R64, 0xe, R81.reuse ;  /* 0x0000000e40377819 */ /* 0x100fe40000010e51 */
[----:B------:R-:W-:Y:S02]  /*de60*/  IADD3.X R31, PT, PT, R44, R31, R80, P0, P4 ;  /* 0x0000001f2c1f7210 */ /* 0x000fe400007e8450 */
[----:B------:R-:W-:-:S02]  /*de70*/  SHF.L.W.U32.HI R44, R64, 0x12, R81 ;  /* 0x00000012402c7819 */ /* 0x000fc40000010e51 */
[----:B------:R-:W-:-:S04]  /*de80*/  SHF.L.W.U32.HI R56, R81, 0x17, R64 ;  /* 0x0000001751387819 */ /* 0x000fc80000010e40 */
[----:B------:R-:W-:Y:S02]  /*de90*/  LOP3.LUT R78, R56, R44, R55, 0x96, !PT ;  /* 0x0000002c384e7212 */ /* 0x000fe400078e9637 */
[C-C-:B------:R-:W-:Y:S02]  /*dea0*/  SHF.L.W.U32.HI R44, R81.reuse, 0x12, R64.reuse ;  /* 0x00000012512c7819 */ /* 0x140fe40000010e40 */
[----:B------:R-:W-:Y:S02]  /*deb0*/  SHF.L.W.U32.HI R55, R81, 0xe, R64 ;  /* 0x0000000e51377819 */ /* 0x000fe40000010e40 */
[----:B------:R-:W-:-:S04]  /*dec0*/  SHF.L.W.U32.HI R56, R64, 0x17, R81 ;  /* 0x0000001740387819 */ /* 0x000fc80000010e51 */
[----:B------:R-:W-:Y:S02]  /*ded0*/  LOP3.LUT R80, R56, R44, R55, 0x96, !PT ;  /* 0x0000002c38507212 */ /* 0x000fe400078e9637 */
[----:B------:R-:W-:Y:S02]  /*dee0*/  SHF.L.W.U32.HI R44, R32, 0x4, R53 ;  /* 0x00000004202c7819 */ /* 0x000fe40000010e35 */
[C-C-:B------:R-:W-:Y:S02]  /*def0*/  SHF.L.W.U32.HI R55, R53.reuse, 0x1e, R32.reuse ;  /* 0x0000001e35377819 */ /* 0x140fe40000010e20 */
[----:B------:R-:W-:-:S04]  /*df00*/  SHF.L.W.U32.HI R56, R53, 0x19, R32 ;  /* 0x0000001935387819 */ /* 0x000fc80000010e20 */
[----:B------:R-:W-:Y:S02]  /*df10*/  LOP3.LUT R55, R56, R44, R55, 0x96, !PT ;  /* 0x0000002c38377212 */ /* 0x000fe400078e9637 */
[----:B------:R-:W-:Y:S02]  /*df20*/  IADD3 R56, P0, P4, R39, -0x1cbe7535, R78 ;  /* 0xe3418acb27387810 */ /* 0x000fe40007c1e04e */
[----:B------:R-:W-:Y:S02]  /*df30*/  LOP3.LUT R44, R32, R23, R52, 0xe8, !PT ;  /* 0x00000017202c7212 */ /* 0x000fe400078ee834 */
[----:B------:R-:W-:Y:S02]  /*df40*/  IADD3.X R39, PT, PT, R31, 0x4ed8aa4a, R80, P0, P4 ;  /* 0x4ed8aa4a1f277810 */ /* 0x000fe400007e8450 */
[C---:B------:R-:W-:Y:S02]  /*df50*/  IADD3 R31, P4, P0, R56.reuse, R55, R44 ;  /* 0x00000037381f7210 */ /* 0x040fe4000789e02c */
[----:B------:R-:W-:-:S02]  /*df60*/  IADD3 R49, P5, PT, R56, R49, RZ ;  /* 0x0000003138317210 */ /* 0x000fc40007fbe0ff */
[----:B------:R-:W-:Y:S02]  /*df70*/  SHF.L.W.U32.HI R44, R53, 0x4, R32 ;  /* 0x00000004352c7819 */ /* 0x000fe40000010e20 */
[C-C-:B------:R-:W-:Y:S01]  /*df80*/  SHF.L.W.U32.HI R55, R32.reuse, 0x1e, R53.reuse ;  /* 0x0000001e20377819 */ /* 0x140fe20000010e35 */
[----:B------:R-:W-:Y:S01]  /*df90*/  IMAD.X R88, R39, 0x1, R88, P5 ;  /* 0x0000000127587824 */ /* 0x000fe200028e0658 */
[----:B------:R-:W-:-:S04]  /*dfa0*/  SHF.L.W.U32.HI R56, R32, 0x19, R53 ;  /* 0x0000001920387819 */ /* 0x000fc80000010e35 */
[----:B------:R-:W-:Y:S02]  /*dfb0*/  LOP3.LUT R56, R56, R44, R55, 0x96, !PT ;  /* 0x0000002c38387212 */ /* 0x000fe400078e9637 */
[----:B------:R-:W-:Y:S02]  /*dfc0*/  LOP3.LUT R44, R37, R49, R64, 0xb8, !PT ;  /* 0x00000031252c7212 */ /* 0x000fe400078eb840 */
[----:B------:R-:W-:Y:S02]  /*dfd0*/  LOP3.LUT R55, R76, R88, R81, 0xb8, !PT ;  /* 0x000000584c377212 */ /* 0x000fe400078eb851 */
[----:B------:R-:W-:Y:S02]  /*dfe0*/  IADD3 R57, P5, P6, R44, R57, R70 ;  /* 0x000000392c397210 */ /* 0x000fe40007ebe046 */
[----:B------:R-:W-:Y:S02]  /*dff0*/  LOP3.LUT R44, R53, R20, R61, 0xe8, !PT ;  /* 0x00000014352c7212 */ /* 0x000fe400078ee83d */
[----:B------:R-:W-:-:S02]  /*e000*/  IADD3.X R66, PT, PT, R55, R66, R85, P5, P6 ;  /* 0x0000004237427210 */ /* 0x000fc40002fec455 */
[C-C-:B------:R-:W-:Y:S02]  /*e010*/  SHF.L.W.U32.HI R55, R49.reuse, 0x12, R88.reuse ;  /* 0x0000001231377819 */ /* 0x140fe40000010e58 */
[----:B------:R-:W-:Y:S02]  /*e020*/  SHF.L.W.U32.HI R70, R49, 0xe, R88 ;  /* 0x0000000e31467819 */ /* 0x000fe40000010e58 */
[C-C-:B------:R-:W-:Y:S02]  /*e030*/  SHF.L.W.U32.HI R78, R88.reuse, 0x17, R49.reuse ;  /* 0x00000017584e7819 */ /* 0x140fe40000010e31 */
[----:B------:R-:W-:Y:S02]  /*e040*/  IADD3.X R44, PT, PT, R39, R56, R44, P4, P0 ;  /* 0x00000038272c7210 */ /* 0x000fe400027e042c */
[C-C-:B------:R-:W-:Y:S02]  /*e050*/  SHF.L.W.U32.HI R39, R88.reuse, 0x12, R49.reuse ;  /* 0x0000001258277819 */ /* 0x140fe40000010e31 */
[----:B------:R-:W-:-:S02]  /*e060*/  SHF.L.W.U32.HI R56, R88, 0xe, R49 ;  /* 0x0000000e58387819 */ /* 0x000fc40000010e31 */
[----:B------:R-:W-:Y:S02]  /*e070*/  SHF.L.W.U32.HI R59, R49, 0x17, R88 ;  /* 0x00000017313b7819 */ /* 0x000fe40000010e58 */
[----:B------:R-:W-:Y:S02]  /*e080*/  LOP3.LUT R70, R78, R55, R70, 0x96, !PT ;  /* 0x000000374e467212 */ /* 0x000fe400078e9646 */
[----:B------:R-:W-:Y:S02]  /*e090*/  LOP3.LUT R85, R59, R39, R56, 0x96, !PT ;  /* 0x000000273b557212 */ /* 0x000fe400078e9638 */
[----:B------:R-:W-:Y:S02]  /*e0a0*/  SHF.L.W.U32.HI R39, R31, 0x4, R44 ;  /* 0x000000041f277819 */ /* 0x000fe40000010e2c */
[C-C-:B------:R-:W-:Y:S02]  /*e0b0*/  SHF.L.W.U32.HI R56, R44.reuse, 0x1e, R31.reuse ;  /* 0x0000001e2c387819 */ /* 0x140fe40000010e1f */
[----:B------:R-:W-:-:S02]  /*e0c0*/  SHF.L.W.U32.HI R55, R44, 0x19, R31 ;  /* 0x000000192c377819 */ /* 0x000fc40000010e1f */
[----:B------:R-:W-:Y:S02]  /*e0d0*/  IADD3 R57, P0, P4, R57, 0x7763e373, R70 ;  /* 0x7763e37339397810 */ /* 0x000fe40007c1e046 */
[----:B------:R-:W-:Y:S02]  /*e0e0*/  LOP3.LUT R59, R55, R39, R56, 0x96, !PT ;  /* 0x00000027373b7212 */ /* 0x000fe400078e9638 */
[----:B------:R-:W-:Y:S02]  /*e0f0*/  SHF.L.W.U32.HI R39, R44, 0x4, R31 ;  /* 0x000000042c277819 */ /* 0x000fe40000010e1f */
[C-C-:B------:R-:W-:Y:S02]  /*e100*/  SHF.L.W.U32.HI R56, R31.reuse, 0x1e, R44.reuse ;  /* 0x0000001e1f387819 */ /* 0x140fe40000010e2c */
[----:B------:R-:W-:Y:S02]  /*e110*/  SHF.L.W.U32.HI R55, R31, 0x19, R44 ;  /* 0x000000191f377819 */ /* 0x000fe40000010e2c */
[----:B------:R-:W-:-:S02]  /*e120*/  IADD3 R52, P5, PT, R57, R52, RZ ;  /* 0x0000003439347210 */ /* 0x000fc40007fbe0ff */
[----:B------:R-:W-:Y:S02]  /*e130*/  IADD3.X R78, PT, PT, R66, 0x5b9cca4f, R85, P0, P4 ;  /* 0x5b9cca4f424e7810 */ /* 0x000fe400007e8455 */
[----:B------:R-:W-:Y:S02]  /*e140*/  LOP3.LUT R70, R55, R39, R56, 0x96, !PT ;  /* 0x0000002737467212 */ /* 0x000fe400078e9638 */
[----:B------:R-:W-:Y:S01]  /*e150*/  LOP3.LUT R39, R64, R52, R49, 0xb8, !PT ;  /* 0x0000003440277212 */ /* 0x000fe200078eb831 */
[----:B------:R-:W-:Y:S01]  /*e160*/  IMAD.X R61, R78, 0x1, R61, P5 ;  /* 0x000000014e3d7824 */ /* 0x000fe200028e063d */
[----:B------:R-:W-:Y:S02]  /*e170*/  LOP3.LUT R56, R31, R32, R23, 0xe8, !PT ;  /* 0x000000201f387212 */ /* 0x000fe400078ee817 */
[----:B------:R-:W-:Y:S02]  /*e180*/  IADD3 R40, P5, P6, R39, R40, R37 ;  /* 0x0000002827287210 */ /* 0x000fe40007ebe025 */
[----:B------:R-:W-:-:S02]  /*e190*/  SHF.L.W.U32.HI R39, R52, 0x12, R61 ;  /* 0x0000001234277819 */ /* 0x000fc40000010e3d */
[----:B------:R-:W-:Y:S02]  /*e1a0*/  SHF.L.W.U32.HI R66, R52, 0xe, R61 ;  /* 0x0000000e34427819 */ /* 0x000fe40000010e3d */
[----:B------:R-:W-:Y:S02]  /*e1b0*/  SHF.L.W.U32.HI R55, R61, 0x17, R52 ;  /* 0x000000173d377819 */ /* 0x000fe40000010e34 */
[----:B------:R-:W-:Y:S02]  /*e1c0*/  IADD3 R56, P0, P4, R57, R59, R56 ;  /* 0x0000003b39387210 */ /* 0x000fe40007c1e038 */
[----:B------:R-:W-:Y:S02]  /*e1d0*/  LOP3.LUT R57, R81, R61, R88, 0xb8, !PT ;  /* 0x0000003d51397212 */ /* 0x000fe400078eb858 */
[----:B------:R-:W-:Y:S02]  /*e1e0*/  LOP3.LUT R85, R55, R39, R66, 0x96, !PT ;  /* 0x0000002737557212 */ /* 0x000fe400078e9642 */
[----:B------:R-:W-:-:S02]  /*e1f0*/  LOP3.LUT R37, R44, R53, R20, 0xe8, !PT ;  /* 0x000000352c257212 */ /* 0x000fc400078ee814 */
[C-C-:B------:R-:W-:Y:S02]  /*e200*/  SHF.L.W.U32.HI R39, R61.reuse, 0x12, R52.reuse ;  /* 0x000000123d277819 */ /* 0x140fe40000010e34 */
[----:B------:R-:W-:Y:S02]  /*e210*/  SHF.L.W.U32.HI R66, R61, 0xe, R52 ;  /* 0x0000000e3d427819 */ /* 0x000fe40000010e34 */
[----:B------:R-:W-:Y:S02]  /*e220*/  SHF.L.W.U32.HI R55, R52, 0x17, R61 ;  /* 0x0000001734377819 */ /* 0x000fe40000010e3d */
[----:B------:R-:W-:Y:S02]  /*e230*/  IADD3.X R67, PT, PT, R57, R67, R76, P5, P6 ;  /* 0x0000004339437210 */ /* 0x000fe40002fec44c */
[----:B------:R-:W-:Y:S02]  /*e240*/  IADD3.X R37, PT, PT, R78, R70, R37, P0, P4 ;  /* 0x000000464e257210 */ /* 0x000fe400007e8425 */
[----:B------:R-:W-:-:S02]  /*e250*/  LOP3.LUT R76, R55, R39, R66, 0x96, !PT ;  /* 0x00000027374c7212 */ /* 0x000fc400078e9642 */
[----:B------:R-:W-:Y:S02]  /*e260*/  IADD3 R66, P0, P4, R40, -0x294d475d, R85 ;  /* 0xd6b2b8a328427810 */ /* 0x000fe40007c1e055 */
[----:B------:R-:W-:Y:S02]  /*e270*/  SHF.L.W.U32.HI R57, R56, 0x4, R37 ;  /* 0x0000000438397819 */ /* 0x000fe40000010e25 */
[----:B------:R-:W-:Y:S02]  /*e280*/  IADD3 R23, P5, PT, R66, R23, RZ ;  /* 0x0000001742177210 */ /* 0x000fe40007fbe0ff */
[----:B------:R-:W-:Y:S02]  /*e290*/  IADD3.X R85, PT, PT, R67, 0x682e6ff3, R76, P0, P4 ;  /* 0x682e6ff343557810 */ /* 0x000fe400007e844c */
[C-C-:B------:R-:W-:Y:S02]  /*e2a0*/  SHF.L.W.U32.HI R70, R37.reuse, 0x1e, R56.reuse ;  /* 0x0000001e25467819 */ /* 0x140fe40000010e38 */
[----:B------:R-:W-:Y:S01]  /*e2b0*/  SHF.L.W.U32.HI R59, R37, 0x19, R56 ;  /* 0x00000019253b7819 */ /* 0x000fe20000010e38 */
[----:B------:R-:W-:Y:S01]  /*e2c0*/  IMAD.X R20, R85, 0x1, R20, P5 ;  /* 0x0000000155147824 */ /* 0x000fe200028e0614 */
[----:B------:R-:W-:-:S02]  /*e2d0*/  SHF.L.W.U32.HI R39, R37, 0x4, R56 ;  /* 0x0000000425277819 */ /* 0x000fc40000010e38 */
[----:B------:R-:W-:Y:S02]  /*e2e0*/  LOP3.LUT R70, R59, R57, R70, 0x96, !PT ;  /* 0x000000393b467212 */ /* 0x000fe400078e9646 */
[C-C-:B------:R-:W-:Y:S02]  /*e2f0*/  SHF.L.W.U32.HI R40, R56.reuse, 0x1e, R37.reuse ;  /* 0x0000001e38287819 */ /* 0x140fe40000010e25 */
[----:B------:R-:W-:Y:S02]  /*e300*/  SHF.L.W.U32.HI R55, R56, 0x19, R37 ;  /* 0x0000001938377819 */ /* 0x000fe40000010e25 */
[----:B------:R-:W-:Y:S02]  /*e310*/  LOP3.LUT R57, R49, R23, R52, 0xb8, !PT ;  /* 0x0000001731397212 */ /* 0x000fe400078eb834 */
[----:B------:R-:W-:Y:S02]  /*e320*/  LOP3.LUT R67, R55, R39, R40, 0x96, !PT ;  /* 0x0000002737437212 */ /* 0x000fe400078e9628 */
[----:B------:R-:W-:-:S02]  /*e330*/  IADD3 R74, P5, P6, R57, R74, R64 ;  /* 0x0000004a394a7210 */ /* 0x000fc40007ebe040 */
[----:B------:R-:W-:Y:S02]  /*e340*/  LOP3.LUT R78, R88, R20, R61, 0xb8, !PT ;  /* 0x00000014584e7212 */ /* 0x000fe400078eb83d */
[----:B------:R-:W-:Y:S02]  /*e350*/  LOP3.LUT R59, R56, R31, R32, 0xe8, !PT ;  /* 0x0000001f383b7212 */ /* 0x000fe400078ee820 */
[C-C-:B------:R-:W-:Y:S02]  /*e360*/  SHF.L.W.U32.HI R55, R23.reuse, 0x12, R20.reuse ;  /* 0x0000001217377819 */ /* 0x140fe40000010e14 */
[----:B------:R-:W-:Y:S02]  /*e370*/  SHF.L.W.U32.HI R64, R23, 0xe, R20 ;  /* 0x0000000e17407819 */ /* 0x000fe40000010e14 */
[----:B------:R-:W-:Y:S02]  /*e380*/  SHF.L.W.U32.HI R57, R20, 0x17, R23 ;  /* 0x0000001714397819 */ /* 0x000fe40000010e17 */
[----:B------:R-:W-:-:S02]  /*e390*/  IADD3.X R78, PT, PT, R78, R77, R81, P5, P6 ;  /* 0x0000004d4e4e7210 */ /* 0x000fc40002fec451 */
[----:B------:R-:W-:Y:S02]  /*e3a0*/  IADD3 R39, P0, P4, R66, R70, R59 ;  /* 0x0000004642277210 */ /* 0x000fe40007c1e03b */
[----:B------:R-:W-:Y:S02]  /*e3b0*/  LOP3.LUT R40, R37, R44, R53, 0xe8, !PT ;  /* 0x0000002c25287212 */ /* 0x000fe400078ee835 */
[----:B------:R-:W-:Y:S02]  /*e3c0*/  LOP3.LUT R77, R57, R55, R64, 0x96, !PT ;  /* 0x00000037394d7212 */ /* 0x000fe400078e9640 */
[C-C-:B------:R-:W-:Y:S02]  /*e3d0*/  SHF.L.W.U32.HI R55, R20.reuse, 0x12, R23.reuse ;  /* 0x0000001214377819 */ /* 0x140fe40000010e17 */
[----:B------:R-:W-:Y:S02]  /*e3e0*/  SHF.L.W.U32.HI R64, R20, 0xe, R23 ;  /* 0x0000000e14407819 */ /* 0x000fe40000010e17 */
[----:B------:R-:W-:-:S02]  /*e3f0*/  SHF.L.W.U32.HI R57, R23, 0x17, R20 ;  /* 0x0000001717397819 */ /* 0x000fc40000010e14 */
[----:B------:R-:W-:Y:S02]  /*e400*/  IADD3.X R40, PT, PT, R85, R67, R40, P0, P4 ;  /* 0x0000004355287210 */ /* 0x000fe400007e8428 */
[----:B------:R-:W-:Y:S02]  /*e410*/  LOP3.LUT R81, R57, R55, R64, 0x96, !PT ;  /* 0x0000003739517212 */ /* 0x000fe400078e9640 */
[----:B------:R-:W-:Y:S02]  /*e420*/  IADD3 R77, P0, P4, R74, 0x5defb2fc, R77 ;  /* 0x5defb2fc4a4d7810 */ /* 0x000fe40007c1e04d */
[----:B------:R-:W-:Y:S02]  /*e430*/  SHF.L.W.U32.HI R59, R39, 0x4, R40 ;  /* 0x00000004273b7819 */ /* 0x000fe40000010e28 */
[----:B------:R-:W-:Y:S02]  /*e440*/  IADD3 R32, P5, PT, R77, R32, RZ ;  /* 0x000000204d207210 */ /* 0x000fe40007fbe0ff */
[----:B------:R-:W-:-:S02]  /*e450*/  IADD3.X R78, PT, PT, R78, 0x748f82ee, R81, P0, P4 ;  /* 0x748f82ee4e4e7810 */ /* 0x000fc400007e8451 */
[C-C-:B------:R-:W-:Y:S02]  /*e460*/  SHF.L.W.U32.HI R66, R40.reuse, 0x1e, R39.reuse ;  /* 0x0000001e28427819 */ /* 0x140fe40000010e27 */
[----:B------:R-:W-:Y:S01]  /*e470*/  SHF.L.W.U32.HI R67, R40, 0x19, R39 ;  /* 0x0000001928437819 */ /* 0x000fe20000010e27 */
[----:B------:R-:W-:Y:S01]  /*e480*/  IMAD.X R53, R78, 0x1, R53, P5 ;  /* 0x000000014e357824 */ /* 0x000fe200028e0635 */
[----:B------:R-:W-:Y:S02]  /*e490*/  SHF.L.W.U32.HI R55, R40, 0x4, R39 ;  /* 0x0000000428377819 */ /* 0x000fe40000010e27 */
[----:B------:R-:W-:Y:S02]  /*e4a0*/  LOP3.LUT R66, R67, R59, R66, 0x96, !PT ;  /* 0x0000003b43427212 */ /* 0x000fe400078e9642 */
[C-C-:B------:R-:W-:Y:S02]  /*e4b0*/  SHF.L.W.U32.HI R64, R39.reuse, 0x1e, R40.reuse ;  /* 0x0000001e27407819 */ /* 0x140fe40000010e28 */
[----:B------:R-:W-:-:S02]  /*e4c0*/  SHF.L.W.U32.HI R57, R39, 0x19, R40 ;  /* 0x0000001927397819 */ /* 0x000fc40000010e28 */
[----:B------:R-:W-:Y:S02]  /*e4d0*/  LOP3.LUT R74, R52, R32, R23, 0xb8, !PT ;  /* 0x00000020344a7212 */ /* 0x000fe400078eb817 */
[----:B------:R-:W-:Y:S02]  /*e4e0*/  LOP3.LUT R59, R39, R56, R31, 0xe8, !PT ;  /* 0x00000038273b7212 */ /* 0x000fe400078ee81f */
[----:B------:R-:W-:Y:S02]  /*e4f0*/  LOP3.LUT R76, R57, R55, R64, 0x96, !PT ;  /* 0x00000037394c7212 */ /* 0x000fe400078e9640 */
[----:B------:R-:W-:Y:S02]  /*e500*/  IADD3 R74, P5, P6, R74, R75, R49 ;  /* 0x0000004b4a4a7210 */ /* 0x000fe40007ebe031 */
[----:B------:R-:W-:Y:S02]  /*e510*/  IADD3 R64, P0, P4, R77, R66, R59 ;  /* 0x000000424d407210 */ /* 0x000fe40007c1e03b */
[----:B------:R-:W-:-:S02]  /*e520*/  LOP3.LUT R49, R40, R37, R44, 0xe8, !PT ;  /* 0x0000002528317212 */ /* 0x000fc400078ee82c */
[C-C-:B------:R-:W-:Y:S02]  /*e530*/  SHF.L.W.U32.HI R57, R32.reuse, 0x12, R53.reuse ;  /* 0x0000001220397819 */ /* 0x140fe40000010e35 */
[C-C-:B------:R-:W-:Y:S02]  /*e540*/  SHF.L.W.U32.HI R70, R32.reuse, 0xe, R53.reuse ;  /* 0x0000000e20467819 */ /* 0x140fe40000010e35 */
[C-C-:B------:R-:W-:Y:S02]  /*e550*/  SHF.L.W.U32.HI R67, R53.reuse, 0x17, R32.reuse ;  /* 0x0000001735437819 */ /* 0x140fe40000010e20 */
[C-C-:B------:R-:W-:Y:S02]  /*e560*/  SHF.L.W.U32.HI R55, R53.reuse, 0x12, R32.reuse ;  /* 0x0000001235377819 */ /* 0x140fe40000010e20 */
[----:B------:R-:W-:Y:S02]  /*e570*/  SHF.L.W.U32.HI R66, R53, 0xe, R32 ;  /* 0x0000000e35427819 */ /* 0x000fe40000010e20 */
[----:B------:R-:W-:-:S02]  /*e580*/  SHF.L.W.U32.HI R59, R32, 0x17, R53 ;  /* 0x00000017203b7819 */ /* 0x000fc40000010e35 */
[----:B------:R-:W-:Y:S02]  /*e590*/  LOP3.LUT R77, R61, R53, R20, 0xb8, !PT ;  /* 0x000000353d4d7212 */ /* 0x000fe400078eb814 */
[----:B------:R-:W-:Y:S02]  /*e5a0*/  IADD3.X R49, PT, PT, R78, R76, R49, P0, P4 ;  /* 0x0000004c4e317210 */ /* 0x000fe400007e8431 */
[----:B------:R-:W-:Y:S02]  /*e5b0*/  LOP3.LUT R67, R67, R57, R70, 0x96, !PT ;  /* 0x0000003943437212 */ /* 0x000fe400078e9646 */
[----:B------:R-:W-:Y:S02]  /*e5c0*/  LOP3.LUT R76, R59, R55, R66, 0x96, !PT ;  /* 0x000000373b4c7212 */ /* 0x000fe400078e9642 */
[----:B------:R-:W-:Y:S02]  /*e5d0*/  IADD3.X R77, PT, PT, R77, R84, R88, P5, P6 ;  /* 0x000000544d4d7210 */ /* 0x000fe40002fec458 */
[----:B------:R-:W-:-:S02]  /*e5e0*/  SHF.L.W.U32.HI R55, R64, 0x4, R49 ;  /* 0x0000000440377819 */ /* 0x000fc40000010e31 */
[C-C-:B------:R-:W-:Y:S02]  /*e5f0*/  SHF.L.W.U32.HI R66, R49.reuse, 0x1e, R64.reuse ;  /* 0x0000001e31427819 */ /* 0x140fe40000010e40 */
[----:B------:R-:W-:Y:S02]  /*e600*/  SHF.L.W.U32.HI R57, R49, 0x19, R64 ;  /* 0x0000001931397819 */ /* 0x000fe40000010e40 */
[----:B------:R-:W-:Y:S02]  /*e610*/  IADD3 R74, P0, P4, R74, 0x43172f60, R67 ;  /* 0x43172f604a4a7810 */ /* 0x000fe40007c1e043 */
[----:B------:R-:W-:Y:S02]  /*e620*/  LOP3.LUT R70, R57, R55, R66, 0x96, !PT ;  /* 0x0000003739467212 */ /* 0x000fe400078e9642 */
[----:B------:R-:W-:Y:S02]  /*e630*/  IADD3.X R77, PT, PT, R77, 0x78a5636f, R76, P0, P4 ;  /* 0x78a5636f4d4d7810 */ /* 0x000fe400007e844c */
[----:B------:R-:W-:-:S02]  /*e640*/  SHF.L.W.U32.HI R55, R49, 0x4, R64 ;  /* 0x0000000431377819 */ /* 0x000fc40000010e40 */
[C-C-:B------:R-:W-:Y:S02]  /*e650*/  SHF.L.W.U32.HI R66, R64.reuse, 0x1e, R49.reuse ;  /* 0x0000001e40427819 */ /* 0x140fe40000010e31 */
[----:B------:R-:W-:Y:S02]  /*e660*/  SHF.L.W.U32.HI R57, R64, 0x19, R49 ;  /* 0x0000001940397819 */ /* 0x000fe40000010e31 */
[----:B------:R-:W-:Y:S02]  /*e670*/  IADD3 R31, P0, PT, R74, R31, RZ ;  /* 0x0000001f4a1f7210 */ /* 0x000fe40007f1e0ff */
[----:B------:R-:W-:Y:S02]  /*e680*/  LOP3.LUT R59, R64, R39, R56, 0xe8, !PT ;  /* 0x00000027403b7212 */ /* 0x000fe400078ee838 */
[----:B------:R-:W-:Y:S01]  /*e690*/  LOP3.LUT R75, R57, R55, R66, 0x96, !PT ;  /* 0x00000037394b7212 */ /* 0x000fe200078e9642 */
[----:B------:R-:W-:Y:S01]  /*e6a0*/  IMAD.X R66, R77, 0x1, R44, P0 ;  /* 0x000000014d427824 */ /* 0x000fe200000e062c */
        /* <DEDUP_REMOVED lines=14> */
[----:B------:R-:W-:Y:S02]  /*e790*/  IADD3 R63, P0, P4, R74, -0x5e0f548e, R75 ;  /* 0xa1f0ab724a3f7810 */ /* 0x000fe40007c1e04b */
[----:B------:R-:W-:Y:S02]  /*e7a0*/  LOP3.LUT R61, R59, R52, R57, 0x96, !PT ;  /* 0x000000343b3d7212 */ /* 0x000fe400078e9639 */
[----:B------:R-:W-:Y:S02]  /*e7b0*/  SHF.L.W.U32.HI R67, R55, 0x4, R44 ;  /* 0x0000000437437819 */ /* 0x000fe40000010e2c */
[C-C-:B------:R-:W-:Y:S02]  /*e7c0*/  SHF.L.W.U32.HI R70, R44.reuse, 0x1e, R55.reuse ;  /* 0x0000001e2c467819 */ /* 0x140fe40000010e37 */
[----:B------:R-:W-:-:S02]  /*e7d0*/  SHF.L.W.U32.HI R72, R44, 0x19, R55 ;  /* 0x000000192c487819 */ /* 0x000fc40000010e37 */
[----:B------:R-:W-:Y:S02]  /*e7e0*/  IADD3 R56, P5, PT, R63, R56, RZ ;  /* 0x000000383f387210 */ /* 0x000fe40007fbe0ff */
[----:B------:R-:W-:Y:S02]  /*e7f0*/  IADD3.X R76, PT, PT, R76, -0x7b3787ec, R61, P0, P4 ;  /* 0x84c878144c4c7810 */ /* 0x000fe400007e843d */
[----:B------:R-:W-:Y:S02]  /*e800*/  LOP3.LUT R72, R72, R67, R70, 0x96, !PT ;  /* 0x0000004348487212 */ /* 0x000fe400078e9646 */
[----:B------:R-:W-:Y:S01]  /*e810*/  SHF.L.W.U32.HI R52, R44, 0x4, R55 ;  /* 0x000000042c347819 */ /* 0x000fe20000010e37 */
[----:B------:R-:W-:Y:S01]  /*e820*/  IMAD.X R37, R76, 0x1, R37, P5 ;  /* 0x000000014c257824 */ /* 0x000fe200028e0625 */
        /* <DEDUP_REMOVED lines=8> */
[----:B------:R-:W-:Y:S02]  /*e8b0*/  LOP3.LUT R67, R53, R37, R66, 0xb8, !PT ;  /* 0x0000002535437212 */ /* 0x000fe400078eb842 */
[C-C-:B------:R-:W-:Y:S02]  /*e8c0*/  SHF.L.W.U32.HI R59, R56.reuse, 0x12, R37.reuse ;  /* 0x00000012383b7819 */ /* 0x140fe40000010e25 */
[----:B------:R-:W-:Y:S02]  /*e8d0*/  SHF.L.W.U32.HI R72, R56, 0xe, R37 ;  /* 0x0000000e38487819 */ /* 0x000fe40000010e25 */
[C-C-:B------:R-:W-:Y:S02]  /*e8e0*/  SHF.L.W.U32.HI R63, R37.reuse, 0x17, R56.reuse ;  /* 0x00000017253f7819 */ /* 0x140fe40000010e38 */
[----:B------:R-:W-:Y:S02]  /*e8f0*/  IADD3.X R23, PT, PT, R76, R74, R23, P0, P4 ;  /* 0x0000004a4c177210 */ /* 0x000fe400007e8417 */
[----:B------:R-:W-:-:S02]  /*e900*/  SHF.L.W.U32.HI R57, R37, 0x12, R56 ;  /* 0x0000001225397819 */ /* 0x000fc40000010e38 */
[----:B------:R-:W-:Y:S02]  /*e910*/  SHF.L.W.U32.HI R70, R37, 0xe, R56 ;  /* 0x0000000e25467819 */ /* 0x000fe40000010e38 */
[----:B------:R-:W-:Y:S02]  /*e920*/  SHF.L.W.U32.HI R61, R56, 0x17, R37 ;  /* 0x00000017383d7819 */ /* 0x000fe40000010e25 */
[----:B------:R-:W-:Y:S02]  /*e930*/  IADD3.X R67, PT, PT, R67, R54, R20, P5, P6 ;  /* 0x0000003643437210 */ /* 0x000fe40002fec414 */
[----:B------:R-:W-:Y:S02]  /*e940*/  LOP3.LUT R72, R63, R59, R72, 0x96, !PT ;  /* 0x0000003b3f487212 */ /* 0x000fe400078e9648 */
[----:B------:R-:W-:Y:S02]  /*e950*/  SHF.L.W.U32.HI R54, R52, 0x4, R23 ;  /* 0x0000000434367819 */ /* 0x000fe40000010e17 */
[----:B------:R-:W-:-:S02]  /*e960*/  SHF.L.W.U32.HI R59, R23, 0x1e, R52 ;  /* 0x0000001e173b7819 */ /* 0x000fc40000010e34 */
[----:B------:R-:W-:Y:S02]  /*e970*/  SHF.L.W.U32.HI R63, R23, 0x19, R52 ;  /* 0x00000019173f7819 */ /* 0x000fe40000010e34 */
[----:B------:R-:W-:Y:S02]  /*e980*/  LOP3.LUT R74, R61, R57, R70, 0x96, !PT ;  /* 0x000000393d4a7212 */ /* 0x000fe400078e9646 */
[----:B------:R-:W-:Y:S02]  /*e990*/  SHF.L.W.U32.HI R20, R23, 0x4, R52 ;  /* 0x0000000417147819 */ /* 0x000fe40000010e34 */
[C-C-:B------:R-:W-:Y:S02]  /*e9a0*/  SHF.L.W.U32.HI R57, R52.reuse, 0x1e, R23.reuse ;  /* 0x0000001e34397819 */ /* 0x140fe40000010e17 */
[----:B------:R-:W-:Y:S02]  /*e9b0*/  SHF.L.W.U32.HI R61, R52, 0x19, R23 ;  /* 0x00000019343d7819 */ /* 0x000fe40000010e17 */
[----:B------:R-:W-:-:S02]  /*e9c0*/  IADD3 R70, P0, P4, R65, 0x1a6439ec, R72 ;  /* 0x1a6439ec41467810 */ /* 0x000fc40007c1e048 */
[----:B------:R-:W-:Y:S02]  /*e9d0*/  LOP3.LUT R59, R63, R54, R59, 0x96, !PT ;  /* 0x000000363f3b7212 */ /* 0x000fe400078e963b */
[----:B------:R-:W-:Y:S02]  /*e9e0*/  LOP3.LUT R54, R52, R55, R64, 0xe8, !PT ;  /* 0x0000003734367212 */ /* 0x000fe400078ee840 */
[----:B------:R-:W-:Y:S02]  /*e9f0*/  LOP3.LUT R61, R61, R20, R57, 0x96, !PT ;  /* 0x000000143d3d7212 */ /* 0x000fe400078e9639 */
[----:B------:R-:W-:Y:S02]  /*ea00*/  IADD3.X R63, PT, PT, R67, -0x7338fdf8, R74, P0, P4 ;  /* 0x8cc70208433f7810 */ /* 0x000fe400007e844a */
[C---:B------:R-:W-:Y:S02]  /*ea10*/  IADD3 R57, P0, PT, R70.reuse, R39, RZ ;  /* 0x0000002746397210 */ /* 0x040fe40007f1e0ff */
[----:B------:R-:W-:-:S02]  /*ea20*/  IADD3 R39, P4, P5, R70, R59, R54 ;  /* 0x0000003b46277210 */ /* 0x000fc40007d9e036 */
[----:B------:R-:W-:Y:S01]  /*ea30*/  LOP3.LUT R20, R23, R44, R49, 0xe8, !PT ;  /* 0x0000002c17147212 */ /* 0x000fe200078ee831 */
[----:B------:R-:W-:Y:S01]  /*ea40*/  IMAD.X R40, R63, 0x1, R40, P0 ;  /* 0x000000013f287824 */ /* 0x000fe200000e0628 */
[----:B------:R-:W-:Y:S02]  /*ea50*/  LOP3.LUT R75, R31, R57, R56, 0xb8, !PT ;  /* 0x000000391f4b7212 */ /* 0x000fe400078eb838 */
[----:B------:R-:W-:Y:S02]  /*ea60*/  IADD3.X R20, PT, PT, R63, R61, R20, P4, P5 ;  /* 0x0000003d3f147210 */ /* 0x000fe400027ea414 */
[----:B------:R-:W-:Y:S02]  /*ea70*/  SHF.L.W.U32.HI R59, R57, 0x12, R40 ;  /* 0x00000012393b7819 */ /* 0x000fe40000010e28 */
[----:B------:R-:W-:Y:S02]  /*ea80*/  SHF.L.W.U32.HI R67, R39, 0x4, R20 ;  /* 0x0000000427437819 */ /* 0x000fe40000010e14 */
[----:B------:R-:W-:-:S02]  /*ea90*/  SHF.L.W.U32.HI R72, R20, 0x1e, R39 ;  /* 0x0000001e14487819 */ /* 0x000fc40000010e27 */
[----:B------:R-:W-:Y:S02]  /*eaa0*/  SHF.L.W.U32.HI R74, R20, 0x19, R39 ;  /* 0x00000019144a7819 */ /* 0x000fe40000010e27 */
[----:B------:R-:W-:Y:S02]  /*eab0*/  SHF.L.W.U32.HI R70, R57, 0xe, R40 ;  /* 0x0000000e39467819 */ /* 0x000fe40000010e28 */
[--C-:B------:R-:W-:Y:S02]  /*eac0*/  SHF.L.W.U32.HI R65, R40, 0x17, R57.reuse ;  /* 0x0000001728417819 */ /* 0x100fe40000010e39 */
[----:B------:R-:W-:Y:S02]  /*ead0*/  LOP3.LUT R72, R74, R67, R72, 0x96, !PT ;  /* 0x000000434a487212 */ /* 0x000fe400078e9648 */
[C-C-:B------:R-:W-:Y:S02]  /*eae0*/  SHF.L.W.U32.HI R54, R40.reuse, 0x12, R57.reuse ;  /* 0x0000001228367819 */ /* 0x140fe40000010e39 */
[----:B------:R-:W-:-:S02]  /*eaf0*/  SHF.L.W.U32.HI R61, R40, 0xe, R57 ;  /* 0x0000000e283d7819 */ /* 0x000fc40000010e39 */
[----:B------:R-:W-:Y:S02]  /*eb00*/  SHF.L.W.U32.HI R63, R57, 0x17, R40 ;  /* 0x00000017393f7819 */ /* 0x000fe40000010e28 */
[----:B------:R-:W-:Y:S02]  /*eb10*/  IADD3 R75, P5, P6, R75, R15, R32 ;  /* 0x0000000f4b4b7210 */ /* 0x000fe40007ebe020 */
[----:B------:R-:W-:Y:S02]  /*eb20*/  LOP3.LUT R70, R65, R59, R70, 0x96, !PT ;  /* 0x0000003b41467212 */ /* 0x000fe400078e9646 */
[----:B------:R-:W-:Y:S02]  /*eb30*/  LOP3.LUT R74, R66, R40, R37, 0xb8, !PT ;  /* 0x00000028424a7212 */ /* 0x000fe400078eb825 */
[----:B------:R-:W-:Y:S02]  /*eb40*/  LOP3.LUT R61, R63, R54, R61, 0x96, !PT ;  /* 0x000000363f3d7212 */ /* 0x000fe400078e963d */
[----:B------:R-:W-:-:S02]  /*eb50*/  IADD3 R59, P0, P4, R75, 0x23631e28, R70 ;  /* 0x23631e284b3b7810 */ /* 0x000fc40007c1e046 */
[----:B------:R-:W-:Y:S02]  /*eb60*/  IADD3.X R74, PT, PT, R74, R50, R53, P5, P6 ;  /* 0x000000324a4a7210 */ /* 0x000fe40002fec435 */
[----:B------:R-:W-:Y:S02]  /*eb70*/  SHF.L.W.U32.HI R15, R20, 0x4, R39 ;  /* 0x00000004140f7819 */ /* 0x000fe40000010e27 */
[C-C-:B------:R-:W-:Y:S02]  /*eb80*/  SHF.L.W.U32.HI R32, R39.reuse, 0x1e, R20.reuse ;  /* 0x0000001e27207819 */ /* 0x140fe40000010e14 */
[----:B------:R-:W-:Y:S02]  /*eb90*/  SHF.L.W.U32.HI R54, R39, 0x19, R20 ;  /* 0x0000001927367819 */ /* 0x000fe40000010e14 */
[----:B------:R-:W-:Y:S02]  /*eba0*/  IADD3 R64, P5, PT, R59, R64, RZ ;  /* 0x000000403b407210 */ /* 0x000fe40007fbe0ff */
[----:B------:R-:W-:-:S02]  /*ebb0*/  IADD3.X R74, PT, PT, R74, -0x6f410006, R61, P0, P4 ;  /* 0x90befffa4a4a7810 */ /* 0x000fc400007e843d */
[----:B------:R-:W-:Y:S02]  /*ebc0*/  LOP3.LUT R53, R39, R52, R55, 0xe8, !PT ;  /* 0x0000003427357212 */ /* 0x000fe400078ee837 */
[----:B------:R-:W-:Y:S01]  /*ebd0*/  LOP3.LUT R70, R54, R15, R32, 0x96, !PT ;  /* 0x0000000f36467212 */ /* 0x000fe200078e9620 */
[----:B------:R-:W-:Y:S01]  /*ebe0*/  IMAD.X R49, R74, 0x1, R49, P5 ;  /* 0x000000014a317824 */ /* 0x000fe200028e0631 */
[----:B------:R-:W-:Y:S02]  /*ebf0*/  IADD3 R32, P0, P4, R59, R72, R53 ;  /* 0x000000483b207210 */ /* 0x000fe40007c1e035 */
[----:B------:R-:W-:Y:S02]  /*ec00*/  LOP3.LUT R15, R20, R23, R44, 0xe8, !PT ;  /* 0x00000017140f7212 */ /* 0x000fe400078ee82c */
[----:B------:R-:W-:Y:S02]  /*ec10*/  LOP3.LUT R54, R56, R64, R57, 0xb8, !PT ;  /* 0x0000004038367212 */ /* 0x000fe400078eb839 */
[----:B------:R-:W-:-:S02]  /*ec20*/  IADD3.X R15, PT, PT, R74, R70, R15, P0, P4 ;  /* 0x000000464a0f7210 */ /* 0x000fc400007e840f */
[C-C-:B------:R-:W-:Y:S02]  /*ec30*/  SHF.L.W.U32.HI R53, R64.reuse, 0x12, R49.reuse ;  /* 0x0000001240357819 */ /* 0x140fe40000010e31 */
[----:B------:R-:W-:Y:S02]  /*ec40*/  SHF.L.W.U32.HI R70, R64, 0xe, R49 ;  /* 0x0000000e40467819 */ /* 0x000fe40000010e31 */
[C-C-:B------:R-:W-:Y:S02]  /*ec50*/  SHF.L.W.U32.HI R61, R49.reuse, 0x17, R64.reuse ;  /* 0x00000017313d7819 */ /* 0x140fe40000010e40 */
[----:B------:R-:W-:Y:S02]  /*ec60*/  IADD3 R67, P5, P6, R54, R79, R31 ;  /* 0x0000004f36437210 */ /* 0x000fe40007ebe01f */
[C-C-:B------:R-:W-:Y:S02]  /*ec70*/  SHF.L.W.U32.HI R31, R49.reuse, 0x12, R64.reuse ;  /* 0x00000012311f7819 */ /* 0x140fe40000010e40 */
[----:B------:R-:W-:-:S02]  /*ec80*/  SHF.L.W.U32.HI R54, R49, 0xe, R64 ;  /* 0x0000000e31367819 */ /* 0x000fc40000010e40 */
[----:B------:R-:W-:Y:S02]  /*ec90*/  SHF.L.W.U32.HI R59, R64, 0x17, R49 ;  /* 0x00000017403b7819 */ /* 0x000fe40000010e31 */
[----:B------:R-:W-:Y:S02]  /*eca0*/  LOP3.LUT R70, R61, R53, R70, 0x96, !PT ;  /* 0x000000353d467212 */ /* 0x000fe400078e9646 */
[----:B------:R-:W-:Y:S02]  /*ecb0*/  LOP3.LUT R75, R37, R49, R40, 0xb8, !PT ;  /* 0x00000031254b7212 */ /* 0x000fe400078eb828 */
[----:B------:R-:W-:Y:S02]  /*ecc0*/  LOP3.LUT R74, R59, R31, R54, 0x96, !PT ;  /* 0x0000001f3b4a7212 */ /* 0x000fe400078e9636 */
[----:B------:R-:W-:Y:S02]  /*ecd0*/  IADD3 R70, P0, P4, R67, -0x217d4217, R70 ;  /* 0xde82bde943467810 */ /* 0x000fe40007c1e046 */
[----:B------:R-:W-:-:S02]  /*ece0*/  IADD3.X R75, PT, PT, R75, R34, R66, P5, P6 ;  /* 0x000000224b4b7210 */ /* 0x000fc40002fec442 */
[C-C-:B------:R-:W-:Y:S02]  /*ecf0*/  SHF.L.W.U32.HI R63, R32.reuse, 0x4, R15.reuse ;  /* 0x00000004203f7819 */ /* 0x140fe40000010e0f */
[C-C-:B------:R-:W-:Y:S02]  /*ed00*/  SHF.L.W.U32.HI R72, R15.reuse, 0x1e, R32.reuse ;  /* 0x0000001e0f487819 */ /* 0x140fe40000010e20 */
[C-C-:B------:R-:W-:Y:S02]  /*ed10*/  SHF.L.W.U32.HI R65, R15.reuse, 0x19, R32.reuse ;  /* 0x000000190f417819 */ /* 0x140fe40000010e20 */
[----:B------:R-:W-:Y:S02]  /*ed20*/  SHF.L.W.U32.HI R31, R15, 0x4, R32 ;  /* 0x000000040f1f7819 */ /* 0x000fe40000010e20 */
[----:B------:R-:W-:Y:S02]  /*ed30*/  SHF.L.W.U32.HI R54, R32, 0x1e, R15 ;  /* 0x0000001e20367819 */ /* 0x000fe40000010e0f */
[----:B------:R-:W-:-:S02]  /*ed40*/  IADD3 R55, P5, PT, R70, R55, RZ ;  /* 0x0000003746377210 */ /* 0x000fc40007fbe0ff */
[C---:B------:R-:W-:Y:S02]  /*ed50*/  SHF.L.W.U32.HI R53, R32.reuse, 0x19, R15 ;  /* 0x0000001920357819 */ /* 0x040fe40000010e0f */
[----:B------:R-:W-:Y:S02]  /*ed60*/  IADD3.X R75, PT, PT, R75, -0x5baf9315, R74, P0, P4 ;  /* 0xa4506ceb4b4b7810 */ /* 0x000fe400007e844a */
[----:B------:R-:W-:Y:S02]  /*ed70*/  LOP3.LUT R72, R65, R63, R72, 0x96, !PT ;  /* 0x0000003f41487212 */ /* 0x000fe400078e9648 */
[----:B------:R-:W-:Y:S01]  /*ed80*/  LOP3.LUT R67, R53, R31, R54, 0x96, !PT ;  /* 0x0000001f35437212 */ /* 0x000fe200078e9636 */
[----:B------:R-:W-:Y:S01]  /*ed90*/  IMAD.X R54, R75, 0x1, R44, P5 ;  /* 0x000000014b367824 */ /* 0x000fe200028e062c */
[----:B------:R-:W-:Y:S02]  /*eda0*/  LOP3.LUT R59, R32, R39, R52, 0xe8, !PT ;  /* 0x00000027203b7212 */ /* 0x000fe400078ee834 */
[----:B------:R-:W-:-:S02]  /*edb0*/  LOP3.LUT R65, R57, R55, R64, 0xb8, !PT ;  /* 0x0000003739417212 */ /* 0x000fc400078eb840 */
[----:B------:R-:W-:Y:S02]  /*edc0*/  IADD3 R31, P0, P4, R70, R72, R59 ;  /* 0x00000048461f7210 */ /* 0x000fe40007c1e03b */
[----:B------:R-:W-:Y:S02]  /*edd0*/  IADD3 R65, P5, P6, R65, R13, R56 ;  /* 0x0000000d41417210 */ /* 0x000fe40007ebe038 */
[----:B------:R-:W-:Y:S02]  /*ede0*/  LOP3.LUT R44, R15, R20, R23, 0xe8, !PT ;  /* 0x000000140f2c7212 */ /* 0x000fe400078ee817 */
[C-C-:B------:R-:W-:Y:S02]  /*edf0*/  SHF.L.W.U32.HI R56, R55.reuse, 0x12, R54.reuse ;  /* 0x0000001237387819 */ /* 0x140fe40000010e36 */
[----:B------:R-:W-:Y:S02]  /*ee00*/  SHF.L.W.U32.HI R59, R55, 0xe, R54 ;  /* 0x0000000e373b7819 */ /* 0x000fe40000010e36 */
[----:B------:R-:W-:-:S02]  /*ee10*/  SHF.L.W.U32.HI R63, R54, 0x17, R55 ;  /* 0x00000017363f7819 */ /* 0x000fc40000010e37 */
[C-C-:B------:R-:W-:Y:S02]  /*ee20*/  SHF.L.W.U32.HI R53, R54.reuse, 0x12, R55.reuse ;  /* 0x0000001236357819 */ /* 0x140fe40000010e37 */
[----:B------:R-:W-:Y:S02]  /*ee30*/  SHF.L.W.U32.HI R66, R54, 0xe, R55 ;  /* 0x0000000e36427819 */ /* 0x000fe40000010e37 */
[----:B------:R-:W-:Y:S02]  /*ee40*/  SHF.L.W.U32.HI R61, R55, 0x17, R54 ;  /* 0x00000017373d7819 */ /* 0x000fe40000010e36 */
[----:B------:R-:W-:Y:S02]  /*ee50*/  LOP3.LUT R72, R40, R54, R49, 0xb8, !PT ;  /* 0x0000003628487212 */ /* 0x000fe400078eb831 */
[----:B------:R-:W-:Y:S02]  /*ee60*/  IADD3.X R44, PT, PT, R75, R67, R44, P0, P4 ;  /* 0x000000434b2c7210 */ /* 0x000fe400007e842c */
[----:B------:R-:W-:-:S02]  /*ee70*/  LOP3.LUT R70, R63, R56, R59, 0x96, !PT ;  /* 0x000000383f467212 */ /* 0x000fc400078e963b */
[----:B------:R-:W-:Y:S02]  /*ee80*/  LOP3.LUT R67, R61, R53, R66, 0x96, !PT ;  /* 0x000000353d437212 */ /* 0x000fe400078e9642 */
[----:B------:R-:W-:Y:S02]  /*ee90*/  IADD3.X R72, PT, PT, R72, R22, R37, P5, P6 ;  /* 0x0000001648487210 */ /* 0x000fe40002fec425 */
[----:B------:R-:W-:Y:S02]  /*eea0*/  SHF.L.W.U32.HI R53, R31, 0x4, R44 ;  /* 0x000000041f357819 */ /* 0x000fe40000010e2c */
[C-C-:B------:R-:W-:Y:S02]  /*eeb0*/  SHF.L.W.U32.HI R66, R44.reuse, 0x1e, R31.reuse ;  /* 0x0000001e2c427819 */ /* 0x140fe40000010e1f */
[C-C-:B------:R-:W-:Y:S02]  /*eec0*/  SHF.L.W.U32.HI R61, R44.reuse, 0x19, R31.reuse ;  /* 0x000000192c3d7819 */ /* 0x140fe40000010e1f */
[----:B------:R-:W-:-:S02]  /*eed0*/  SHF.L.W.U32.HI R37, R44, 0x4, R31 ;  /* 0x000000042c257819 */ /* 0x000fc40000010e1f */
[C-C-:B------:R-:W-:Y:S02]  /*eee0*/  SHF.L.W.U32.HI R56, R31.reuse, 0x1e, R44.reuse ;  /* 0x0000001e1f387819 */ /* 0x140fe40000010e2c */
[----:B------:R-:W-:Y:S02]  /*eef0*/  SHF.L.W.U32.HI R59, R31, 0x19, R44 ;  /* 0x000000191f3b7819 */ /* 0x000fe40000010e2c */
[----:B------:R-:W-:Y:S02]  /*ef00*/  IADD3 R63, P0, P4, R65, -0x4d3986eb, R70 ;  /* 0xb2c67915413f7810 */ /* 0x000fe40007c1e046 */
[----:B------:R-:W-:Y:S02]  /*ef10*/  LOP3.LUT R66, R61, R53, R66, 0x96, !PT ;  /* 0x000000353d427212 */ /* 0x000fe400078e9642 */
[----:B------:R-:W-:Y:S02]  /*ef20*/  LOP3.LUT R70, R59, R37, R56, 0x96, !PT ;  /* 0x000000253b467212 */ /* 0x000fe400078e9638 */
[----:B------:R-:W-:-:S02]  /*ef30*/  IADD3.X R72, PT, PT, R72, -0x41065c09, R67, P0, P4 ;  /* 0xbef9a3f748487810 */ /* 0x000fc400007e8443 */
[----:B------:R-:W-:Y:S02]  /*ef40*/  LOP3.LUT R53, R31, R32, R39, 0xe8, !PT ;  /* 0x000000201f357212 */ /* 0x000fe400078ee827 */
[C---:B------:R-:W-:Y:S02]  /*ef50*/  IADD3 R37, P0, PT, R63.reuse, R52, RZ ;  /* 0x000000343f257210 */ /* 0x040fe40007f1e0ff */
[----:B------:R-:W-:Y:S02]  /*ef60*/  IADD3 R52, P4, P5, R63, R66, R53 ;  /* 0x000000423f347210 */ /* 0x000fe40007d9e035 */
[----:B------:R-:W-:Y:S01]  /*ef70*/  LOP3.LUT R53, R44, R15, R20, 0xe8, !PT ;  /* 0x0000000f2c357212 */ /* 0x000fe200078ee814 */
[----:B------:R-:W-:Y:S01]  /*ef80*/  IMAD.X R56, R72, 0x1, R23, P0 ;  /* 0x0000000148387824 */ /* 0x000fe200000e0617 */
[----:B------:R-:W-:Y:S02]  /*ef90*/  LOP3.LUT R74, R64, R37, R55, 0xb8, !PT ;  /* 0x00000025404a7212 */ /* 0x000fe400078eb837 */
[----:B------:R-:W-:-:S02]  /*efa0*/  IADD3.X R23, PT, PT, R72, R70, R53, P4, P5 ;  /* 0x0000004648177210 */ /* 0x000fc400027ea435 */
[C-C-:B------:R-:W-:Y:S02]  /*efb0*/  SHF.L.W.U32.HI R53, R56.reuse, 0x12, R37.reuse ;  /* 0x0000001238357819 */ /* 0x140fe40000010e25 */
[C-C-:B------:R-:W-:Y:S02]  /*efc0*/  SHF.L.W.U32.HI R66, R56.reuse, 0xe, R37.reuse ;  /* 0x0000000e38427819 */ /* 0x140fe40000010e25 */
[C-C-:B------:R-:W-:Y:S02]  /*efd0*/  SHF.L.W.U32.HI R61, R37.reuse, 0x17, R56.reuse ;  /* 0x00000017253d7819 */ /* 0x140fe40000010e38 */
[C-C-:B------:R-:W-:Y:S02]  /*efe0*/  SHF.L.W.U32.HI R59, R37.reuse, 0x12, R56.reuse ;  /* 0x00000012253b7819 */ /* 0x140fe40000010e38 */
[----:B------:R-:W-:Y:S02]  /*eff0*/  SHF.L.W.U32.HI R70, R37, 0xe, R56 ;  /* 0x0000000e25467819 */ /* 0x000fe40000010e38 */
[----:B------:R-:W-:-:S02]  /*f000*/  SHF.L.W.U32.HI R63, R56, 0x17, R37 ;  /* 0x00000017383f7819 */ /* 0x000fc40000010e25 */
[----:B------:R-:W-:Y:S02]  /*f010*/  LOP3.LUT R76, R61, R53, R66, 0x96, !PT ;  /* 0x000000353d4c7212 */ /* 0x000fe400078e9642 */
[----:B------:R-:W-:Y:S02]  /*f020*/  IADD3 R74, P5, P6, R74, R36, R57 ;  /* 0x000000244a4a7210 */ /* 0x000fe40007ebe039 */
        /* <DEDUP_REMOVED lines=8> */
[C-C-:B------:R-:W-:Y:S02]  /*f0b0*/  SHF.L.W.U32.HI R66, R52.reuse, 0x1e, R23.reuse ;  /* 0x0000001e34427819 */ /* 0x140fe40000010e17 */
[----:B------:R-:W-:-:S02]  /*f0c0*/  SHF.L.W.U32.HI R57, R52, 0x19, R23 ;  /* 0x0000001934397819 */ /* 0x000fc40000010e17 */
[----:B------:R-:W-:Y:S02]  /*f0d0*/  IADD3 R40, P5, PT, R70, R39, RZ ;  /* 0x0000002746287210 */ /* 0x000fe40007fbe0ff */
[----:B------:R-:W-:Y:S02]  /*f0e0*/  IADD3.X R61, PT, PT, R61, -0x398e870e, R76, P0, P4 ;  /* 0xc67178f23d3d7810 */ /* 0x000fe400007e844c */
[----:B------:R-:W-:Y:S02]  /*f0f0*/  LOP3.LUT R72, R67, R65, R72, 0x96, !PT ;  /* 0x0000004143487212 */ /* 0x000fe400078e9648 */
[----:B------:R-:W-:Y:S02]  /*f100*/  LOP3.LUT R59, R52, R31, R32, 0xe8, !PT ;  /* 0x0000001f343b7212 */ /* 0x000fe400078ee820 */
[----:B------:R-:W-:Y:S01]  /*f110*/  LOP3.LUT R66, R57, R53, R66, 0x96, !PT ;  /* 0x0000003539427212 */ /* 0x000fe200078e9642 */
[----:B------:R-:W-:Y:S01]  /*f120*/  IMAD.X R53, R61, 0x1, R20, P5 ;  /* 0x000000013d357824 */ /* 0x000fe200028e0614 */
[----:B------:R-:W-:-:S02]  /*f130*/  IADD3 R39, P0, P4, R70, R72, R59 ;  /* 0x0000004846277210 */ /* 0x000fc40007c1e03b */
[----:B------:R-:W-:Y:S02]  /*f140*/  LOP3.LUT R57, R23, R44, R15, 0xe8, !PT ;  /* 0x0000002c17397212 */ /* 0x000fe400078ee80f */
[----:B------:R-:W-:Y:S02]  /*f150*/  LOP3.LUT R74, R55, R40, R37, 0xb8, !PT ;  /* 0x00000028374a7212 */ /* 0x000fe400078eb825 */
[----:B------:R-:W-:Y:S02]  /*f160*/  IADD3.X R20, PT, PT, R61, R66, R57, P0, P4 ;  /* 0x000000423d147210 */ /* 0x000fe400007e8439 */
[C-C-:B------:R-:W-:Y:S02]  /*f170*/  SHF.L.W.U32.HI R59, R40.reuse, 0x12, R53.reuse ;  /* 0x00000012283b7819 */ /* 0x140fe40000010e35 */
[----:B------:R-:W-:Y:S02]  /*f180*/  SHF.L.W.U32.HI R66, R40, 0xe, R53 ;  /* 0x0000000e28427819 */ /* 0x000fe40000010e35 */
[----:B------:R-:W-:-:S02]  /*f190*/  SHF.L.W.U32.HI R63, R53, 0x17, R40 ;  /* 0x00000017353f7819 */ /* 0x000fc40000010e28 */
[----:B------:R-:W-:Y:S02]  /*f1a0*/  IADD3 R74, P5, P6, R74, R25, R64 ;  /* 0x000000194a4a7210 */ /* 0x000fe40007ebe040 */
[C-C-:B------:R-:W-:Y:S02]  /*f1b0*/  SHF.L.W.U32.HI R57, R53.reuse, 0x12, R40.reuse ;  /* 0x0000001235397819 */ /* 0x140fe40000010e28 */
[----:B------:R-:W-:Y:S02]  /*f1c0*/  SHF.L.W.U32.HI R64, R53, 0xe, R40 ;  /* 0x0000000e35407819 */ /* 0x000fe40000010e28 */
[----:B------:R-:W-:Y:S02]  /*f1d0*/  SHF.L.W.U32.HI R61, R40, 0x17, R53 ;  /* 0x00000017283d7819 */ /* 0x000fe40000010e35 */
[----:B------:R-:W-:Y:S02]  /*f1e0*/  LOP3.LUT R59, R63, R59, R66, 0x96, !PT ;  /* 0x0000003b3f3b7212 */ /* 0x000fe400078e9642 */
[----:B------:R-:W-:-:S02]  /*f1f0*/  LOP3.LUT R76, R54, R53, R56, 0xb8, !PT ;  /* 0x00000035364c7212 */ /* 0x000fc400078eb838 */
[----:B------:R-:W-:Y:S02]  /*f200*/  LOP3.LUT R63, R61, R57, R64, 0x96, !PT ;  /* 0x000000393d3f7212 */ /* 0x000fe400078e9640 */
[----:B------:R-:W-:Y:S02]  /*f210*/  IADD3 R61, P0, P4, R74, -0x15d99e64, R59 ;  /* 0xea26619c4a3d7810 */ /* 0x000fe40007c1e03b */
[----:B------:R-:W-:Y:S02]  /*f220*/  IADD3.X R76, PT, PT, R76, R28, R49, P5, P6 ;  /* 0x0000001c4c4c7210 */ /* 0x000fe40002fec431 */
        /* <DEDUP_REMOVED lines=8> */
[C-C-:B------:R-:W-:Y:S01]  /*f2b0*/  SHF.L.W.U32.HI R64, R39.reuse, 0x1e, R20.reuse ;  /* 0x0000001e27407819 */ /* 0x140fe20000010e14 */
[----:B------:R-:W1:Y:S01]  /*f2c0*/  S2R R67, SR_LANEID ;  /* 0x0000000000437919 */ /* 0x000e620000000000 */
        /* <DEDUP_REMOVED lines=8> */
[----:B------:R-:W-:Y:S02]  /*f350*/  SHF.L.W.U32.HI R70, R49, 0xe, R66 ;  /* 0x0000000e31467819 */ /* 0x000fe40000010e42 */
[----:B------:R-:W-:Y:S02]  /*f360*/  SHF.L.W.U32.HI R61, R66, 0x17, R49 ;  /* 0x00000017423d7819 */ /* 0x000fe40000010e31 */
[----:B------:R-:W-:Y:S02]  /*f370*/  LOP3.LUT R63, R56, R66, R53, 0xb8, !PT ;  /* 0x00000042383f7212 */ /* 0x000fe400078eb835 */
[C-C-:B------:R-:W-:Y:S02]  /*f380*/  SHF.L.W.U32.HI R32, R66.reuse, 0x12, R49.reuse ;  /* 0x0000001242207819 */ /* 0x140fe40000010e31 */
[----:B------:R-:W-:-:S02]  /*f390*/  SHF.L.W.U32.HI R57, R66, 0xe, R49 ;  /* 0x0000000e42397819 */ /* 0x000fc40000010e31 */
[----:B------:R-:W-:Y:S02]  /*f3a0*/  SHF.L.W.U32.HI R59, R49, 0x17, R66 ;  /* 0x00000017313b7819 */ /* 0x000fe40000010e42 */
[----:B------:R-:W-:Y:S02]  /*f3b0*/  IADD3.X R15, PT, PT, R76, R74, R15, P0, P4 ;  /* 0x0000004a4c0f7210 */ /* 0x000fe400007e840f */
[----:B------:R-:W-:Y:S02]  /*f3c0*/  LOP3.LUT R70, R61, R55, R70, 0x96, !PT ;  /* 0x000000373d467212 */ /* 0x000fe400078e9646 */
[----:B------:R-:W-:Y:S02]  /*f3d0*/  IADD3.X R63, PT, PT, R63, R60, R54, P5, P6 ;  /* 0x0000003c3f3f7210 */ /* 0x000fe40002fec436 */
[----:B------:R-:W-:Y:S02]  /*f3e0*/  LOP3.LUT R72, R59, R32, R57, 0x96, !PT ;  /* 0x000000203b487212 */ /* 0x000fe400078e9639 */
[----:B------:R-:W-:-:S02]  /*f3f0*/  SHF.L.W.U32.HI R54, R64, 0x4, R15 ;  /* 0x0000000440367819 */ /* 0x000fc40000010e0f */
[C-C-:B------:R-:W-:Y:S02]  /*f400*/  SHF.L.W.U32.HI R57, R15.reuse, 0x1e, R64.reuse ;  /* 0x0000001e0f397819 */ /* 0x140fe40000010e40 */
[----:B------:R-:W-:Y:S02]  /*f410*/  SHF.L.W.U32.HI R60, R15, 0x19, R64 ;  /* 0x000000190f3c7819 */ /* 0x000fe40000010e40 */
[----:B------:R-:W-:Y:S02]  /*f420*/  IADD3 R70, P4, P5, R73, 0x21c0c207, R70 ;  /* 0x21c0c20749467810 */ /* 0x000fe40007d9e046 */
[----:B------:R-:W-:Y:S02]  /*f430*/  SHF.L.W.U32.HI R32, R15, 0x4, R64 ;  /* 0x000000040f207819 */ /* 0x000fe40000010e40 */
[C-C-:B------:R-:W-:Y:S02]  /*f440*/  SHF.L.W.U32.HI R55, R64.reuse, 0x1e, R15.reuse ;  /* 0x0000001e40377819 */ /* 0x140fe40000010e0f */
[----:B------:R-:W-:-:S02]  /*f450*/  SHF.L.W.U32.HI R59, R64, 0x19, R15 ;  /* 0x00000019403b7819 */ /* 0x000fc40000010e0f */
[----:B------:R-:W-:Y:S02]  /*f460*/  LOP3.LUT R61, R60, R54, R57, 0x96, !PT ;  /* 0x000000363c3d7212 */ /* 0x000fe400078e9639 */
[----:B------:R-:W-:Y:S02]  /*f470*/  LOP3.LUT R54, R64, R39, R52, 0xe8, !PT ;  /* 0x0000002740367212 */ /* 0x000fe400078ee834 */
[C---:B------:R-:W-:Y:S02]  /*f480*/  IADD3 R57, P0, PT, R70.reuse, R31, RZ ;  /* 0x0000001f46397210 */ /* 0x040fe40007f1e0ff */
[----:B------:R-:W-:Y:S02]  /*f490*/  IADD3.X R63, PT, PT, R63, -0x2e794739, R72, P4, P5 ;  /* 0xd186b8c73f3f7810 */ /* 0x000fe400027ea448 */
[----:B------:R-:W-:Y:S02]  /*f4a0*/  LOP3.LUT R59, R59, R32, R55, 0x96, !PT ;  /* 0x000000203b3b7212 */ /* 0x000fe400078e9637 */
[----:B------:R-:W-:Y:S01]  /*f4b0*/  IADD3 R55, P4, P5, R70, R61, R54 ;  /* 0x0000003d46377210 */ /* 0x000fe20007d9e036 */
[----:B------:R-:W-:Y:S01]  /*f4c0*/  IMAD.X R54, R63, 0x1, R44, P0 ;  /* 0x000000013f367824 */ /* 0x000fe200000e062c */
[----:B------:R-:W-:-:S02]  /*f4d0*/  LOP3.LUT R32, R15, R20, R23, 0xe8, !PT ;  /* 0x000000140f207212 */ /* 0x000fc400078ee817 */
[----:B------:R-:W-:Y:S02]  /*f4e0*/  LOP3.LUT R31, R40, R57, R49, 0xb8, !PT ;  /* 0x00000039281f7212 */ /* 0x000fe400078eb831 */
[----:B------:R-:W-:Y:S02]  /*f4f0*/  IADD3.X R44, PT, PT, R63, R59, R32, P4, P5 ;  /* 0x0000003b3f2c7210 */ /* 0x000fe400027ea420 */
[----:B------:R-:W-:Y:S02]  /*f500*/  IADD3 R82, P0, P4, R31, R82, R37 ;  /* 0x000000521f527210 */ /* 0x000fe40007c1e025 */
[C-C-:B------:R-:W-:Y:S02]  /*f510*/  SHF.L.W.U32.HI R32, R57.reuse, 0x12, R54.reuse ;  /* 0x0000001239207819 */ /* 0x140fe40000010e36 */
        /* <DEDUP_REMOVED lines=8> */
[----:B------:R-:W-:Y:S02]  /*f5a0*/  LOP3.LUT R73, R59, R31, R60, 0x96, !PT ;  /* 0x0000001f3b497212 */ /* 0x000fe400078e963c */
[----:B------:R-:W-:Y:S02]  /*f5b0*/  IADD3 R59, P0, P4, R82, -0x321f14e2, R61 ;  /* 0xcde0eb1e523b7810 */ /* 0x000fe40007c1e03d */
[----:B------:R-:W-:Y:S02]  /*f5c0*/  SHF.L.W.U32.HI R63, R55, 0x4, R44 ;  /* 0x00000004373f7819 */ /* 0x000fe40000010e2c */
[C-C-:B------:R-:W-:Y:S02]  /*f5d0*/  SHF.L.W.U32.HI R70, R44.reuse, 0x1e, R55.reuse ;  /* 0x0000001e2c467819 */ /* 0x140fe40000010e37 */
[C-C-:B------:R-:W-:Y:S02]  /*f5e0*/  SHF.L.W.U32.HI R65, R44.reuse, 0x19, R55.reuse ;  /* 0x000000192c417819 */ /* 0x140fe40000010e37 */
[----:B------:R-:W-:-:S02]  /*f5f0*/  SHF.L.W.U32.HI R31, R44, 0x4, R55 ;  /* 0x000000042c1f7819 */ /* 0x000fc40000010e37 */
[C-C-:B------:R-:W-:Y:S02]  /*f600*/  SHF.L.W.U32.HI R32, R55.reuse, 0x1e, R44.reuse ;  /* 0x0000001e37207819 */ /* 0x140fe40000010e2c */
[----:B------:R-:W-:Y:S02]  /*f610*/  SHF.L.W.U32.HI R37, R55, 0x19, R44 ;  /* 0x0000001937257819 */ /* 0x000fe40000010e2c */
[----:B------:R-:W-:Y:S02]  /*f620*/  IADD3.X R60, PT, PT, R72, -0x1525822a, R73, P0, P4 ;  /* 0xeada7dd6483c7810 */ /* 0x000fe400007e8449 */
[----:B------:R-:W-:Y:S02]  /*f630*/  LOP3.LUT R70, R65, R63, R70, 0x96, !PT ;  /* 0x0000003f41467212 */ /* 0x000fe400078e9646 */
[----:B------:R-:W-:Y:S02]  /*f640*/  LOP3.LUT R43, R55, R64, R39, 0xe8, !PT ;  /* 0x00000040372b7212 */ /* 0x000fe400078ee827 */
[----:B------:R-:W-:-:S02]  /*f650*/  IADD3 R52, P0, PT, R59, R52, RZ ;  /* 0x000000343b347210 */ /* 0x000fc40007f1e0ff */
[----:B------:R-:W-:Y:S02]  /*f660*/  LOP3.LUT R56, R37, R31, R32, 0x96, !PT ;  /* 0x0000001f25387212 */ /* 0x000fe400078e9620 */
[----:B------:R-:W-:Y:S01]  /*f670*/  IADD3 R32, P4, P5, R59, R70, R43 ;  /* 0x000000463b207210 */ /* 0x000fe20007d9e02b */
[----:B------:R-:W-:Y:S01]  /*f680*/  IMAD.X R23, R60, 0x1, R23, P0 ;  /* 0x000000013c177824 */ /* 0x000fe200000e0617 */
[----:B------:R-:W-:Y:S02]  /*f690*/  LOP3.LUT R31, R44, R15, R20, 0xe8, !PT ;  /* 0x0000000f2c1f7212 */ /* 0x000fe400078ee814 */
[----:B------:R-:W-:Y:S02]  /*f6a0*/  LOP3.LUT R70, R49, R52, R57, 0xb8, !PT ;  /* 0x0000003431467212 */ /* 0x000fe400078eb839 */
[----:B------:R-:W-:Y:S02]  /*f6b0*/  IADD3.X R31, PT, PT, R60, R56, R31, P4, P5 ;  /* 0x000000383c1f7210 */ /* 0x000fe400027ea41f */
[----:B------:R-:W-:-:S02]  /*f6c0*/  IADD3 R70, P4, P5, R70, R21, R40 ;  /* 0x0000001546467210 */ /* 0x000fc40007d9e028 */
[C-C-:B------:R-:W-:Y:S02]  /*f6d0*/  SHF.L.W.U32.HI R21, R52.reuse, 0x12, R23.reuse ;  /* 0x0000001234157819 */ /* 0x140fe40000010e17 */
[----:B------:R-:W-:Y:S02]  /*f6e0*/  SHF.L.W.U32.HI R40, R52, 0xe, R23 ;  /* 0x0000000e34287819 */ /* 0x000fe40000010e17 */
[----:B------:R-:W-:Y:S02]  /*f6f0*/  SHF.L.W.U32.HI R37, R23, 0x17, R52 ;  /* 0x0000001717257819 */ /* 0x000fe40000010e34 */
[----:B------:R-:W-:Y:S02]  /*f700*/  SHF.L.W.U32.HI R43, R32, 0x4, R31 ;  /* 0x00000004202b7819 */ /* 0x000fe40000010e1f */
[----:B------:R-:W-:Y:S02]  /*f710*/  LOP3.LUT R21, R37, R21, R40, 0x96, !PT ;  /* 0x0000001525157212 */ /* 0x000fe400078e9628 */
[----:B------:R-:W-:-:S02]  /*f720*/  SHF.L.W.U32.HI R56, R31, 0x1e, R32 ;  /* 0x0000001e1f387819 */ /* 0x000fc40000010e20 */
[----:B------:R-:W-:Y:S02]  /*f730*/  IADD3 R70, P2, P3, R70, -0x11912e88, R21 ;  /* 0xee6ed17846467810 */ /* 0x000fe40007b5e015 */
[----:B------:R-:W-:Y:S02]  /*f740*/  SHF.L.W.U32.HI R59, R31, 0x19, R32 ;  /* 0x000000191f3b7819 */ /* 0x000fe40000010e20 */
[----:B------:R-:W-:Y:S02]  /*f750*/  LOP3.LUT R61, R66, R23, R54, 0xb8, !PT ;  /* 0x00000017423d7212 */ /* 0x000fe400078eb836 */
[C-C-:B------:R-:W-:Y:S02]  /*f760*/  SHF.L.W.U32.HI R21, R23.reuse, 0x12, R52.reuse ;  /* 0x0000001217157819 */ /* 0x140fe40000010e34 */
[----:B------:R-:W-:Y:S02]  /*f770*/  SHF.L.W.U32.HI R40, R23, 0xe, R52 ;  /* 0x0000000e17287819 */ /* 0x000fe40000010e34 */
[----:B------:R-:W-:-:S02]  /*f780*/  SHF.L.W.U32.HI R37, R52, 0x17, R23 ;  /* 0x0000001734257819 */ /* 0x000fc40000010e17 */
[----:B------:R-:W-:Y:S02]  /*f790*/  LOP3.LUT R60, R59, R43, R56, 0x96, !PT ;  /* 0x0000002b3b3c7212 */ /* 0x000fe400078e9638 */
[----:B------:R-:W-:Y:S02]  /*f7a0*/  IADD3.X R53, PT, PT, R61, R62, R53, P4, P5 ;  /* 0x0000003e3d357210 */ /* 0x000fe400027ea435 */
[----:B------:R-:W-:Y:S02]  /*f7b0*/  LOP3.LUT R40, R37, R21, R40, 0x96, !PT ;  /* 0x0000001525287212 */ /* 0x000fe400078e9628 */
[----:B------:R-:W-:Y:S02]  /*f7c0*/  SHF.L.W.U32.HI R43, R31, 0x4, R32 ;  /* 0x000000041f2b7819 */ /* 0x000fe40000010e20 */
[C-C-:B------:R-:W-:Y:S02]  /*f7d0*/  SHF.L.W.U32.HI R50, R32.reuse, 0x1e, R31.reuse ;  /* 0x0000001e20327819 */ /* 0x140fe40000010e1f */
[----:B------:R-:W-:-:S02]  /*f7e0*/  SHF.L.W.U32.HI R56, R32, 0x19, R31 ;  /* 0x0000001920387819 */ /* 0x000fc40000010e1f */
[----:B------:R-:W-:Y:S02]  /*f7f0*/  LOP3.LUT R59, R32, R55, R64, 0xe8, !PT ;  /* 0x00000037203b7212 */ /* 0x000fe400078ee840 */
[----:B------:R-:W-:Y:S02]  /*f800*/  IADD3.X R53, PT, PT, R53, -0xa82b081, R40, P2, P3 ;  /* 0xf57d4f7f35357810 */ /* 0x000fe400017e6428 */
[----:B------:R-:W-:Y:S02]  /*f810*/  LOP3.LUT R43, R56, R43, R50, 0x96, !PT ;  /* 0x0000002b382b7212 */ /* 0x000fe400078e9632 */
[C---:B------:R-:W-:Y:S02]  /*f820*/  IADD3 R37, P4, P5, R70.reuse, R60, R59 ;  /* 0x0000003c46257210 */ /* 0x040fe40007d9e03b */
[----:B------:R-:W-:Y:S02]  /*f830*/  IADD3 R39, P6, PT, R70, R39, RZ ;  /* 0x0000002746277210 */ /* 0x000fe40007fde0ff */
[----:B------:R-:W-:-:S02]  /*f840*/  LOP3.LUT R40, R31, R44, R15, 0xe8, !PT ;  /* 0x0000002c1f287212 */ /* 0x000fc400078ee80f */
[----:B------:R-:W-:Y:S02]  /*f850*/  IADD3 R79, P2, P3, R46, R26, R79 ;  /* 0x0000001a2e4f7210 */ /* 0x000fe40007b5e04f */
[C---:B------:R-:W-:Y:S01]  /*f860*/  IADD3.X R26, PT, PT, R53.reuse, R43, R40, P4, P5 ;  /* 0x0000002b351a7210 */ /* 0x040fe200027ea428 */
[----:B------:R-:W-:Y:S01]  /*f870*/  IMAD.X R40, R53, 0x1, R20, P6 ;  /* 0x0000000135287824 */ /* 0x000fe200030e0614 */
[----:B------:R-:W-:Y:S02]  /*f880*/  LOP3.LUT R61, R57, R39, R52, 0xb8, !PT ;  /* 0x00000027393d7212 */ /* 0x000fe400078eb834 */
[----:B------:R-:W-:Y:S02]  /*f890*/  SHF.L.W.U32.HI R21, R45, 0x1f, R36 ;  /* 0x0000001f2d157819 */ /* 0x000fe40000010e24 */
[----:B------:R-:W-:Y:S02]  /*f8a0*/  IADD3 R61, P4, P5, R61, R58, R49 ;  /* 0x0000003a3d3d7210 */ /* 0x000fe40007d9e031 */
[----:B------:R-:W-:-:S02]  /*f8b0*/  SHF.L.W.U32.HI R20, R39, 0x12, R40 ;  /* 0x0000001227147819 */ /* 0x000fc40000010e28 */
[----:B------:R-:W-:Y:S02]  /*f8c0*/  SHF.L.W.U32.HI R43, R39, 0xe, R40 ;  /* 0x0000000e272b7819 */ /* 0x000fe40000010e28 */
[----:B------:R-:W-:Y:S02]  /*f8d0*/  SHF.L.W.U32.HI R49, R40, 0x17, R39 ;  /* 0x0000001728317819 */ /* 0x000fe40000010e27 */
[----:B------:R-:W-:Y:S02]  /*f8e0*/  SHF.L.W.U32.HI R50, R45, 0x18, R36 ;  /* 0x000000182d327819 */ /* 0x000fe40000010e24 */
[--C-:B------:R-:W-:Y:S02]  /*f8f0*/  SHF.R.U32.HI R56, RZ, 0x7, R45.reuse ;  /* 0x00000007ff387819 */ /* 0x100fe4000001162d */
[C-C-:B------:R-:W-:Y:S02]  /*f900*/  SHF.L.W.U32.HI R58, R36.reuse, 0x1f, R45.reuse ;  /* 0x0000001f243a7819 */ /* 0x140fe40000010e2d */
[----:B------:R-:W-:-:S02]  /*f910*/  SHF.L.W.U32.HI R59, R36, 0x18, R45 ;  /* 0x00000018243b7819 */ /* 0x000fc40000010e2d */
[----:B------:R-:W-:Y:S02]  /*f920*/  SHF.R.U64 R60, R36, 0x7, R45 ;  /* 0x00000007243c7819 */ /* 0x000fe4000000122d */
[----:B------:R-:W-:Y:S02]  /*f930*/  LOP3.LUT R20, R49, R20, R43, 0x96, !PT ;  /* 0x0000001431147212 */ /* 0x000fe400078e962b */
[----:B------:R-:W-:Y:S02]  /*f940*/  LOP3.LUT R21, R56, R21, R50, 0x96, !PT ;  /* 0x0000001538157212 */ /* 0x000fe400078e9632 */
[----:B------:R-:W-:Y:S02]  /*f950*/  SHF.L.W.U32.HI R50, R37, 0x4, R26 ;  /* 0x0000000425327819 */ /* 0x000fe40000010e1a */
[C-C-:B------:R-:W-:Y:S02]  /*f960*/  SHF.L.W.U32.HI R53, R26.reuse, 0x1e, R37.reuse ;  /* 0x0000001e1a357819 */ /* 0x140fe40000010e25 */
[----:B------:R-:W-:-:S02]  /*f970*/  SHF.L.W.U32.HI R56, R26, 0x19, R37 ;  /* 0x000000191a387819 */ /* 0x000fc40000010e25 */
[----:B------:R-:W-:Y:S02]  /*f980*/  IADD3.X R34, PT, PT, R41, R33, R34, P2, P3 ;  /* 0x0000002129227210 */ /* 0x000fe400017e6422 */
[----:B------:R-:W-:Y:S02]  /*f990*/  LOP3.LUT R62, R60, R58, R59, 0x96, !PT ;  /* 0x0000003a3c3e7212 */ /* 0x000fe400078e963b */
[----:B------:R-:W-:Y:S02]  /*f9a0*/  IADD3 R61, P3, P2, R61, 0x72176fba, R20 ;  /* 0x72176fba3d3d7810 */ /* 0x000fe40007a7e014 */
[----:B------:R-:W-:Y:S02]  /*f9b0*/  LOP3.LUT R58, R54, R40, R23, 0xb8, !PT ;  /* 0x00000028363a7212 */ /* 0x000fe400078eb817 */
[C-C-:B------:R-:W-:Y:S02]  /*f9c0*/  SHF.L.W.U32.HI R20, R40.reuse, 0x12, R39.reuse ;  /* 0x0000001228147819 */ /* 0x140fe40000010e27 */
[----:B------:R-:W-:-:S02]  /*f9d0*/  SHF.L.W.U32.HI R33, R40, 0xe, R39 ;  /* 0x0000000e28217819 */ /* 0x000fc40000010e27 */
[----:B------:R-:W-:Y:S02]  /*f9e0*/  SHF.L.W.U32.HI R43, R39, 0x17, R40 ;  /* 0x00000017272b7819 */ /* 0x000fe40000010e28 */
[----:B------:R-:W-:Y:S02]  /*f9f0*/  LOP3.LUT R59, R56, R50, R53, 0x96, !PT ;  /* 0x00000032383b7212 */ /* 0x000fe400078e9635 */
[----:B------:R-:W-:Y:S02]  /*fa00*/  SHF.L.W.U32.HI R49, R26, 0x4, R37 ;  /* 0x000000041a317819 */ /* 0x000fe40000010e25 */
[C-C-:B------:R-:W-:Y:S02]  /*fa10*/  SHF.L.W.U32.HI R50, R37.reuse, 0x1e, R26.reuse ;  /* 0x0000001e25327819 */ /* 0x140fe40000010e1a */
[C---:B------:R-:W-:Y:S02]  /*fa20*/  SHF.L.W.U32.HI R53, R37.reuse, 0x19, R26 ;  /* 0x0000001925357819 */ /* 0x040fe40000010e1a */
[----:B------:R-:W-:-:S02]  /*fa30*/  LOP3.LUT R56, R37, R32, R55, 0xe8, !PT ;  /* 0x0000002025387212 */ /* 0x000fc400078ee837 */
[----:B------:R-:W-:Y:S02]  /*fa40*/  IADD3.X R47, PT, PT, R58, R47, R66, P4, P5 ;  /* 0x0000002f3a2f7210 */ /* 0x000fe400027ea442 */
[----:B------:R-:W-:Y:S02]  /*fa50*/  LOP3.LUT R20, R43, R20, R33, 0x96, !PT ;  /* 0x000000142b147212 */ /* 0x000fe400078e9621 */
[----:B------:R-:W-:Y:S02]  /*fa60*/  LOP3.LUT R58, R53, R49, R50, 0x96, !PT ;  /* 0x00000031353a7212 */ /* 0x000fe400078e9632 */
[C---:B------:R-:W-:Y:S02]  /*fa70*/  IADD3 R50, P5, P4, R61.reuse, R59, R56 ;  /* 0x0000003b3d327210 */ /* 0x040fe40007cbe038 */
[----:B------:R-:W-:Y:S02]  /*fa80*/  IADD3 R64, P6, PT, R61, R64, RZ ;  /* 0x000000403d407210 */ /* 0x000fe40007fde0ff */
[----:B------:R-:W-:-:S02]  /*fa90*/  IADD3.X R56, PT, PT, R47, 0x6f067aa, R20, P3, P2 ;  /* 0x06f067aa2f387810 */ /* 0x000fc40001fe4414 */
[----:B------:R-:W-:Y:S02]  /*faa0*/  LOP3.LUT R60, R52, R64, R39, 0xb8, !PT ;  /* 0x00000040343c7212 */ /* 0x000fe400078eb827 */
[C-C-:B------:R-:W-:Y:S01]  /*fab0*/  SHF.L.W.U32.HI R20, R25.reuse, 0x1f, R28.reuse ;  /* 0x0000001f19147819 */ /* 0x140fe20000010e1c */
[----:B------:R-:W-:Y:S01]  /*fac0*/  IMAD.X R43, R56, 0x1, R15, P6 ;  /* 0x00000001382b7824 */ /* 0x000fe200030e060f */
[C-C-:B------:R-:W-:Y:S02]  /*fad0*/  SHF.L.W.U32.HI R33, R25.reuse, 0x18, R28.reuse ;  /* 0x0000001819217819 */ /* 0x140fe40000010e1c */
[----:B------:R-:W-:Y:S02]  /*fae0*/  SHF.R.U64 R63, R25, 0x7, R28 ;  /* 0x00000007193f7819 */ /* 0x000fe4000000121c */
[----:B------:R-:W-:Y:S02]  /*faf0*/  IADD3 R60, P2, P3, R60, R48, R57 ;  /* 0x000000303c3c7210 */ /* 0x000fe40007b5e039 */
[----:B------:R-:W-:-:S02]  /*fb00*/  LOP3.LUT R61, R23, R43, R40, 0xb8, !PT ;  /* 0x0000002b173d7212 */ /* 0x000fc400078eb828 */
[----:B------:R-:W-:Y:S02]  /*fb10*/  LOP3.LUT R15, R26, R31, R44, 0xe8, !PT ;  /* 0x0000001f1a0f7212 */ /* 0x000fe400078ee82c */
[----:B------:R-:W-:Y:S02]  /*fb20*/  LOP3.LUT R63, R63, R20, R33, 0x96, !PT ;  /* 0x000000143f3f7212 */ /* 0x000fe400078e9621 */
[----:B------:R-:W-:Y:S02]  /*fb30*/  IADD3.X R61, PT, PT, R61, R27, R54, P2, P3 ;  /* 0x0000001b3d3d7210 */ /* 0x000fe400017e6436 */
[C-C-:B------:R-:W-:Y:S02]  /*fb40*/  SHF.L.W.U32.HI R20, R64.reuse, 0x12, R43.reuse ;  /* 0x0000001240147819 */ /* 0x140fe40000010e2b */
[----:B------:R-:W-:Y:S02]  /*fb50*/  SHF.L.W.U32.HI R27, R64, 0xe, R43 ;  /* 0x0000000e401b7819 */ /* 0x000fe40000010e2b */
[----:B------:R-:W-:-:S02]  /*fb60*/  SHF.L.W.U32.HI R49, R43, 0x17, R64 ;  /* 0x000000172b317819 */ /* 0x000fc40000010e40 */
[----:B------:R-:W-:Y:S02]  /*fb70*/  IADD3.X R33, PT, PT, R56, R58, R15, P5, P4 ;  /* 0x0000003a38217210 */ /* 0x000fe40002fe840f */
[C-C-:B------:R-:W-:Y:S02]  /*fb80*/  SHF.L.W.U32.HI R15, R43.reuse, 0x12, R64.reuse ;  /* 0x000000122b0f7819 */ /* 0x140fe40000010e40 */
[----:B------:R-:W-:Y:S02]  /*fb90*/  SHF.L.W.U32.HI R48, R43, 0xe, R64 ;  /* 0x0000000e2b307819 */ /* 0x000fe40000010e40 */
[----:B------:R-:W-:Y:S02]  /*fba0*/  SHF.L.W.U32.HI R47, R64, 0x17, R43 ;  /* 0x00000017402f7819 */ /* 0x000fe40000010e2b */
[----:B------:R-:W-:Y:S02]  /*fbb0*/  LOP3.LUT R27, R49, R20, R27, 0x96, !PT ;  /* 0x00000014311b7212 */ /* 0x000fe400078e961b */
[----:B------:R-:W-:-:S02]  /*fbc0*/  IADD3 R13, P5, P4, R68, R62, R13 ;  /* 0x0000003e440d7210 */ /* 0x000fc40007cbe00d */
        /* <DEDUP_REMOVED lines=8> */
[----:B------:R-:W-:Y:S02]  /*fc50*/  IADD3.X R47, PT, PT, R61, 0xa637dc5, R62, P2, P3 ;  /* 0x0a637dc53d2f7810 */ /* 0x000fe400017e643e */
[----:B------:R-:W-:Y:S02]  /*fc60*/  IADD3 R55, P2, PT, R48, R55, RZ ;  /* 0x0000003730377210 */ /* 0x000fe40007f5e0ff */
[----:B------:R-:W-:Y:S02]  /*fc70*/  LOP3.LUT R54, R59, R54, R57, 0x96, !PT ;  /* 0x000000363b367212 */ /* 0x000fe400078e9639 */
[----:B------:R-:W-:Y:S01]  /*fc80*/  LOP3.LUT R27, R50, R37, R32, 0xe8, !PT ;  /* 0x00000025321b7212 */ /* 0x000fe200078ee820 */
[----:B------:R-:W-:Y:S01]  /*fc90*/  IMAD.X R44, R47, 0x1, R44, P2 ;  /* 0x000000012f2c7824 */ /* 0x000fe200010e062c */
[----:B------:R-:W-:-:S02]  /*fca0*/  LOP3.LUT R53, R58, R53, R56, 0x96, !PT ;  /* 0x000000353a357212 */ /* 0x000fc400078e9638 */
[C-C-:B------:R-:W-:Y:S02]  /*fcb0*/  SHF.L.W.U32.HI R15, R28.reuse, 0x1f, R25.reuse ;  /* 0x0000001f1c0f7819 */ /* 0x140fe40000010e19 */
[----:B------:R-:W-:Y:S02]  /*fcc0*/  SHF.L.W.U32.HI R20, R28, 0x18, R25 ;  /* 0x000000181c147819 */ /* 0x000fe40000010e19 */
[----:B------:R-:W-:Y:S02]  /*fcd0*/  SHF.R.U32.HI R56, RZ, 0x7, R28 ;  /* 0x00000007ff387819 */ /* 0x000fe4000001161c */
[----:B------:R-:W-:Y:S02]  /*fce0*/  IADD3 R25, P3, P6, R48, R54, R27 ;  /* 0x0000003630197210 */ /* 0x000fe40007e7e01b */
[----:B------:R-:W-:Y:S02]  /*fcf0*/  LOP3.LUT R28, R33, R26, R31, 0xe8, !PT ;  /* 0x0000001a211c7212 */ /* 0x000fe400078ee81f */
[----:B------:R-:W-:-:S02]  /*fd00*/  LOP3.LUT R49, R39, R55, R64, 0xb8, !PT ;  /* 0x0000003727317212 */ /* 0x000fc400078eb840 */
[----:B------:R-:W-:Y:S02]  /*fd10*/  LOP3.LUT R56, R56, R15, R20, 0x96, !PT ;  /* 0x0000000f38387212 */ /* 0x000fe400078e9614 */
[----:B------:R-:W-:Y:S02]  /*fd20*/  IADD3.X R15, PT, PT, R29, R21, R22, P5, P4 ;  /* 0x000000151d0f7210 */ /* 0x000fe40002fe8416 */
        /* <DEDUP_REMOVED lines=9> */
[----:B------:R-:W-:Y:S01]  /*fdc0*/  LOP3.LUT R48, R47, R21, R22, 0x96, !PT ;  /* 0x000000152f307212 */ /* 0x000fe200078e9616 */
[----:B------:R-:W-:Y:S01]  /*fdd0*/  IMAD.U32 R22, RZ, RZ, UR6 ;  /* 0x00000006ff167e24 */ /* 0x000fe2000f8e00ff */
[----:B------:R-:W-:-:S02]  /*fde0*/  LOP3.LUT R47, R46, R20, R27, 0x96, !PT ;  /* 0x000000142e2f7212 */ /* 0x000fc400078e961b */
[----:B------:R-:W-:Y:S01]  /*fdf0*/  IADD3.X R54, PT, PT, R54, R41, R23, P2, P5 ;  /* 0x0000002936367210 */ /* 0x000fe200017ea417 */
[----:B------:R-:W2:Y:S01]  /*fe00*/  LDC.64 R20, c[0x0][0x390] ;  /* 0x0000e400ff147b82 */ /* 0x000ea20000000a00 */
[----:B------:R-:W-:Y:S01]  /*fe10*/  IADD3 R49, P2, P5, R49, -0x4106f252, R48 ;  /* 0xbef90dae31317810 */ /* 0x000fe20007d5e030 */
[----:B------:R-:W-:Y:S01]  /*fe20*/  IMAD.U32 R23, RZ, RZ, UR7 ;  /* 0x00000007ff177e24 */ /* 0x000fe2000f8e00ff */
[----:B------:R-:W-:Y:S01]  /*fe30*/  SHF.L.W.U32.HI R27, R25, 0x4, R28 ;  /* 0x00000004191b7819 */ /* 0x000fe20000010e1c */
[----:B------:R-:W-:Y:S01]  /*fe40*/  IMAD.U32 R23, RZ, RZ, UR4 ;  /* 0x00000004ff177e24 */ /* 0x000fe2000f8e00ff */
[C-C-:B------:R-:W-:Y:S01]  /*fe50*/  SHF.L.W.U32.HI R46, R28.reuse, 0x1e, R25.reuse ;  /* 0x0000001e1c2e7819 */ /* 0x140fe20000010e19 */
[----:B------:R-:W3:Y:S01]  /*fe60*/  LDCU UR4, c[0x0][0x388] ;  /* 0x00007100ff0477ac */ /* 0x000ee20008000800 */
[----:B------:R-:W-:Y:S02]  /*fe70*/  SHF.L.W.U32.HI R41, R28, 0x19, R25 ;  /* 0x000000191c297819 */ /* 0x000fe40000010e19 */
[----:B------:R-:W-:-:S02]  /*fe80*/  IADD3.X R54, PT, PT, R54, 0x113f9804, R47, P2, P5 ;  /* 0x113f980436367810 */ /* 0x000fc400017ea42f */
[----:B------:R-:W-:Y:S02]  /*fe90*/  IADD3 R32, P2, PT, R49, R32, RZ ;  /* 0x0000002031207210 */ /* 0x000fe40007f5e0ff */
[----:B------:R-:W-:Y:S02]  /*fea0*/  LOP3.LUT R48, R41, R27, R46, 0x96, !PT ;  /* 0x0000001b29307212 */ /* 0x000fe400078e962e */
[----:B------:R-:W-:Y:S01]  /*feb0*/  SHF.L.W.U32.HI R27, R28, 0x4, R25 ;  /* 0x000000041c1b7819 */ /* 0x000fe20000010e19 */
[----:B------:R-:W-:Y:S01]  /*fec0*/  IMAD.X R31, R54, 0x1, R31, P2 ;  /* 0x00000001361f7824 */ /* 0x000fe200010e061f */
[C-C-:B------:R-:W-:Y:S02]  /*fed0*/  SHF.L.W.U32.HI R46, R25.reuse, 0x1e, R28.reuse ;  /* 0x0000001e192e7819 */ /* 0x140fe40000010e1c */
[----:B------:R-:W-:Y:S02]  /*fee0*/  SHF.L.W.U32.HI R41, R25, 0x19, R28 ;  /* 0x0000001919297819 */ /* 0x000fe40000010e1c */
[----:B-1----:R-:W-:-:S02]  /*fef0*/  ISETP.EQ.U32.AND P0, PT, R67, UR5, PT ;  /* 0x0000000543007c0c */ /* 0x002fc4000bf02070 */
[----:B------:R-:W-:Y:S02]  /*ff00*/  LOP3.LUT R47, R25, R50, R37, 0xe8, !PT ;  /* 0x00000032192f7212 */ /* 0x000fe400078ee825 */
[----:B------:R-:W-:Y:S02]  /*ff10*/  LOP3.LUT R52, R41, R27, R46, 0x96, !PT ;  /* 0x0000001b29347212 */ /* 0x000fe400078e962e */
[----:B------:R-:W-:Y:S02]  /*ff20*/  IADD3 R46, P1, P2, R49, R48, R47 ;  /* 0x00000030312e7210 */ /* 0x000fe40007a3e02f */
[----:B------:R-:W-:Y:S02]  /*ff30*/  LOP3.LUT R27, R28, R33, R26, 0xe8, !PT ;  /* 0x000000211c1b7212 */ /* 0x000fe400078ee81a */
[----:B------:R-:W-:Y:S02]  /*ff40*/  LOP3.LUT R49, R64, R32, R55, 0xb8, !PT ;  /* 0x0000002040317212 */ /* 0x000fe400078eb837 */
[C-C-:B------:R-:W-:Y:S01]  /*ff50*/  SHF.L.W.U32.HI R41, R32.reuse, 0x12, R31.reuse ;  /* 0x0000001220297819 */ /* 0x140fe20000010e1f */
[----:B--2---:R1:W-:Y:S01]  /*ff60*/  @P0 REDG.E.ADD.64.STRONG.GPU desc[UR8][R20.64], R22 ;  /* 0x000000161400098e */ /* 0x0043e2000c12e508 */
[----:B------:R-:W-:-:S02]  /*ff70*/  SHF.L.W.U32.HI R48, R32, 0xe, R31 ;  /* 0x0000000e20307819 */ /* 0x000fc40000010e1f */
[----:B------:R-:W-:Y:S02]  /*ff80*/  SHF.L.W.U32.HI R47, R31, 0x17, R32 ;  /* 0x000000171f2f7819 */ /* 0x000fe40000010e20 */
[----:B------:R-:W-:Y:S02]  /*ff90*/  IADD3.X R27, PT, PT, R54, R52, R27, P1, P2 ;  /* 0x00000034361b7210 */ /* 0x000fe40000fe441b */
[----:B------:R-:W-:Y:S02]  /*ffa0*/  IADD3 R68, P1, P2, R49, R68, R39 ;  /* 0x0000004431447210 */ /* 0x000fe40007a3e027 */
[----:B------:R-:W-:Y:S02]  /*ffb0*/  LOP3.LUT R53, R47, R41, R48, 0x96, !PT ;  /* 0x000000292f357212 */ /* 0x000fe400078e9630 */
[----:B------:R-:W-:Y:S02]  /*ffc0*/  LOP3.LUT R51, R43, R31, R44, 0xb8, !PT ;  /* 0x0000001f2b337212 */ /* 0x000fe400078eb82c */
[----:B------:R-:W-:-:S02]  /*ffd0*/  SHF.L.W.U32.HI R39, R31, 0x12, R32 ;  /* 0x000000121f277819 */ /* 0x000fc40000010e20 */
[----:B------:R-:W-:Y:S02]  /*ffe0*/  SHF.L.W.U32.HI R48, R31, 0xe, R32 ;  /* 0x0000000e1f307819 */ /* 0x000fe40000010e20 */
[----:B------:R-:W-:Y:S02]  /*fff0*/  SHF.L.W.U32.HI R41, R32, 0x17, R31 ;  /* 0x0000001720297819 */ /* 0x000fe40000010e1f */
[----:B------:R-:W-:Y:S02]  /*10000*/  SHF.L.W.U32.HI R47, R46, 0x4, R27 ;  /* 0x000000042e2f7819 */ /* 0x000fe40000010e1b */
[C-C-:B------:R-:W-:Y:S02]  /*10010*/  SHF.L.W.U32.HI R52, R27.reuse, 0x1e, R46.reuse ;  /* 0x0000001e1b347819 */ /* 0x140fe40000010e2e */
[----:B------:R-:W-:Y:S02]  /*10020*/  SHF.L.W.U32.HI R49, R27, 0x19, R46 ;  /* 0x000000191b317819 */ /* 0x000fe40000010e2e */
[----:B------:R-:W-:-:S02]  /*10030*/  IADD3.X R29, PT, PT, R51, R29, R40, P1, P2 ;  /* 0x0000001d331d7210 */ /* 0x000fc40000fe4428 */
[----:B------:R-:W-:Y:S02]  /*10040*/  LOP3.LUT R48, R41, R39, R48, 0x96, !PT ;  /* 0x0000002729307212 */ /* 0x000fe400078e9630 */
[----:B------:R-:W-:Y:S02]  /*10050*/  IADD3 R40, P0, P1, R68, 0x131c471b, R53 ;  /* 0x131c471b44287810 */ /* 0x000fe4000791e035 */
[----:B------:R-:W-:Y:S02]  /*10060*/  LOP3.LUT R52, R49, R47, R52, 0x96, !PT ;  /* 0x0000002f31347212 */ /* 0x000fe400078e9634 */
[----:B------:R-:W-:Y:S02]  /*10070*/  IADD3 R37, P2, PT, R40, R37, RZ ;  /* 0x0000002528257210 */ /* 0x000fe40007f5e0ff */
[----:B------:R-:W-:Y:S02]  /*10080*/  IADD3.X R49, PT, PT, R29, 0x1b710b35, R48, P0, P1 ;  /* 0x1b710b351d317810 */ /* 0x000fe400007e2430 */
[----:B------:R-:W-:-:S02]  /*10090*/  IADD3 R36, P3, P4, R69, R36, R63 ;  /* 0x0000002445247210 */ /* 0x000fc40007c7e03f */
[----:B-1----:R-:W-:Y:S01]  /*100a0*/  SHF.L.W.U32.HI R20, R27, 0x4, R46 ;  /* 0x000000041b147819 */ /* 0x002fe20000010e2e */
[----:B------:R-:W-:Y:S01]  /*100b0*/  IMAD.X R26, R49, 0x1, R26, P2 ;  /* 0x00000001311a7824 */ /* 0x000fe200010e061a */
[C-C-:B------:R-:W-:Y:S02]  /*100c0*/  SHF.L.W.U32.HI R21, R46.reuse, 0x1e, R27.reuse ;  /* 0x0000001e2e157819 */ /* 0x140fe40000010e1b */
[C---:B------:R-:W-:Y:S02]  /*100d0*/  SHF.L.W.U32.HI R22, R46.reuse, 0x19, R27 ;  /* 0x000000192e167819 */ /* 0x040fe40000010e1b */
[----:B------:R-:W-:Y:S02]  /*100e0*/  LOP3.LUT R29, R46, R25, R50, 0xe8, !PT ;  /* 0x000000192e1d7212 */ /* 0x000fe400078ee832 */
[----:B------:R-:W-:Y:S02]  /*100f0*/  LOP3.LUT R23, R55, R37, R32, 0xb8, !PT ;  /* 0x0000002537177212 */ /* 0x000fe400078eb820 */
[----:B------:R-:W-:-:S02]  /*10100*/  IADD3.X R45, PT, PT, R42, R45, R56, P3, P4 ;  /* 0x0000002d2a2d7210 */ /* 0x000fc40001fe8438 */
[----:B------:R-:W-:Y:S02]  /*10110*/  LOP3.LUT R47, R22, R20, R21, 0x96, !PT ;  /* 0x00000014162f7212 */ /* 0x000fe400078e9615 */
[----:B------:R-:W-:Y:S02]  /*10120*/  IADD3 R21, P0, P1, R40, R52, R29 ;  /* 0x0000003428157210 */ /* 0x000fe4000791e01d */
[----:B------:R-:W-:Y:S02]  /*10130*/  IADD3 R64, P2, P3, R23, R69, R64 ;  /* 0x0000004517407210 */ /* 0x000fe40007b5e040 */
[C-C-:B------:R-:W-:Y:S02]  /*10140*/  SHF.L.W.U32.HI R23, R37.reuse, 0x12, R26.reuse ;  /* 0x0000001225177819 */ /* 0x140fe40000010e1a */
[----:B------:R-:W-:Y:S02]  /*10150*/  SHF.L.W.U32.HI R40, R37, 0xe, R26 ;  /* 0x0000000e25287819 */ /* 0x000fe40000010e1a */
[----:B------:R-:W-:-:S02]  /*10160*/  SHF.L.W.U32.HI R41, R26, 0x17, R37 ;  /* 0x000000171a297819 */ /* 0x000fc40000010e25 */
[----:B------:R-:W-:Y:S02]  /*10170*/  LOP3.LUT R20, R27, R28, R33, 0xe8, !PT ;  /* 0x0000001c1b147212 */ /* 0x000fe400078ee821 */
[----:B------:R-:W-:Y:S02]  /*10180*/  LOP3.LUT R54, R44, R26, R31, 0xb8, !PT ;  /* 0x0000001a2c367212 */ /* 0x000fe400078eb81f */
[C-C-:B------:R-:W-:Y:S02]  /*10190*/  SHF.L.W.U32.HI R22, R26.reuse, 0x12, R37.reuse ;  /* 0x000000121a167819 */ /* 0x140fe40000010e25 */
[----:B------:R-:W-:Y:S02]  /*101a0*/  SHF.L.W.U32.HI R29, R26, 0xe, R37 ;  /* 0x0000000e1a1d7819 */ /* 0x000fe40000010e25 */
[----:B------:R-:W-:Y:S02]  /*101b0*/  SHF.L.W.U32.HI R39, R37, 0x17, R26 ;  /* 0x0000001725277819 */ /* 0x000fe40000010e1a */
[----:B------:R-:W-:-:S02]  /*101c0*/  LOP3.LUT R41, R41, R23, R40, 0x96, !PT ;  /* 0x0000001729297212 */ /* 0x000fc400078e9628 */
[----:B------:R-:W-:Y:S02]  /*101d0*/  IADD3.X R20, PT, PT, R49, R47, R20, P0, P1 ;  /* 0x0000002f31147210 */ /* 0x000fe400007e2414 */
[----:B------:R-:W-:Y:S02]  /*101e0*/  IADD3.X R54, PT, PT, R54, R42, R43, P2, P3 ;  /* 0x0000002a36367210 */ /* 0x000fe400017e642b */
[----:B------:R-:W-:Y:S02]  /*101f0*/  LOP3.LUT R47, R39, R22, R29, 0x96, !PT ;  /* 0x00000016272f7212 */ /* 0x000fe400078e961d */
[----:B------:R-:W-:Y:S02]  /*10200*/  IADD3 R43, P1, P2, R64, 0x23047d84, R41 ;  /* 0x23047d84402b7810 */ /* 0x000fe40007a3e029 */
[----:B------:R-:W-:Y:S02]  /*10210*/  SHF.L.W.U32.HI R22, R17, 0xd, R24 ;  /* 0x0000000d11167819 */ /* 0x000fe40000010e18 */
[----:B------:R-:W-:-:S02]  /*10220*/  SHF.L.W.U32.HI R23, R24, 0x3, R17 ;  /* 0x0000000318177819 */ /* 0x000fc40000010e11 */
[----:B------:R-:W-:Y:S02]  /*10230*/  SHF.R.U64 R42, R17, 0x6, R24 ;  /* 0x00000006112a7819 */ /* 0x000fe40000001218 */
[----:B------:R-:W-:Y:S02]  /*10240*/  SHF.L.W.U32.HI R29, R21, 0x4, R20 ;  /* 0x00000004151d7819 */ /* 0x000fe40000010e14 */
[C-C-:B------:R-:W-:Y:S02]  /*10250*/  SHF.L.W.U32.HI R40, R20.reuse, 0x1e, R21.reuse ;  /* 0x0000001e14287819 */ /* 0x140fe40000010e15 */
[----:B------:R-:W-:Y:S02]  /*10260*/  SHF.L.W.U32.HI R39, R20, 0x19, R21 ;  /* 0x0000001914277819 */ /* 0x000fe40000010e15 */
[----:B------:R-:W-:Y:S02]  /*10270*/  IADD3.X R54, PT, PT, R54, 0x28db77f5, R47, P1, P2 ;  /* 0x28db77f536367810 */ /* 0x000fe40000fe442f */
[----:B------:R-:W-:-:S02]  /*10280*/  IADD3 R50, P1, PT, R43, R50, RZ ;  /* 0x000000322b327210 */ /* 0x000fc40007f3e0ff */
[----:B------:R-:W-:Y:S02]  /*10290*/  LOP3.LUT R22, R42, R22, R23, 0x96, !PT ;  /* 0x000000162a167212 */ /* 0x000fe400078e9617 */
[----:B------:R-:W-:Y:S01]  /*102a0*/  LOP3.LUT R48, R39, R29, R40, 0x96, !PT ;  /* 0x0000001d27307212 */ /* 0x000fe200078e9628 */
[----:B------:R-:W-:Y:S01]  /*102b0*/  IMAD.X R33, R54, 0x1, R33, P1 ;  /* 0x0000000136217824 */ /* 0x000fe200008e0621 */
[----:B------:R-:W-:Y:S02]  /*102c0*/  SHF.L.W.U32.HI R40, R24, 0xd, R17 ;  /* 0x0000000d18287819 */ /* 0x000fe40000010e11 */
[--C-:B------:R-:W-:Y:S02]  /*102d0*/  SHF.L.W.U32.HI R23, R17, 0x3, R24.reuse ;  /* 0x0000000311177819 */ /* 0x100fe40000010e18 */
[----:B------:R-:W-:Y:S02]  /*102e0*/  SHF.R.U32.HI R47, RZ, 0x6, R24 ;  /* 0x00000006ff2f7819 */ /* 0x000fe40000011618 */
[----:B------:R-:W-:-:S02]  /*102f0*/  SHF.L.W.U32.HI R29, R20, 0x4, R21 ;  /* 0x00000004141d7819 */ /* 0x000fc40000010e15 */
[C-C-:B------:R-:W-:Y:S02]  /*10300*/  SHF.L.W.U32.HI R42, R21.reuse, 0x1e, R20.reuse ;  /* 0x0000001e152a7819 */ /* 0x140fe40000010e14 */
[C---:B------:R-:W-:Y:S02]  /*10310*/  SHF.L.W.U32.HI R39, R21.reuse, 0x19, R20 ;  /* 0x0000001915277819 */ /* 0x040fe40000010e14 */
[----:B------:R-:W-:Y:S02]  /*10320*/  LOP3.LUT R41, R21, R46, R25, 0xe8, !PT ;  /* 0x0000002e15297212 */ /* 0x000fe400078ee819 */
[----:B------:R-:W-:Y:S02]  /*10330*/  IADD3 R18, P0, PT, R18, R79, RZ ;  /* 0x0000004f12127210 */ /* 0x000fe40007f1e0ff */
[----:B------:R-:W-:Y:S02]  /*10340*/  LOP3.LUT R40, R47, R40, R23, 0x96, !PT ;  /* 0x000000282f287212 */ /* 0x000fe400078e9617 */
[----:B------:R-:W-:-:S02]  /*10350*/  LOP3.LUT R52, R39, R29, R42, 0x96, !PT ;  /* 0x0000001d27347212 */ /* 0x000fc400078e962a */
[----:B------:R-:W-:Y:S02]  /*10360*/  IADD3 R42, P1, P2, R43, R48, R41 ;  /* 0x000000302b2a7210 */ /* 0x000fe40007a3e029 */
[----:B------:R-:W-:Y:S02]  /*10370*/  LOP3.LUT R23, R20, R27, R28, 0xe8, !PT ;  /* 0x0000001b14177212 */ /* 0x000fe400078ee81c */
[----:B------:R-:W-:Y:S02]  /*10380*/  LOP3.LUT R41, R32, R50, R37, 0xb8, !PT ;  /* 0x0000003220297212 */ /* 0x000fe400078eb825 */
[C-C-:B------:R-:W-:Y:S02]  /*10390*/  SHF.L.W.U32.HI R29, R50.reuse, 0x12, R33.reuse ;  /* 0x00000012321d7819 */ /* 0x140fe40000010e21 */
[----:B------:R-:W-:Y:S02]  /*103a0*/  SHF.L.W.U32.HI R48, R50, 0xe, R33 ;  /* 0x0000000e32307819 */ /* 0x000fe40000010e21 */
[----:B------:R-:W-:Y:S01]  /*103b0*/  SHF.L.W.U32.HI R39, R33, 0x17, R50 ;  /* 0x0000001721277819 */ /* 0x000fe20000010e32 */
[----:B------:R-:W-:Y:S01]  /*103c0*/  IMAD.X R71, R71, 0x1, R34, P0 ;  /* 0x0000000147477824 */ /* 0x000fe200000e0622 */
        /* <DEDUP_REMOVED lines=17> */
[C-C-:B------:R-:W-:Y:S02]  /*104e0*/  SHF.L.W.U32.HI R30, R42.reuse, 0x1e, R23.reuse ;  /* 0x0000001e2a1e7819 */ /* 0x140fe40000010e17 */
[----:B------:R-:W-:Y:S02]  /*104f0*/  SHF.L.W.U32.HI R29, R42, 0x19, R23 ;  /* 0x000000192a1d7819 */ /* 0x000fe40000010e17 */
[----:B------:R-:W-:-:S02]  /*10500*/  LOP3.LUT R43, R37, R25, R50, 0xb8, !PT ;  /* 0x00000019252b7212 */ /* 0x000fc400078eb832 */
        /* <DEDUP_REMOVED lines=19> */
[C-C-:B------:R-:W-:Y:S02]  /*10640*/  SHF.L.W.U32.HI R39, R30.reuse, 0x19, R19.reuse ;  /* 0x000000191e277819 */ /* 0x140fe40000010e13 */
[----:B------:R-:W-:Y:S02]  /*10650*/  IADD3 R41, P0, P1, R43, 0x15c9bebc, R44 ;  /* 0x15c9bebc2b297810 */ /* 0x000fe4000791e02c */
[----:B------:R-:W-:Y:S02]  /*10660*/  SHF.L.W.U32.HI R29, R30, 0x4, R19 ;  /* 0x000000041e1d7819 */ /* 0x000fe40000010e13 */
[C-C-:B------:R-:W-:Y:S02]  /*10670*/  SHF.L.W.U32.HI R32, R19.reuse, 0x1e, R30.reuse ;  /* 0x0000001e13207819 */ /* 0x140fe40000010e1e */
[----:B------:R-:W-:-:S02]  /*10680*/  SHF.L.W.U32.HI R35, R19, 0x19, R30 ;  /* 0x0000001913237819 */ /* 0x000fc40000010e1e */
[----:B------:R-:W-:Y:S02]  /*10690*/  LOP3.LUT R34, R39, R31, R34, 0x96, !PT ;  /* 0x0000001f27227212 */ /* 0x000fe400078e9622 */
[----:B------:R-:W-:Y:S02]  /*106a0*/  IADD3.X R52, PT, PT, R52, 0x3c9ebe0a, R47, P0, P1 ;  /* 0x3c9ebe0a34347810 */ /* 0x000fe400007e242f */
[----:B------:R-:W-:Y:S02]  /*106b0*/  LOP3.LUT R31, R19, R42, R21, 0xe8, !PT ;  /* 0x0000002a131f7212 */ /* 0x000fe400078ee815 */
[----:B------:R-:W-:Y:S02]  /*106c0*/  IADD3 R46, P0, PT, R41, R46, RZ ;  /* 0x0000002e292e7210 */ /* 0x000fe40007f1e0ff */
[----:B------:R-:W-:Y:S02]  /*106d0*/  LOP3.LUT R48, R35, R29, R32, 0x96, !PT ;  /* 0x0000001d23307212 */ /* 0x000fe400078e9620 */
[----:B------:R-:W-:Y:S01]  /*106e0*/  IADD3 R32, P1, P2, R41, R34, R31 ;  /* 0x0000002229207210 */ /* 0x000fe20007a3e01f */
[----:B------:R-:W-:Y:S01]  /*106f0*/  IMAD.X R31, R52, 0x1, R27, P0 ;  /* 0x00000001341f7824 */ /* 0x000fe200000e061b */
[----:B------:R-:W-:-:S02]  /*10700*/  LOP3.LUT R27, R30, R23, R20, 0xe8, !PT ;  /* 0x000000171e1b7212 */ /* 0x000fc400078ee814 */
[C-C-:B------:R-:W-:Y:S02]  /*10710*/  SHF.L.W.U32.HI R29, R18.reuse, 0xd, R71.reuse ;  /* 0x0000000d121d7819 */ /* 0x140fe40000010e47 */
[----:B------:R-:W-:Y:S02]  /*10720*/  SHF.L.W.U32.HI R34, R71, 0x3, R18 ;  /* 0x0000000347227819 */ /* 0x000fe40000010e12 */
[----:B------:R-:W-:Y:S02]  /*10730*/  SHF.R.U64 R41, R18, 0x6, R71 ;  /* 0x0000000612297819 */ /* 0x000fe40000001247 */
[----:B------:R-:W-:Y:S02]  /*10740*/  LOP3.LUT R43, R50, R46, R25, 0xb8, !PT ;  /* 0x0000002e322b7212 */ /* 0x000fe400078eb819 */
[C-C-:B------:R-:W-:Y:S02]  /*10750*/  SHF.L.W.U32.HI R35, R46.reuse, 0x12, R31.reuse ;  /* 0x000000122e237819 */ /* 0x140fe40000010e1f */
[----:B------:R-:W-:-:S02]  /*10760*/  SHF.L.W.U32.HI R44, R46, 0xe, R31 ;  /* 0x0000000e2e2c7819 */ /* 0x000fc40000010e1f */
[----:B------:R-:W-:Y:S02]  /*10770*/  SHF.L.W.U32.HI R39, R31, 0x17, R46 ;  /* 0x000000171f277819 */ /* 0x000fe40000010e2e */
[----:B------:R-:W-:Y:S02]  /*10780*/  IADD3.X R27, PT, PT, R52, R48, R27, P1, P2 ;  /* 0x00000030341b7210 */ /* 0x000fe40000fe441b */
[----:B------:R-:W-:Y:S02]  /*10790*/  LOP3.LUT R29, R41, R29, R34, 0x96, !PT ;  /* 0x0000001d291d7212 */ /* 0x000fe400078e9622 */
[----:B------:R-:W-:Y:S02]  /*107a0*/  IADD3 R43, P0, P1, R43, R38, R37 ;  /* 0x000000262b2b7210 */ /* 0x000fe4000791e025 */
[----:B------:R-:W-:Y:S02]  /*107b0*/  LOP3.LUT R44, R39, R35, R44, 0x96, !PT ;  /* 0x00000023272c7212 */ /* 0x000fe400078e962c */
[----:B------:R-:W-:-:S02]  /*107c0*/  LOP3.LUT R49, R33, R31, R28, 0xb8, !PT ;  /* 0x0000001f21317212 */ /* 0x000fc400078eb81c */
[C-C-:B------:R-:W-:Y:S02]  /*107d0*/  SHF.L.W.U32.HI R34, R31.reuse, 0x12, R46.reuse ;  /* 0x000000121f227819 */ /* 0x140fe40000010e2e */
[----:B------:R-:W-:Y:S02]  /*107e0*/  SHF.L.W.U32.HI R35, R31, 0xe, R46 ;  /* 0x0000000e1f237819 */ /* 0x000fe40000010e2e */
[----:B------:R-:W-:Y:S02]  /*107f0*/  SHF.L.W.U32.HI R37, R46, 0x17, R31 ;  /* 0x000000172e257819 */ /* 0x000fe40000010e1f */
[----:B------:R-:W-:Y:S02]  /*10800*/  IADD3.X R49, PT, PT, R49, R83, R26, P0, P1 ;  /* 0x0000005331317210 */ /* 0x000fe400007e241a */
[----:B------:R-:W-:Y:S02]  /*10810*/  LOP3.LUT R34, R37, R34, R35, 0x96, !PT ;  /* 0x0000002225227212 */ /* 0x000fe400078e9623 */
[----:B------:R-:W-:-:S02]  /*10820*/  IADD3 R44, P0, P1, R43, -0x63eff2b4, R44 ;  /* 0x9c100d4c2b2c7810 */ /* 0x000fc4000791e02c */
[----:B------:R-:W-:Y:S02]  /*10830*/  SHF.L.W.U32.HI R38, R32, 0x4, R27 ;  /* 0x0000000420267819 */ /* 0x000fe40000010e1b */
[C-C-:B------:R-:W-:Y:S02]  /*10840*/  SHF.L.W.U32.HI R39, R27.reuse, 0x1e, R32.reuse ;  /* 0x0000001e1b277819 */ /* 0x140fe40000010e20 */
[----:B------:R-:W-:Y:S02]  /*10850*/  SHF.L.W.U32.HI R41, R27, 0x19, R32 ;  /* 0x000000191b297819 */ /* 0x000fe40000010e20 */
[----:B------:R-:W-:Y:S02]  /*10860*/  IADD3 R35, P2, PT, R44, R21, RZ ;  /* 0x000000152c237210 */ /* 0x000fe40007f5e0ff */
[----:B------:R-:W-:Y:S02]  /*10870*/  IADD3.X R49, PT, PT, R49, 0x431d67c4, R34, P0, P1 ;  /* 0x431d67c431317810 */ /* 0x000fe400007e2422 */
[----:B------:R-:W-:-:S02]  /*10880*/  LOP3.LUT R39, R41, R38, R39, 0x96, !PT ;  /* 0x0000002629277212 */ /* 0x000fc400078e9627 */
[----:B------:R-:W-:Y:S01]  /*10890*/  SHF.L.W.U32.HI R26, R27, 0x4, R32 ;  /* 0x000000041b1a7819 */ /* 0x000fe20000010e20 */
[----:B------:R-:W-:Y:S01]  /*108a0*/  IMAD.X R20, R49, 0x1, R20, P2 ;  /* 0x0000000131147824 */ /* 0x000fe200010e0614 */
[C-C-:B------:R-:W-:Y:S02]  /*108b0*/  SHF.L.W.U32.HI R37, R32.reuse, 0x1e, R27.reuse ;  /* 0x0000001e20257819 */ /* 0x140fe40000010e1b */
[C---:B------:R-:W-:Y:S02]  /*108c0*/  SHF.L.W.U32.HI R21, R32.reuse, 0x19, R27 ;  /* 0x0000001920157819 */ /* 0x040fe40000010e1b */
[----:B------:R-:W-:Y:S02]  /*108d0*/  LOP3.LUT R38, R32, R19, R42, 0xe8, !PT ;  /* 0x0000001320267212 */ /* 0x000fe400078ee82a */
        /* <DEDUP_REMOVED lines=8> */
[----:B------:R-:W-:Y:S02]  /*10960*/  LOP3.LUT R43, R28, R20, R31, 0xb8, !PT ;  /* 0x000000141c2b7212 */ /* 0x000fe400078eb81f */
[C-C-:B------:R-:W-:Y:S02]  /*10970*/  SHF.L.W.U32.HI R17, R20.reuse, 0x12, R35.reuse ;  /* 0x0000001214117819 */ /* 0x140fe40000010e23 */
[----:B------:R-:W-:Y:S02]  /*10980*/  SHF.L.W.U32.HI R38, R20, 0xe, R35 ;  /* 0x0000000e14267819 */ /* 0x000fe40000010e23 */
[----:B------:R-:W-:Y:S02]  /*10990*/  SHF.L.W.U32.HI R39, R35, 0x17, R20 ;  /* 0x0000001723277819 */ /* 0x000fe40000010e14 */
[----:B------:R-:W-:Y:S02]  /*109a0*/  IADD3.X R26, PT, PT, R49, R47, R26, P0, P1 ;  /* 0x0000002f311a7210 */ /* 0x000fe400007e241a */
[----:B------:R-:W-:-:S02]  /*109b0*/  LOP3.LUT R41, R41, R34, R37, 0x96, !PT ;  /* 0x0000002229297212 */ /* 0x000fc400078e9625 */
[----:B------:R-:W-:Y:S02]  /*109c0*/  IADD3.X R43, PT, PT, R43, R24, R33, P2, P3 ;  /* 0x000000182b2b7210 */ /* 0x000fe400017e6421 */
[----:B------:R-:W-:Y:S02]  /*109d0*/  LOP3.LUT R44, R39, R17, R38, 0x96, !PT ;  /* 0x00000011272c7212 */ /* 0x000fe400078e9626 */
[----:B------:R-:W-:Y:S02]  /*109e0*/  SHF.L.W.U32.HI R24, R21, 0x4, R26 ;  /* 0x0000000415187819 */ /* 0x000fe40000010e1a */
[C-C-:B------:R-:W-:Y:S02]  /*109f0*/  SHF.L.W.U32.HI R33, R26.reuse, 0x1e, R21.reuse ;  /* 0x0000001e1a217819 */ /* 0x140fe40000010e15 */
[----:B------:R-:W-:Y:S02]  /*10a00*/  SHF.L.W.U32.HI R38, R26, 0x19, R21 ;  /* 0x000000191a267819 */ /* 0x000fe40000010e15 */
[----:B------:R-:W-:-:S02]  /*10a10*/  IADD3 R39, P0, P1, R50, -0x34c1bd4a, R41 ;  /* 0xcb3e42b632277810 */ /* 0x000fc4000791e029 */
[----:B------:R-:W-:Y:S02]  /*10a20*/  SHF.L.W.U32.HI R17, R26, 0x4, R21 ;  /* 0x000000041a117819 */ /* 0x000fe40000010e15 */
[C-C-:B------:R-:W-:Y:S02]  /*10a30*/  SHF.L.W.U32.HI R34, R21.reuse, 0x1e, R26.reuse ;  /* 0x0000001e15227819 */ /* 0x140fe40000010e1a */
[C---:B------:R-:W-:Y:S02]  /*10a40*/  SHF.L.W.U32.HI R37, R21.reuse, 0x19, R26 ;  /* 0x0000001915257819 */ /* 0x040fe40000010e1a */
[----:B------:R-:W-:Y:S02]  /*10a50*/  LOP3.LUT R33, R38, R24, R33, 0x96, !PT ;  /* 0x0000001826217212 */ /* 0x000fe400078e9621 */
[----:B------:R-:W-:Y:S02]  /*10a60*/  LOP3.LUT R24, R21, R32, R19, 0xe8, !PT ;  /* 0x0000002015187212 */ /* 0x000fe400078ee813 */
[----:B------:R-:W-:-:S02]  /*10a70*/  IADD3 R42, P2, PT, R39, R42, RZ ;  /* 0x0000002a272a7210 */ /* 0x000fc40007f5e0ff */
[----:B------:R-:W-:Y:S02]  /*10a80*/  IADD3.X R38, PT, PT, R43, 0x4cc5d4be, R44, P0, P1 ;  /* 0x4cc5d4be2b267810 */ /* 0x000fe400007e242c */
[----:B------:R-:W-:Y:S02]  /*10a90*/  LOP3.LUT R34, R37, R17, R34, 0x96, !PT ;  /* 0x0000001125227212 */ /* 0x000fe400078e9622 */
[----:B------:R-:W-:Y:S01]  /*10aa0*/  IADD3 R24, P3, P4, R39, R33, R24 ;  /* 0x0000002127187210 */ /* 0x000fe20007c7e018 */
[----:B------:R-:W-:Y:S01]  /*10ab0*/  IMAD.X R23, R38, 0x1, R23, P2 ;  /* 0x0000000126177824 */ /* 0x000fe200010e0617 */
[----:B------:R-:W-:Y:S02]  /*10ac0*/  LOP3.LUT R17, R26, R27, R30, 0xe8, !PT ;  /* 0x0000001b1a117212 */ /* 0x000fe400078ee81e */
[C---:B------:R-:W-:Y:S02]  /*10ad0*/  LOP3.LUT R43, R46.reuse, R42, R35, 0xb8, !PT ;  /* 0x0000002a2e2b7212 */ /* 0x040fe400078eb823 */
[----:B------:R-:W-:-:S02]  /*10ae0*/  IADD3 R46, P0, P1, R46, R13, R22 ;  /* 0x0000000d2e2e7210 */ /* 0x000fc4000791e016 */
[----:B------:R-:W-:Y:S02]  /*10af0*/  IADD3.X R13, PT, PT, R38, R34, R17, P3, P4 ;  /* 0x00000022260d7210 */ /* 0x000fe40001fe8411 */
[----:B------:R-:W-:Y:S02]  /*10b00*/  IADD3 R43, P2, P3, R43, R18, R25 ;  /* 0x000000122b2b7210 */ /* 0x000fe40007b5e019 */
[C-C-:B------:R-:W-:Y:S02]  /*10b10*/  SHF.L.W.U32.HI R22, R42.reuse, 0x12, R23.reuse ;  /* 0x000000122a167819 */ /* 0x140fe40000010e17 */
[----:B------:R-:W-:Y:S02]  /*10b20*/  SHF.L.W.U32.HI R25, R42, 0xe, R23 ;  /* 0x0000000e2a197819 */ /* 0x000fe40000010e17 */
[----:B------:R-:W-:Y:S02]  /*10b30*/  SHF.L.W.U32.HI R37, R23, 0x17, R42 ;  /* 0x0000001717257819 */ /* 0x000fe40000010e2a */
[----:B------:R-:W-:-:S02]  /*10b40*/  SHF.L.W.U32.HI R38, R24, 0x4, R13 ;  /* 0x0000000418267819 */ /* 0x000fc40000010e0d */
[C-C-:B------:R-:W-:Y:S02]  /*10b50*/  SHF.L.W.U32.HI R39, R13.reuse, 0x1e, R24.reuse ;  /* 0x0000001e0d277819 */ /* 0x140fe40000010e18 */
[----:B------:R-:W-:Y:S02]  /*10b60*/  SHF.L.W.U32.HI R41, R13, 0x19, R24 ;  /* 0x000000190d297819 */ /* 0x000fe40000010e18 */
[----:B------:R-:W-:Y:S02]  /*10b70*/  LOP3.LUT R44, R31, R23, R20, 0xb8, !PT ;  /* 0x000000171f2c7212 */ /* 0x000fe400078eb814 */
[C-C-:B------:R-:W-:Y:S02]  /*10b80*/  SHF.L.W.U32.HI R17, R23.reuse, 0x12, R42.reuse ;  /* 0x0000001217117819 */ /* 0x140fe40000010e2a */
[----:B------:R-:W-:Y:S02]  /*10b90*/  SHF.L.W.U32.HI R34, R23, 0xe, R42 ;  /* 0x0000000e17227819 */ /* 0x000fe40000010e2a */
[----:B------:R-:W-:-:S02]  /*10ba0*/  SHF.L.W.U32.HI R33, R42, 0x17, R23 ;  /* 0x000000172a217819 */ /* 0x000fc40000010e17 */
[----:B------:R-:W-:Y:S02]  /*10bb0*/  LOP3.LUT R22, R37, R22, R25, 0x96, !PT ;  /* 0x0000001625167212 */ /* 0x000fe400078e9619 */
[----:B------:R-:W-:Y:S02]  /*10bc0*/  LOP3.LUT R38, R41, R38, R39, 0x96, !PT ;  /* 0x0000002629267212 */ /* 0x000fe400078e9627 */
[----:B------:R-:W-:Y:S02]  /*10bd0*/  IADD3.X R41, PT, PT, R44, R71, R28, P2, P3 ;  /* 0x000000472c297210 */ /* 0x000fe400017e641c */
[----:B------:R-:W-:Y:S02]  /*10be0*/  LOP3.LUT R34, R33, R17, R34, 0x96, !PT ;  /* 0x0000001121227212 */ /* 0x000fe400078e9622 */
[----:B------:R-:W-:Y:S02]  /*10bf0*/  IADD3 R28, P2, P3, R43, -0x39a81d6, R22 ;  /* 0xfc657e2a2b1c7810 */ /* 0x000fe40007b5e016 */
[----:B------:R-:W-:-:S02]  /*10c00*/  LOP3.LUT R33, R24, R21, R32, 0xe8, !PT ;  /* 0x0000001518217212 */ /* 0x000fc400078ee820 */
[----:B------:R-:W-:Y:S02]  /*10c10*/  IADD3.X R41, PT, PT, R41, 0x597f299c, R34, P2, P3 ;  /* 0x597f299c29297810 */ /* 0x000fe400017e6422 */
[----:B------:R-:W-:Y:S02]  /*10c20*/  IADD3 R37, P2, PT, R28, R19, RZ ;  /* 0x000000131c257210 */ /* 0x000fe40007f5e0ff */
[----:B------:R-:W-:Y:S02]  /*10c30*/  SHF.L.W.U32.HI R17, R13, 0x4, R24 ;  /* 0x000000040d117819 */ /* 0x000fe40000010e18 */
[C-C-:B------:R-:W-:Y:S02]  /*10c40*/  SHF.L.W.U32.HI R22, R24.reuse, 0x1e, R13.reuse ;  /* 0x0000001e18167819 */ /* 0x140fe40000010e0d */
[----:B------:R-:W-:Y:S02]  /*10c50*/  SHF.L.W.U32.HI R25, R24, 0x19, R13 ;  /* 0x0000001918197819 */ /* 0x000fe40000010e0d */
[----:B------:R-:W-:Y:S01]  /*10c60*/  IADD3 R33, P3, P4, R28, R38, R33 ;  /* 0x000000261c217210 */ /* 0x000fe20007c7e021 */
[----:B------:R-:W-:Y:S01]  /*10c70*/  IMAD.X R38, R41, 0x1, R30, P2 ;  /* 0x0000000129267824 */ /* 0x000fe200010e061e */
[----:B------:R-:W-:-:S02]  /*10c80*/  LOP3.LUT R39, R25, R17, R22, 0x96, !PT ;  /* 0x0000001119277212 */ /* 0x000fc400078e9616 */
[----:B------:R-:W-:Y:S02]  /*10c90*/  LOP3.LUT R34, R13, R26, R27, 0xe8, !PT ;  /* 0x0000001a0d227212 */ /* 0x000fe400078ee81b */
[----:B------:R-:W-:Y:S02]  /*10ca0*/  SHF.L.W.U32.HI R17, R71, 0xd, R18 ;  /* 0x0000000d47117819 */ /* 0x000fe40000010e12 */
[C-C-:B------:R-:W-:Y:S02]  /*10cb0*/  SHF.L.W.U32.HI R19, R37.reuse, 0x12, R38.reuse ;  /* 0x0000001225137819 */ /* 0x140fe40000010e26 */
[----:B------:R-:W-:Y:S02]  /*10cc0*/  SHF.L.W.U32.HI R22, R37, 0xe, R38 ;  /* 0x0000000e25167819 */ /* 0x000fe40000010e26 */
[----:B------:R-:W-:Y:S02]  /*10cd0*/  SHF.L.W.U32.HI R25, R38, 0x17, R37 ;  /* 0x0000001726197819 */ /* 0x000fe40000010e25 */
[----:B------:R-:W-:-:S02]  /*10ce0*/  SHF.L.W.U32.HI R18, R18, 0x3, R71 ;  /* 0x0000000312127819 */ /* 0x000fc40000010e47 */
[----:B------:R-:W-:Y:S02]  /*10cf0*/  SHF.R.U32.HI R43, RZ, 0x6, R71 ;  /* 0x00000006ff2b7819 */ /* 0x000fe40000011647 */
[----:B------:R-:W-:Y:S02]  /*10d00*/  IADD3.X R34, PT, PT, R41, R39, R34, P3, P4 ;  /* 0x0000002729227210 */ /* 0x000fe40001fe8422 */
[----:B------:R-:W-:Y:S02]  /*10d10*/  LOP3.LUT R28, R25, R19, R22, 0x96, !PT ;  /* 0x00000013191c7212 */ /* 0x000fe400078e9616 */
[----:B------:R-:W-:Y:S02]  /*10d20*/  LOP3.LUT R43, R43, R17, R18, 0x96, !PT ;  /* 0x000000112b2b7212 */ /* 0x000fe400078e9612 */
[----:B------:R-:W-:Y:S02]  /*10d30*/  IADD3.X R40, PT, PT, R31, R15, R40, P0, P1 ;  /* 0x0000000f1f287210 */ /* 0x000fe400007e2428 */
[----:B------:R-:W-:-:S02]  /*10d40*/  SHF.L.W.U32.HI R19, R33, 0x4, R34 ;  /* 0x0000000421137819 */ /* 0x000fc40000010e22 */
[C-C-:B------:R-:W-:Y:S02]  /*10d50*/  SHF.L.W.U32.HI R22, R34.reuse, 0x1e, R33.reuse ;  /* 0x0000001e22167819 */ /* 0x140fe40000010e21 */
[----:B------:R-:W-:Y:S02]  /*10d60*/  SHF.L.W.U32.HI R25, R34, 0x19, R33 ;  /* 0x0000001922197819 */ /* 0x000fe40000010e21 */
[C-C-:B------:R-:W-:Y:S02]  /*10d70*/  SHF.L.W.U32.HI R15, R38.reuse, 0x12, R37.reuse ;  /* 0x00000012260f7819 */ /* 0x140fe40000010e25 */
[----:B------:R-:W-:Y:S02]  /*10d80*/  SHF.L.W.U32.HI R18, R38, 0xe, R37 ;  /* 0x0000000e26127819 */ /* 0x000fe40000010e25 */
        /* <DEDUP_REMOVED lines=8> */
[C---:B------:R-:W-:Y:S02]  /*10e10*/  SHF.L.W.U32.HI R17, R33.reuse, 0x19, R34 ;  /* 0x0000001921117819 */ /* 0x040fe40000010e22 */
[----:B------:R-:W-:Y:S02]  /*10e20*/  LOP3.LUT R25, R33, R24, R21, 0xe8, !PT ;  /* 0x0000001821197212 */ /* 0x000fe400078ee815 */
[----:B------:R-:W-:Y:S02]  /*10e30*/  IADD3 R31, P0, PT, R31, 0x3ad6faec, RZ ;  /* 0x3ad6faec1f1f7810 */ /* 0x000fe40007f1e0ff */
[----:B------:R-:W-:Y:S02]  /*10e40*/  IADD3.X R21, PT, PT, R30, R40, R19, P3, P4 ;  /* 0x000000281e157210 */ /* 0x000fe40001fe8413 */
[----:B------:R-:W-:Y:S02]  /*10e50*/  LOP3.LUT R15, R17, R15, R18, 0x96, !PT ;  /* 0x0000000f110f7212 */ /* 0x000fe400078e9612 */
[----:B------:R-:W-:-:S02]  /*10e60*/  IADD3 R19, P3, PT, R31, R32, RZ ;  /* 0x000000201f137210 */ /* 0x000fc40007f7e0ff */
[----:B------:R-:W-:Y:S02]  /*10e70*/  IADD3.X R18, PT, PT, R21, 0x5fcb6fab, RZ, P0, !PT ;  /* 0x5fcb6fab15127810 */ /* 0x000fe400007fe4ff */
[----:B------:R-:W-:Y:S02]  /*10e80*/  IADD3 R25, P4, P5, R31, R22, R25 ;  /* 0x000000161f197210 */ /* 0x000fe40007d9e019 */
[----:B------:R-:W-:Y:S01]  /*10e90*/  LOP3.LUT R30, R34, R13, R26, 0xe8, !PT ;  /* 0x0000000d221e7212 */ /* 0x000fe200078ee81a */
[----:B------:R-:W-:Y:S01]  /*10ea0*/  IMAD.X R22, R18, 0x1, R27, P3 ;  /* 0x0000000112167824 */ /* 0x000fe200018e061b */
[----:B------:R-:W-:Y:S02]  /*10eb0*/  IADD3 R29, P1, P2, R35, R36, R29 ;  /* 0x00000024231d7210 */ /* 0x000fe40007a3e01d */
[----:B------:R-:W-:Y:S02]  /*10ec0*/  LOP3.LUT R42, R42, R19, R37, 0xb8, !PT ;  /* 0x000000132a2a7212 */ /* 0x000fe400078eb825 */
[----:B------:R-:W-:-:S02]  /*10ed0*/  LOP3.LUT R24, R25, R33, R24, 0xe8, !PT ;  /* 0x0000002119187212 */ /* 0x000fc400078ee818 */
[----:B------:R-:W-:Y:S02]  /*10ee0*/  IADD3.X R30, PT, PT, R18, R15, R30, P4, P5 ;  /* 0x0000000f121e7210 */ /* 0x000fe400027ea41e */
[----:B------:R-:W-:Y:S02]  /*10ef0*/  IADD3.X R45, PT, PT, R20, R45, R43, P1, P2 ;  /* 0x0000002d142d7210 */ /* 0x000fe40000fe442b */
[----:B------:R-:W-:Y:S02]  /*10f00*/  IADD3 R27, P0, P1, R24, R29, R42 ;  /* 0x0000001d181b7210 */ /* 0x000fe4000791e02a */
[C-C-:B------:R-:W-:Y:S02]  /*10f10*/  SHF.L.W.U32.HI R17, R19.reuse, 0x12, R22.reuse ;  /* 0x0000001213117819 */ /* 0x140fe40000010e16 */
[----:B------:R-:W-:Y:S02]  /*10f20*/  SHF.L.W.U32.HI R20, R19, 0xe, R22 ;  /* 0x0000000e13147819 */ /* 0x000fe40000010e16 */
[----:B------:R-:W-:-:S02]  /*10f30*/  SHF.L.W.U32.HI R21, R22, 0x17, R19 ;  /* 0x0000001716157819 */ /* 0x000fc40000010e13 */
[C-C-:B------:R-:W-:Y:S02]  /*10f40*/  SHF.L.W.U32.HI R15, R22.reuse, 0x12, R19.reuse ;  /* 0x00000012160f7819 */ /* 0x140fe40000010e13 */
[----:B------:R-:W-:Y:S02]  /*10f50*/  SHF.L.W.U32.HI R18, R22, 0xe, R19 ;  /* 0x0000000e16127819 */ /* 0x000fe40000010e13 */
[----:B------:R-:W-:Y:S02]  /*10f60*/  LOP3.LUT R29, R23, R22, R38, 0xb8, !PT ;  /* 0x00000016171d7212 */ /* 0x000fe400078eb826 */
[----:B------:R-:W-:Y:S02]  /*10f70*/  SHF.L.W.U32.HI R19, R19, 0x17, R22 ;  /* 0x0000001713137819 */ /* 0x000fe40000010e16 */
[----:B------:R-:W-:Y:S02]  /*10f80*/  SHF.L.W.U32.HI R22, R25, 0x4, R30 ;  /* 0x0000000419167819 */ /* 0x000fe40000010e1e */
[----:B------:R-:W-:-:S02]  /*10f90*/  SHF.L.W.U32.HI R23, R30, 0x1e, R25 ;  /* 0x0000001e1e177819 */ /* 0x000fc40000010e19 */
[C---:B------:R-:W-:Y:S02]  /*10fa0*/  SHF.L.W.U32.HI R26, R30.reuse, 0x19, R25 ;  /* 0x000000191e1a7819 */ /* 0x040fe40000010e19 */
[C---:B------:R-:W-:Y:S02]  /*10fb0*/  LOP3.LUT R28, R30.reuse, R34, R13, 0xe8, !PT ;  /* 0x000000221e1c7212 */ /* 0x040fe400078ee80d */
[----:B------:R-:W-:Y:S02]  /*10fc0*/  SHF.L.W.U32.HI R13, R30, 0x4, R25 ;  /* 0x000000041e0d7819 */ /* 0x000fe40000010e19 */
[C-C-:B------:R-:W-:Y:S02]  /*10fd0*/  SHF.L.W.U32.HI R24, R25.reuse, 0x1e, R30.reuse ;  /* 0x0000001e19187819 */ /* 0x140fe40000010e1e */
[----:B------:R-:W-:Y:S02]  /*10fe0*/  SHF.L.W.U32.HI R25, R25, 0x19, R30 ;  /* 0x0000001919197819 */ /* 0x000fe40000010e1e */
[----:B------:R-:W-:-:S02]  /*10ff0*/  LOP3.LUT R17, R21, R17, R20, 0x96, !PT ;  /* 0x0000001115117212 */ /* 0x000fc400078e9614 */
[----:B------:R-:W-:Y:S02]  /*11000*/  LOP3.LUT R22, R26, R22, R23, 0x96, !PT ;  /* 0x000000161a167212 */ /* 0x000fe400078e9617 */
[----:B------:R-:W-:Y:S02]  /*11010*/  LOP3.LUT R15, R19, R15, R18, 0x96, !PT ;  /* 0x0000000f130f7212 */ /* 0x000fe400078e9612 */
[----:B------:R-:W-:Y:S02]  /*11020*/  LOP3.LUT R25, R25, R13, R24, 0x96, !PT ;  /* 0x0000000d19197212 */ /* 0x000fe400078e9618 */
[----:B------:R-:W-:Y:S02]  /*11030*/  IADD3.X R18, PT, PT, R28, R45, R29, P0, P1 ;  /* 0x0000002d1c127210 */ /* 0x000fe400007e241d */
[----:B------:R-:W-:Y:S01]  /*11040*/  IADD3 R13, P0, P1, R17, R27, R22 ;  /* 0x0000001b110d7210 */ /* 0x000fe2000791e016 */
[----:B---3--:R-:W-:-:S03]  /*11050*/  UIADD3 UR4, UPT, UPT, -UR4, 0x40, URZ ;  /* 0x0000004004047890 */ /* 0x008fc6000fffe1ff */
[----:B------:R-:W-:Y:S02]  /*11060*/  IADD3.X R18, PT, PT, R15, R18, R25, P0, P1 ;  /* 0x000000120f127210 */ /* 0x000fe400007e2419 */
[----:B------:R-:W-:-:S04]  /*11070*/  IADD3 R13, P0, PT, R13, 0x3e04211f, RZ ;  /* 0x3e04211f0d0d7810 */ /* 0x000fc80007f1e0ff */
[----:B------:R-:W-:-:S04]  /*11080*/  IADD3.X R18, PT, PT, R18, -0x29b2000c, RZ, P0, !PT ;  /* 0xd64dfff412127810 */ /* 0x000fc800007fe4ff */
[----:B------:R-:W-:-:S04]  /*11090*/  SHF.R.U64 R13, R13, UR4, R18 ;  /* 0x000000040d0d7c19 */ /* 0x000fc80008001212 */
[----:B------:R-:W-:Y:S02]  /*110a0*/  ISETP.NE.U32.AND P0, PT, R13, RZ, PT ;  /* 0x000000ff0d00720c */ /* 0x000fe40003f05070 */
[----:B------:R-:W-:-:S04]  /*110b0*/  SHF.R.U32.HI R13, RZ, UR4, R18 ;  /* 0x00000004ff0d7c19 */ /* 0x000fc80008011612 */
[----:B------:R-:W-:-:S13]  /*110c0*/  ISETP.NE.AND.EX P0, PT, R13, RZ, PT, P0 ;  /* 0x000000ff0d00720c */ /* 0x000fda0003f05300 */
[----:B0-----:R-:W-:Y:S05]  /*110d0*/  @!P0 BRA `(.L_x_11) ;  /* 0x000000d800b88947 */ /* 0x001fea0003800000 */
.L_x_12:
[----:B------:R-:W-:Y:S01]  /*110e0*/  SHF.R.U32.HI R0, RZ, 0x2, R11 ;  /* 0x00000002ff007819 */ /* 0x000fe2000001160b */
[----:B------:R-:W-:Y:S01]  /*110f0*/  IMAD.MOV.U32 R14, RZ, RZ, -0x897614c ;  /* 0xf7689eb4ff0e7424 */ /* 0x000fe200078e00ff */
[----:B------:R-:W-:Y:S01]  /*11100*/  SHF.R.U32.HI R4, RZ, 0x2, R9 ;  /* 0x00000002ff047819 */ /* 0x000fe20000011609 */
[----:B------:R-:W-:Y:S01]  /*11110*/  IMAD.MOV.U32 R15, RZ, RZ, -0x6ab294c8 ;  /* 0x954d6b38ff0f7424 */ /* 0x000fe200078e00ff */
[----:B------:R-:W-:Y:S01]  /*11120*/  LOP3.LUT R0, R0, R11, RZ, 0x3c, !PT ;  /* 0x0000000b00007212 */ /* 0x000fe200078e3cff */
[----:B------:R-:W-:Y:S01]  /*11130*/  IMAD.SHL.U32 R11, R8, 0x10, RZ ;  /* 0x00000010080b7824 */ /* 0x000fe200078e00ff */
[----:B------:R-:W-:Y:S01]  /*11140*/  LOP3.LUT R4, R4, R9, RZ, 0x3c, !PT ;  /* 0x0000000904047212 */ /* 0x000fe200078e3cff */
[----:B------:R-:W-:Y:S05]  /*11150*/  WARPSYNC.ALL ;  /* 0x0000000000007948 */ /* 0x000fea0003800000 */
[C---:B------:R-:W-:Y:S01]  /*11160*/  IMAD.SHL.U32 R2, R0.reuse, 0x2, RZ ;  /* 0x0000000200027824 */ /* 0x040fe200078e00ff */
[----:B------:R-:W-:Y:S01]  /*11170*/  SHF.R.U32.HI R6, RZ, 0x2, R7 ;  /* 0x00000002ff067819 */ /* 0x000fe20000011607 */
[----:B------:R-:W-:Y:S01]  /*11180*/  VOTEU.ANY UR4, UPT, PT ;  /* 0x0000000000047886 */ /* 0x000fe200038e0100 */
[----:B------:R-:W-:Y:S01]  /*11190*/  SHF.R.U32.HI R12, RZ, 0x2, R5 ;  /* 0x00000002ff0c7819 */ /* 0x000fe20000011605 */
[----:B------:R-:W-:Y:S01]  /*111a0*/  UFLO.U32 UR5, UR4 ;  /* 0x00000004000572bd */ /* 0x000fe200080e0000 */
[----:B------:R-:W-:Y:S01]  /*111b0*/  LOP3.LUT R11, R0, R2, R11, 0x96, !PT ;  /* 0x00000002000b7212 */ /* 0x000fe200078e960b */
[----:B------:R-:W-:Y:S01]  /*111c0*/  IMAD.SHL.U32 R0, R4, 0x2, RZ ;  /* 0x0000000204007824 */ /* 0x000fe200078e00ff */
[----:B------:R-:W-:Y:S01]  /*111d0*/  LOP3.LUT R10, R6, R7, RZ, 0x3c, !PT ;  /* 0x00000007060a7212 */ /* 0x000fe200078e3cff */
[----:B------:R-:W-:Y:S01]  /*111e0*/  BAR.SYNC.DEFER_BLOCKING 0x0 ;  /* 0x0000000000007b1d */ /* 0x000fe20000010000 */
[----:B------:R-:W-:Y:S01]  /*111f0*/  LOP3.LUT R2, R11, R8, RZ, 0x3c, !PT ;  /* 0x000000080b027212 */ /* 0x000fe200078e3cff */
[----:B------:R-:W-:Y:S01]  /*11200*/  UPOPC UR6, UR4 ;  /* 0x00000004000672bf */ /* 0x000fe20008000000 */
[----:B------:R-:W-:-:S02]  /*11210*/  SHF.R.U32.HI R7, RZ, 0x2, R8 ;  /* 0x00000002ff077819 */ /* 0x000fc40000011608 */
[----:B------:R-:W-:Y:S01]  /*11220*/  LOP3.LUT R12, R12, R5, RZ, 0x3c, !PT ;  /* 0x000000050c0c7212 */ /* 0x000fe200078e3cff */
[----:B------:R-:W-:Y:S01]  /*11230*/  IMAD.SHL.U32 R9, R2, 0x10, RZ ;  /* 0x0000001002097824 */ /* 0x000fe200078e00ff */
[----:B------:R-:W-:Y:S01]  /*11240*/  LOP3.LUT R6, R7, R8, RZ, 0x3c, !PT ;  /* 0x0000000807067212 */ /* 0x000fe200078e3cff */
[----:B------:R-:W-:Y:S01]  /*11250*/  IMAD.SHL.U32 R8, R10, 0x2, RZ ;  /* 0x000000020a087824 */ /* 0x000fe200078e00ff */
[--C-:B------:R-:W-:Y:S01]  /*11260*/  SHF.R.U32.HI R7, RZ, 0x2, R2.reuse ;  /* 0x00000002ff077819 */ /* 0x100fe20000011602 */
[----:B------:R-:W-:Y:S01]  /*11270*/  UIMAD.WIDE.U32 UR6, UR6, 0x1, URZ ;  /* 0x00000001060678a5 */ /* 0x000fe2000f8e00ff */
[----:B------:R-:W-:Y:S01]  /*11280*/  LOP3.LUT R9, R4, R0, R9, 0x96, !PT ;  /* 0x0000000004097212 */ /* 0x000fe200078e9609 */
[----:B------:R-:W-:Y:S01]  /*11290*/  UMOV UR4, URZ ;  /* 0x000000ff00047c82 */ /* 0x000fe20008000000 */
[----:B------:R-:W-:Y:S01]  /*112a0*/  IADD3 R0, PT, PT, R3, 0x587c5, R2 ;  /* 0x000587c503007810 */ /* 0x000fe20007ffe002 */
[----:B------:R-:W-:Y:S01]  /*112b0*/  UIADD3 UR4, UPT, UPT, UR7, UR4, URZ ;  /* 0x0000000407047290 */ /* 0x000fe2000fffe0ff */
[----:B------:R-:W-:-:S02]  /*112c0*/  LOP3.LUT R4, R9, R2, RZ, 0x3c, !PT ;  /* 0x0000000209047212 */ /* 0x000fc400078e3cff */
[C---:B------:R-:W-:Y:S01]  /*112d0*/  IADD3 R23, P0, PT, R0.reuse, 0x7ab51f91, RZ ;  /* 0x7ab51f9100177810 */ /* 0x040fe20007f1e0ff */
[----:B------:R-:W-:Y:S01]  /*112e0*/  VIADD R38, R0, 0xbcfcddf5 ;  /* 0xbcfcddf500267836 */ /* 0x000fe20000000000 */
[----:B------:R-:W-:Y:S01]  /*112f0*/  LOP3.LUT R7, R7, R2, RZ, 0x3c, !PT ;  /* 0x0000000207077212 */ /* 0x000fe200078e3cff */
[----:B------:R-:W-:Y:S02]  /*11300*/  IMAD.SHL.U32 R5, R4, 0x10, RZ ;  /* 0x0000001004057824 */ /* 0x000fe400078e00ff */
[----:B------:R-:W-:Y:S01]  /*11310*/  IMAD.X R20, RZ, RZ, -0x897614c, P0 ;  /* 0xf7689eb4ff147424 */ /* 0x000fe200000e06ff */
[----:B------:R-:W-:Y:S02]  /*11320*/  IADD3 R18, P0, PT, R0, -0x4303220b, RZ ;  /* 0xbcfcddf500127810 */ /* 0x000fe40007f1e0ff */
[----:B------:R-:W-:Y:S02]  /*11330*/  LOP3.LUT R9, R10, R8, R5, 0x96, !PT ;  /* 0x000000080a097212 */ /* 0x000fe400078e9605 */
[C-C-:B------:R-:W-:Y:S01]  /*11340*/  SHF.L.W.U32.HI R2, R20.reuse, 0x12, R23.reuse ;  /* 0x0000001214027819 */ /* 0x140fe20000010e17 */
[----:B------:R-:W-:Y:S01]  /*11350*/  IMAD.X R59, RZ, RZ, -0x6ab294c8, P0 ;  /* 0x954d6b38ff3b7424 */ /* 0x000fe200000e06ff */
[----:B------:R-:W-:-:S02]  /*11360*/  SHF.L.W.U32.HI R11, R20, 0xe, R23 ;  /* 0x0000000e140b7819 */ /* 0x000fc40000010e17 */
[C-C-:B------:R-:W-:Y:S02]  /*11370*/  SHF.L.W.U32.HI R13, R23.reuse, 0x17, R20.reuse ;  /* 0x00000017170d7819 */ /* 0x140fe40000010e14 */
[----:B------:R-:W-:Y:S02]  /*11380*/  SHF.L.W.U32.HI R10, R14, 0x17, R23 ;  /* 0x000000170e0a7819 */ /* 0x000fe40000010e17 */
[C-C-:B------:R-:W-:Y:S02]  /*11390*/  SHF.L.W.U32.HI R5, R23.reuse, 0x12, R20.reuse ;  /* 0x0000001217057819 */ /* 0x140fe40000010e14 */
[----:B------:R-:W-:Y:S02]  /*113a0*/  SHF.L.W.U32.HI R8, R23, 0xe, R20 ;  /* 0x0000000e17087819 */ /* 0x000fe40000010e14 */
[----:B------:R-:W-:Y:S02]  /*113b0*/  LOP3.LUT R17, R13, R2, R11, 0x96, !PT ;  /* 0x000000020d117212 */ /* 0x000fe400078e960b */
[----:B------:R-:W-:-:S02]  /*113c0*/  IADD3 R2, PT, PT, R3, 0xb0f8a, R4 ;  /* 0x000b0f8a03027810 */ /* 0x000fc40007ffe004 */
[----:B------:R-:W-:Y:S02]  /*113d0*/  LOP3.LUT R23, R23, 0x86d8eece, RZ, 0xc0, !PT ;  /* 0x86d8eece17177812 */ /* 0x000fe400078ec0ff */
[----:B------:R-:W-:Y:S02]  /*113e0*/  LOP3.LUT R16, R10, R5, R8, 0x96, !PT ;  /* 0x000000050a107212 */ /* 0x000fe400078e9608 */
[C-C-:B------:R-:W-:Y:S02]  /*113f0*/  SHF.L.W.U32.HI R11, R15.reuse, 0x1e, R18.reuse ;  /* 0x0000001e0f0b7819 */ /* 0x140fe40000010e12 */
[--C-:B------:R-:W-:Y:S02]  /*11400*/  SHF.L.W.U32.HI R13, R15, 0x19, R18.reuse ;  /* 0x000000190f0d7819 */ /* 0x100fe40000010e12 */
[----:B------:R-:W-:Y:S02]  /*11410*/  SHF.L.W.U32.HI R8, R18, 0x4, R59 ;  /* 0x0000000412087819 */ /* 0x000fe40000010e3b */
[----:B------:R-:W-:-:S02]  /*11420*/  SHF.L.W.U32.HI R5, R59, 0x4, R18 ;  /* 0x000000043b057819 */ /* 0x000fc40000010e12 */
[C-C-:B------:R-:W-:Y:S02]  /*11430*/  SHF.L.W.U32.HI R10, R18.reuse, 0x1e, R59.reuse ;  /* 0x0000001e120a7819 */ /* 0x140fe40000010e3b */
[----:B------:R-:W-:Y:S02]  /*11440*/  SHF.L.W.U32.HI R14, R18, 0x19, R59 ;  /* 0x00000019120e7819 */ /* 0x000fe40000010e3b */
[C---:B------:R-:W-:Y:S02]  /*11450*/  SHF.L.W.U32.HI R63, R2.reuse, 0x1f, RZ ;  /* 0x0000001f023f7819 */ /* 0x040fe40000010eff */
[C---:B------:R-:W-:Y:S02]  /*11460*/  SHF.L.W.U32.HI R22, R2.reuse, 0x18, RZ ;  /* 0x0000001802167819 */ /* 0x040fe40000010eff */
[----:B------:R-:W-:Y:S02]  /*11470*/  SHF.R.U64 R19, R2, 0x7, RZ ;  /* 0x0000000702137819 */ /* 0x000fe400000012ff */
[----:B------:R-:W-:-:S02]  /*11480*/  LOP3.LUT R23, R23, 0x2b3e6c1f, RZ, 0x3c, !PT ;  /* 0x2b3e6c1f17177812 */ /* 0x000fc400078e3cff */
[----:B------:R-:W-:Y:S02]  /*11490*/  LOP3.LUT R13, R13, R8, R11, 0x96, !PT ;  /* 0x000000080d0d7212 */ /* 0x000fe400078e960b */
[C---:B------:R-:W-:Y:S02]  /*114a0*/  SHF.L.W.U32.HI R31, R2.reuse, 0x1f, RZ ;  /* 0x0000001f021f7819 */ /* 0x040fe40000010eff */
[C---:B------:R-:W-:Y:S02]  /*114b0*/  SHF.L.W.U32.HI R24, R2.reuse, 0x18, RZ ;  /* 0x0000001802187819 */ /* 0x040fe40000010eff */
[----:B------:R-:W-:Y:S02]  /*114c0*/  SHF.R.U64 R21, R2, 0x7, RZ ;  /* 0x0000000702157819 */ /* 0x000fe400000012ff */
[----:B------:R-:W-:Y:S02]  /*114d0*/  LOP3.LUT R15, R14, R5, R10, 0x96, !PT ;  /* 0x000000050e0f7212 */ /* 0x000fe400078e960a */
[----:B------:R-:W-:-:S02]  /*114e0*/  LOP3.LUT R63, R19, R63, R22, 0x96, !PT ;  /* 0x0000003f133f7212 */ /* 0x000fc400078e9616 */
[C---:B------:R-:W-:Y:S02]  /*114f0*/  SHF.L.W.U32.HI R8, R2.reuse, 0x1f, RZ ;  /* 0x0000001f02087819 */ /* 0x040fe40000010eff */
[C---:B------:R-:W-:Y:S02]  /*11500*/  SHF.L.W.U32.HI R11, R2.reuse, 0x18, RZ ;  /* 0x00000018020b7819 */ /* 0x040fe40000010eff */
[C---:B------:R-:W-:Y:S02]  /*11510*/  SHF.R.U64 R73, R2.reuse, 0x7, RZ ;  /* 0x0000000702497819 */ /* 0x040fe400000012ff */
[C---:B------:R-:W-:Y:S02]  /*11520*/  SHF.L.W.U32.HI R10, R2.reuse, 0x1f, RZ ;  /* 0x0000001f020a7819 */ /* 0x040fe40000010eff */
[C---:B------:R-:W-:Y:S02]  /*11530*/  SHF.L.W.U32.HI R19, R2.reuse, 0x18, RZ ;  /* 0x0000001802137819 */ /* 0x040fe40000010eff */
[----:B------:R-:W-:-:S02]  /*11540*/  SHF.R.U64 R14, R2, 0x7, RZ ;  /* 0x00000007020e7819 */ /* 0x000fc400000012ff */
[----:B------:R-:W-:Y:S02]  /*11550*/  SHF.R.U32.HI R5, RZ, 0x2, R4 ;  /* 0x00000002ff057819 */ /* 0x000fe40000011604 */
[----:B------:R-:W-:Y:S02]  /*11560*/  IADD3 R23, P0, P1, R2, R23, R16 ;  /* 0x0000001702177210 */ /* 0x000fe4000791e010 */
[----:B------:R-:W-:Y:S02]  /*11570*/  LOP3.LUT R16, R20, 0x40081231, RZ, 0xc0, !PT ;  /* 0x4008123114107812 */ /* 0x000fe400078ec0ff */
[----:B------:R-:W-:Y:S02]  /*11580*/  LOP3.LUT R31, R21, R31, R24, 0x96, !PT ;  /* 0x0000001f151f7212 */ /* 0x000fe400078e9618 */
[----:B------:R-:W-:Y:S02]  /*11590*/  LOP3.LUT R73, R73, R8, R11, 0x96, !PT ;  /* 0x0000000849497212 */ /* 0x000fe400078e960b */
[----:B------:R-:W-:-:S02]  /*115a0*/  LOP3.LUT R21, R14, R10, R19, 0x96, !PT ;  /* 0x0000000a0e157212 */ /* 0x000fc400078e9613 */
[-C--:B------:R-:W-:Y:S02]  /*115b0*/  LOP3.LUT R5, R5, R4.reuse, RZ, 0x3c, !PT ;  /* 0x0000000405057212 */ /* 0x080fe400078e3cff */
[----:B------:R-:W-:Y:S02]  /*115c0*/  LOP3.LUT R8, R9, R4, RZ, 0x3c, !PT ;  /* 0x0000000409087212 */ /* 0x000fe400078e3cff */
[--C-:B------:R-:W-:Y:S02]  /*115d0*/  SHF.L.W.U32.HI R4, RZ, 0x1f, R2.reuse ;  /* 0x0000001fff047819 */ /* 0x100fe40000010e02 */
[--C-:B------:R-:W-:Y:S02]  /*115e0*/  SHF.L.W.U32.HI R9, RZ, 0x18, R2.reuse ;  /* 0x00000018ff097819 */ /* 0x100fe40000010e02 */
[--C-:B------:R-:W-:Y:S02]  /*115f0*/  SHF.L.W.U32.HI R10, RZ, 0x1f, R2.reuse ;  /* 0x0000001fff0a7819 */ /* 0x100fe40000010e02 */
[----:B------:R-:W-:-:S02]  /*11600*/  SHF.L.W.U32.HI R11, RZ, 0x18, R2 ;  /* 0x00000018ff0b7819 */ /* 0x000fc40000010e02 */
[----:B------:R-:W-:Y:S02]  /*11610*/  LOP3.LUT R16, R16, 0x1905600c, RZ, 0x3c, !PT ;  /* 0x1905600c10107812 */ /* 0x000fe400078e3cff */
[----:B------:R-:W-:Y:S01]  /*11620*/  LOP3.LUT R58, R4, R9, RZ, 0x3c, !PT ;  /* 0x00000009043a7212 */ /* 0x000fe200078e3cff */
[----:B------:R-:W-:Y:S01]  /*11630*/  IMAD.SHL.U32 R9, R8, 0x10, RZ ;  /* 0x0000001008097824 */ /* 0x000fe200078e00ff */
[----:B------:R-:W-:Y:S01]  /*11640*/  LOP3.LUT R19, R10, R11, RZ, 0x3c, !PT ;  /* 0x0000000b0a137212 */ /* 0x000fe200078e3cff */
[----:B------:R-:W-:Y:S01]  /*11650*/  IMAD.SHL.U32 R10, R12, 0x2, RZ ;  /* 0x000000020c0a7824 */ /* 0x000fe200078e00ff */
[----:B------:R-:W-:Y:S02]  /*11660*/  LOP3.LUT R67, R18, 0x77766e33, RZ, 0xc0, !PT ;  /* 0x77766e3312437812 */ /* 0x000fe400078ec0ff */
[----:B------:R-:W-:Y:S02]  /*11670*/  IADD3 R26, P2, PT, R23, 0x1f312338, RZ ;  /* 0x1f312338171a7810 */ /* 0x000fe40007f5e0ff */
[----:B------:R-:W-:-:S02]  /*11680*/  IADD3.X R16, PT, PT, RZ, R16, R17, P0, P1 ;  /* 0x00000010ff107210 */ /* 0x000fc400007e2411 */
[----:B------:R-:W-:Y:S02]  /*11690*/  IADD3 R4, PT, PT, R3, 0x10974f, R8 ;  /* 0x0010974f03047810 */ /* 0x000fe40007ffe008 */
[----:B------:R-:W-:Y:S02]  /*116a0*/  IADD3 R67, P0, P1, R26, R67, R13 ;  /* 0x000000431a437210 */ /* 0x000fe4000791e00d */
[----:B------:R-:W-:Y:S02]  /*116b0*/  LOP3.LUT R62, R59, 0x914c4820, RZ, 0xc0, !PT ;  /* 0x914c48203b3e7812 */ /* 0x000fe400078ec0ff */
[----:B------:R-:W-:Y:S02]  /*116c0*/  IADD3.X R25, PT, PT, R16, -0x6f44e1c3, RZ, P2, !PT ;  /* 0x90bb1e3d10197810 */ /* 0x000fe400017fe4ff */
[----:B------:R-:W-:Y:S02]  /*116d0*/  LOP3.LUT R11, R12, R10, R9, 0x96, !PT ;  /* 0x0000000a0c0b7212 */ /* 0x000fe400078e9609 */
[----:B------:R-:W-:-:S02]  /*116e0*/  SHF.L.W.U32.HI R9, R4, 0x1f, RZ ;  /* 0x0000001f04097819 */ /* 0x000fc40000010eff */
[C---:B------:R-:W-:Y:S02]  /*116f0*/  SHF.L.W.U32.HI R10, R4.reuse, 0x18, RZ ;  /* 0x00000018040a7819 */ /* 0x040fe40000010eff */
[----:B------:R-:W-:Y:S02]  /*11700*/  SHF.R.U64 R12, R4, 0x7, RZ ;  /* 0x00000007040c7819 */ /* 0x000fe400000012ff */
[----:B------:R-:W-:Y:S02]  /*11710*/  SHF.R.U32.HI R13, RZ, 0x2, R8 ;  /* 0x00000002ff0d7819 */ /* 0x000fe40000011608 */
[----:B------:R-:W-:Y:S02]  /*11720*/  IADD3.X R62, PT, PT, R25, R62, R15, P0, P1 ;  /* 0x0000003e193e7210 */ /* 0x000fe400007e240f */
[----:B------:R-:W-:Y:S02]  /*11730*/  IADD3 R23, P1, PT, R23, 0x1dc61b63, RZ ;  /* 0x1dc61b6317177810 */ /* 0x000fe40007f3e0ff */
[----:B------:R-:W-:-:S02]  /*11740*/  LOP3.LUT R9, R12, R9, R10, 0x96, !PT ;  /* 0x000000090c097212 */ /* 0x000fc400078e960a */
[-C--:B------:R-:W-:Y:S02]  /*11750*/  LOP3.LUT R14, R13, R8.reuse, RZ, 0x3c, !PT ;  /* 0x000000080d0e7212 */ /* 0x080fe400078e3cff */
[----:B------:R-:W-:Y:S02]  /*11760*/  LOP3.LUT R11, R11, R8, RZ, 0x3c, !PT ;  /* 0x000000080b0b7212 */ /* 0x000fe400078e3cff */
[--C-:B------:R-:W-:Y:S02]  /*11770*/  SHF.L.W.U32.HI R10, RZ, 0x1f, R4.reuse ;  /* 0x0000001fff0a7819 */ /* 0x100fe40000010e04 */
[----:B------:R-:W-:Y:S02]  /*11780*/  SHF.L.W.U32.HI R13, RZ, 0x18, R4 ;  /* 0x00000018ff0d7819 */ /* 0x000fe40000010e04 */
[----:B------:R-:W-:Y:S02]  /*11790*/  IADD3 R73, P0, PT, R0, R73, RZ ;  /* 0x0000004900497210 */ /* 0x000fe40007f1e0ff */
[----:B------:R-:W-:-:S02]  /*117a0*/  IADD3.X R8, PT, PT, R16, -0x32d5ee50, RZ, P1, !PT ;  /* 0xcd2a11b010087810 */ /* 0x000fc40000ffe4ff */
[----:B------:R-:W-:Y:S01]  /*117b0*/  IADD3 R21, P2, PT, R0, R21, RZ ;  /* 0x0000001500157210 */ /* 0x000fe20007f5e0ff */
[----:B------:R-:W-:Y:S01]  /*117c0*/  IMAD.X R58, RZ, RZ, R58, P0 ;  /* 0x000000ffff3a7224 */ /* 0x000fe200000e063a */
[----:B------:R-:W-:Y:S02]  /*117d0*/  LOP3.LUT R35, R10, R13, RZ, 0x3c, !PT ;  /* 0x0000000d0a237212 */ /* 0x000fe400078e3cff */
[C---:B------:R-:W-:Y:S01]  /*117e0*/  SHF.L.W.U32.HI R10, R8.reuse, 0x12, R23 ;  /* 0x00000012080a7819 */ /* 0x040fe20000010e17 */
[----:B------:R-:W-:Y:S01]  /*117f0*/  IMAD.X R18, RZ, RZ, R19, P2 ;  /* 0x000000ffff127224 */ /* 0x000fe200010e0613 */
[----:B------:R-:W-:Y:S02]  /*11800*/  SHF.L.W.U32.HI R13, R8, 0xe, R23 ;  /* 0x0000000e080d7819 */ /* 0x000fe40000010e17 */
[----:B------:R-:W-:Y:S02]  /*11810*/  SHF.L.W.U32.HI R16, R23, 0x17, R8 ;  /* 0x0000001717107819 */ /* 0x000fe40000010e08 */
[----:B------:R-:W-:-:S02]  /*11820*/  SHF.R.U64 R29, R73, 0x6, R58 ;  /* 0x00000006491d7819 */ /* 0x000fc4000000123a */
[----:B------:R-:W-:Y:S02]  /*11830*/  LOP3.LUT R20, R16, R10, R13, 0x96, !PT ;  /* 0x0000000a10147212 */ /* 0x000fe400078e960d */
[----:B------:R-:W-:Y:S02]  /*11840*/  SHF.L.W.U32.HI R10, R73, 0xd, R58 ;  /* 0x0000000d490a7819 */ /* 0x000fe40000010e3a */
[----:B------:R-:W-:Y:S02]  /*11850*/  SHF.L.W.U32.HI R13, R58, 0x3, R73 ;  /* 0x000000033a0d7819 */ /* 0x000fe40000010e49 */
[C-C-:B------:R-:W-:Y:S02]  /*11860*/  SHF.L.W.U32.HI R12, R23.reuse, 0x12, R8.reuse ;  /* 0x00000012170c7819 */ /* 0x140fe40000010e08 */
[----:B------:R-:W-:Y:S02]  /*11870*/  SHF.L.W.U32.HI R15, R23, 0xe, R8 ;  /* 0x0000000e170f7819 */ /* 0x000fe40000010e08 */
[----:B------:R-:W-:-:S02]  /*11880*/  SHF.L.W.U32.HI R17, R8, 0x17, R23 ;  /* 0x0000001708117819 */ /* 0x000fc40000010e17 */
[----:B------:R-:W-:Y:S02]  /*11890*/  IADD3 R67, P0, PT, R67, -0x7f777ef8, RZ ;  /* 0x8088810843437810 */ /* 0x000fe40007f1e0ff */
[--C-:B------:R-:W-:Y:S02]  /*118a0*/  SHF.L.W.U32.HI R40, R21, 0xd, R18.reuse ;  /* 0x0000000d15287819 */ /* 0x100fe40000010e12 */
[----:B------:R-:W-:Y:S02]  /*118b0*/  SHF.L.W.U32.HI R27, R18, 0x3, R21 ;  /* 0x00000003121b7819 */ /* 0x000fe40000010e15 */
[----:B------:R-:W-:Y:S01]  /*118c0*/  LOP3.LUT R29, R29, R10, R13, 0x96, !PT ;  /* 0x0000000a1d1d7212 */ /* 0x000fe200078e960d */
[----:B------:R-:W-:Y:S01]  /*118d0*/  IMAD.SHL.U32 R10, R6, 0x2, RZ ;  /* 0x00000002060a7824 */ /* 0x000fe200078e00ff */
[----:B------:R-:W-:Y:S01]  /*118e0*/  SHF.R.U64 R21, R21, 0x6, R18 ;  /* 0x0000000615157819 */ /* 0x000fe20000001212 */
[----:B------:R-:W-:Y:S01]  /*118f0*/  IMAD.SHL.U32 R13, R11, 0x10, RZ ;  /* 0x000000100b0d7824 */ /* 0x000fe200078e00ff */
[----:B------:R-:W-:-:S02]  /*11900*/  LOP3.LUT R28, R17, R12, R15, 0x96, !PT ;  /* 0x0000000c111c7212 */ /* 0x000fc400078e960f */
[----:B------:R-:W-:Y:S02]  /*11910*/  SHF.L.W.U32.HI R39, R58, 0xd, R73 ;  /* 0x0000000d3a277819 */ /* 0x000fe40000010e49 */
[C-C-:B------:R-:W-:Y:S02]  /*11920*/  SHF.L.W.U32.HI R12, R73.reuse, 0x3, R58.reuse ;  /* 0x00000003490c7819 */ /* 0x140fe40000010e3a */
[--C-:B------:R-:W-:Y:S02]  /*11930*/  SHF.R.U32.HI R19, RZ, 0x6, R58.reuse ;  /* 0x00000006ff137819 */ /* 0x100fe4000001163a */
[C-C-:B------:R-:W-:Y:S02]  /*11940*/  SHF.L.W.U32.HI R60, R73.reuse, 0x1f, R58.reuse ;  /* 0x0000001f493c7819 */ /* 0x140fe40000010e3a */
[C-C-:B------:R-:W-:Y:S02]  /*11950*/  SHF.L.W.U32.HI R15, R73.reuse, 0x18, R58.reuse ;  /* 0x00000018490f7819 */ /* 0x140fe40000010e3a */
[----:B------:R-:W-:-:S02]  /*11960*/  SHF.R.U64 R17, R73, 0x7, R58 ;  /* 0x0000000749117819 */ /* 0x000fc4000000123a */
[C-C-:B------:R-:W-:Y:S02]  /*11970*/  SHF.L.W.U32.HI R79, R58.reuse, 0x1f, R73.reuse ;  /* 0x0000001f3a4f7819 */ /* 0x140fe40000010e49 */
[----:B------:R-:W-:Y:S02]  /*11980*/  SHF.L.W.U32.HI R16, R58, 0x18, R73 ;  /* 0x000000183a107819 */ /* 0x000fe40000010e49 */
[----:B------:R-:W-:Y:S02]  /*11990*/  SHF.R.U32.HI R18, RZ, 0x7, R58 ;  /* 0x00000007ff127819 */ /* 0x000fe4000001163a */
[----:B------:R-:W-:Y:S02]  /*119a0*/  IADD3.X R62, PT, PT, R62, 0x2a01a605, RZ, P0, !PT ;  /* 0x2a01a6053e3e7810 */ /* 0x000fe400007fe4ff */
[----:B------:R-:W-:Y:S02]  /*119b0*/  LOP3.LUT R39, R19, R39, R12, 0x96, !PT ;  /* 0x0000002713277212 */ /* 0x000fe400078e960c */
[----:B------:R-:W-:-:S02]  /*119c0*/  LOP3.LUT R60, R17, R60, R15, 0x96, !PT ;  /* 0x0000003c113c7212 */ /* 0x000fc400078e960f */
[----:B------:R-:W-:Y:S02]  /*119d0*/  LOP3.LUT R79, R18, R79, R16, 0x96, !PT ;  /* 0x0000004f124f7212 */ /* 0x000fe400078e9610 */
[----:B------:R-:W-:Y:S02]  /*119e0*/  LOP3.LUT R10, R6, R10, R13, 0x96, !PT ;  /* 0x0000000a060a7212 */ /* 0x000fe400078e960d */
[----:B------:R-:W-:Y:S02]  /*119f0*/  IADD3 R12, P2, PT, R0, 0x7ab51f91, RZ ;  /* 0x7ab51f91000c7810 */ /* 0x000fe40007f5e0ff */
[----:B------:R-:W-:Y:S02]  /*11a00*/  SHF.L.W.U32.HI R13, R62, 0x4, R67 ;  /* 0x000000043e0d7819 */ /* 0x000fe40000010e43 */
[C-C-:B------:R-:W-:Y:S02]  /*11a10*/  SHF.L.W.U32.HI R16, R67.reuse, 0x1e, R62.reuse ;  /* 0x0000001e43107819 */ /* 0x140fe40000010e3e */
[----:B------:R-:W-:-:S02]  /*11a20*/  SHF.L.W.U32.HI R17, R67, 0x19, R62 ;  /* 0x0000001943117819 */ /* 0x000fc40000010e3e */
[----:B------:R-:W-:Y:S02]  /*11a30*/  LOP3.LUT R40, R21, R40, R27, 0x96, !PT ;  /* 0x0000002815287212 */ /* 0x000fe400078e961b */
[----:B------:R-:W-:Y:S01]  /*11a40*/  LOP3.LUT R17, R17, R13, R16, 0x96, !PT ;  /* 0x0000000d11117212 */ /* 0x000fe200078e9610 */
[----:B------:R-:W-:Y:S01]  /*11a50*/  IMAD.X R13, RZ, RZ, -0x897614c, P2 ;  /* 0xf7689eb4ff0d7424 */ /* 0x000fe200010e06ff */
[----:B------:R-:W-:Y:S02]  /*11a60*/  LOP3.LUT R21, R23, 0xade682d1, R12, 0xac, !PT ;  /* 0xade682d117157812 */ /* 0x000fe400078eac0c */
[----:B------:R-:W-:Y:S02]  /*11a70*/  SHF.L.W.U32.HI R15, R67, 0x4, R62 ;  /* 0x00000004430f7819 */ /* 0x000fe40000010e3e */
[C-C-:B------:R-:W-:Y:S02]  /*11a80*/  SHF.L.W.U32.HI R18, R62.reuse, 0x1e, R67.reuse ;  /* 0x0000001e3e127819 */ /* 0x140fe40000010e43 */
[----:B------:R-:W-:-:S02]  /*11a90*/  SHF.L.W.U32.HI R19, R62, 0x19, R67 ;  /* 0x000000193e137819 */ /* 0x000fc40000010e43 */
[----:B------:R-:W-:Y:S02]  /*11aa0*/  IADD3 R6, PT, PT, R3, 0x161f14, R11 ;  /* 0x00161f1403067810 */ /* 0x000fe40007ffe00b */
[----:B------:R-:W-:Y:S02]  /*11ab0*/  IADD3 R28, P0, P1, R4, R21, R28 ;  /* 0x00000015041c7210 */ /* 0x000fe4000791e01c */
[----:B------:R-:W-:Y:S02]  /*11ac0*/  LOP3.LUT R27, R8, 0x510e527f, R13, 0xac, !PT ;  /* 0x510e527f081b7812 */ /* 0x000fe400078eac0d */
[----:B------:R-:W-:Y:S02]  /*11ad0*/  LOP3.LUT R18, R19, R15, R18, 0x96, !PT ;  /* 0x0000000f13127212 */ /* 0x000fe400078e9612 */
[C---:B------:R-:W-:Y:S02]  /*11ae0*/  SHF.L.W.U32.HI R15, R6.reuse, 0x1f, RZ ;  /* 0x0000001f060f7819 */ /* 0x040fe40000010eff */
[----:B------:R-:W-:-:S02]  /*11af0*/  SHF.L.W.U32.HI R16, R6, 0x18, RZ ;  /* 0x0000001806107819 */ /* 0x000fc40000010eff */
[----:B------:R-:W-:Y:S02]  /*11b00*/  SHF.R.U64 R66, R6, 0x7, RZ ;  /* 0x0000000706427819 */ /* 0x000fe400000012ff */
[----:B------:R-:W-:Y:S02]  /*11b10*/  IADD3.X R27, PT, PT, RZ, R27, R20, P0, P1 ;  /* 0x0000001bff1b7210 */ /* 0x000fe400007e2414 */
[----:B------:R-:W-:Y:S02]  /*11b20*/  IADD3 R24, P0, PT, R2, R9, RZ ;  /* 0x0000000902187210 */ /* 0x000fe40007f1e0ff */
[----:B------:R-:W-:Y:S02]  /*11b30*/  LOP3.LUT R66, R66, R15, R16, 0x96, !PT ;  /* 0x0000000f42427212 */ /* 0x000fe400078e9610 */
[--C-:B------:R-:W-:Y:S01]  /*11b40*/  SHF.L.W.U32.HI R9, RZ, 0x1f, R6.reuse ;  /* 0x0000001fff097819 */ /* 0x100fe20000010e06 */
[----:B------:R-:W-:Y:S01]  /*11b50*/  IMAD.X R35, RZ, RZ, R35, P0 ;  /* 0x000000ffff237224 */ /* 0x000fe200000e0623 */
[----:B------:R-:W-:-:S02]  /*11b60*/  SHF.L.W.U32.HI R16, RZ, 0x18, R6 ;  /* 0x00000018ff107819 */ /* 0x000fc40000010e06 */
[----:B------:R-:W-:Y:S02]  /*11b70*/  IADD3 R57, P0, PT, R24, 0x1008, RZ ;  /* 0x0000100818397810 */ /* 0x000fe40007f1e0ff */
[----:B------:R-:W-:Y:S02]  /*11b80*/  LOP3.LUT R30, R9, R16, RZ, 0x3c, !PT ;  /* 0x00000010091e7212 */ /* 0x000fe400078e3cff */
[----:B------:R-:W-:Y:S01]  /*11b90*/  LOP3.LUT R9, R10, R11, RZ, 0x3c, !PT ;  /* 0x0000000b0a097212 */ /* 0x000fe200078e3cff */
[----:B------:R-:W-:Y:S01]  /*11ba0*/  IMAD.SHL.U32 R10, R7, 0x2, RZ ;  /* 0x00000002070a7824 */ /* 0x000fe200078e00ff */
[C---:B------:R-:W-:Y:S02]  /*11bb0*/  SHF.L.W.U32.HI R49, R6.reuse, 0x1f, RZ ;  /* 0x0000001f06317819 */ /* 0x040fe40000010eff */
[C---:B------:R-:W-:Y:S01]  /*11bc0*/  SHF.L.W.U32.HI R22, R6.reuse, 0x18, RZ ;  /* 0x0000001806167819 */ /* 0x040fe20000010eff */
[----:B------:R-:W-:Y:S01]  /*11bd0*/  IMAD.SHL.U32 R16, R9, 0x10, RZ ;  /* 0x0000001009107824 */ /* 0x000fe200078e00ff */
[----:B------:R-:W-:-:S02]  /*11be0*/  SHF.R.U64 R19, R6, 0x7, RZ ;  /* 0x0000000706137819 */ /* 0x000fc400000012ff */
[----:B------:R-:W-:Y:S02]  /*11bf0*/  LOP3.LUT R15, R67, 0xf3bcc908, R38, 0xe8, !PT ;  /* 0xf3bcc908430f7812 */ /* 0x000fe400078ee826 */
[----:B------:R-:W-:Y:S02]  /*11c00*/  IADD3 R20, P2, PT, R28, 0x178ba74e, RZ ;  /* 0x178ba74e1c147810 */ /* 0x000fe40007f5e0ff */
[----:B------:R-:W-:Y:S02]  /*11c10*/  IADD3.X R44, PT, PT, R35, 0x400000, RZ, P0, !PT ;  /* 0x00400000232c7810 */ /* 0x000fe400007fe4ff */
[----:B------:R-:W-:Y:S02]  /*11c20*/  LOP3.LUT R49, R19, R49, R22, 0x96, !PT ;  /* 0x0000003113317212 */ /* 0x000fe400078e9616 */
[----:B------:R-:W-:Y:S02]  /*11c30*/  IADD3 R32, P4, P5, R20, R18, R15 ;  /* 0x0000001214207210 */ /* 0x000fe40007d9e00f */
[----:B------:R-:W-:-:S02]  /*11c40*/  SHF.L.W.U32.HI R15, R57, 0xd, R44 ;  /* 0x0000000d390f7819 */ /* 0x000fc40000010e2c */
[C-C-:B------:R-:W-:Y:S02]  /*11c50*/  SHF.L.W.U32.HI R22, R44.reuse, 0x3, R57.reuse ;  /* 0x000000032c167819 */ /* 0x140fe40000010e39 */
[C-C-:B------:R-:W-:Y:S02]  /*11c60*/  SHF.R.U64 R19, R57.reuse, 0x6, R44.reuse ;  /* 0x0000000639137819 */ /* 0x140fe4000000122c */
[----:B------:R-:W-:Y:S02]  /*11c70*/  SHF.L.W.U32.HI R53, R44, 0xd, R57 ;  /* 0x0000000d2c357819 */ /* 0x000fe40000010e39 */
[--C-:B------:R-:W-:Y:S02]  /*11c80*/  SHF.L.W.U32.HI R18, R57, 0x3, R44.reuse ;  /* 0x0000000339127819 */ /* 0x100fe40000010e2c */
[----:B------:R-:W-:Y:S02]  /*11c90*/  SHF.R.U32.HI R21, RZ, 0x6, R44 ;  /* 0x00000006ff157819 */ /* 0x000fe4000001162c */
[----:B------:R-:W-:-:S02]  /*11ca0*/  LOP3.LUT R16, R7, R10, R16, 0x96, !PT ;  /* 0x0000000a07107212 */ /* 0x000fc400078e9610 */
[----:B------:R-:W-:Y:S02]  /*11cb0*/  LOP3.LUT R15, R19, R15, R22, 0x96, !PT ;  /* 0x0000000f130f7212 */ /* 0x000fe400078e9616 */
[C-C-:B------:R-:W-:Y:S02]  /*11cc0*/  SHF.L.W.U32.HI R19, R44.reuse, 0x1f, R57.reuse ;  /* 0x0000001f2c137819 */ /* 0x140fe40000010e39 */
[----:B------:R-:W-:Y:S02]  /*11cd0*/  SHF.L.W.U32.HI R10, R44, 0x18, R57 ;  /* 0x000000182c0a7819 */ /* 0x000fe40000010e39 */
[----:B------:R-:W-:Y:S02]  /*11ce0*/  SHF.R.U32.HI R22, RZ, 0x7, R44 ;  /* 0x00000007ff167819 */ /* 0x000fe4000001162c */
[----:B------:R-:W-:Y:S02]  /*11cf0*/  IADD3 R28, P3, PT, R28, -0x63a9b177, RZ ;  /* 0x9c564e891c1c7810 */ /* 0x000fe40007f7e0ff */
[----:B------:R-:W-:-:S02]  /*11d00*/  LOP3.LUT R53, R21, R53, R18, 0x96, !PT ;  /* 0x0000003515357212 */ /* 0x000fc400078e9612 */
[----:B------:R-:W-:Y:S02]  /*11d10*/  IADD3 R66, P0, P1, R66, R29, R4 ;  /* 0x0000001d42427210 */ /* 0x000fe4000791e004 */
[----:B------:R-:W-:Y:S02]  /*11d20*/  LOP3.LUT R18, R62, 0x6a09e667, R59, 0xe8, !PT ;  /* 0x6a09e6673e127812 */ /* 0x000fe400078ee83b */
[C-C-:B------:R-:W-:Y:S02]  /*11d30*/  SHF.L.W.U32.HI R80, R57.reuse, 0x1f, R44.reuse ;  /* 0x0000001f39507819 */ /* 0x140fe40000010e2c */
[C-C-:B------:R-:W-:Y:S02]  /*11d40*/  SHF.L.W.U32.HI R7, R57.reuse, 0x18, R44.reuse ;  /* 0x0000001839077819 */ /* 0x140fe40000010e2c */
[----:B------:R-:W-:Y:S02]  /*11d50*/  SHF.R.U64 R21, R57, 0x7, R44 ;  /* 0x0000000739157819 */ /* 0x000fe4000000122c */
[----:B------:R-:W-:-:S02]  /*11d60*/  IADD3.X R45, PT, PT, R27, 0x50c6645c, RZ, P2, !PT ;  /* 0x50c6645c1b2d7810 */ /* 0x000fc400017fe4ff */
[----:B------:R-:W-:Y:S02]  /*11d70*/  LOP3.LUT R19, R22, R19, R10, 0x96, !PT ;  /* 0x0000001316137212 */ /* 0x000fe400078e960a */
[----:B------:R-:W-:Y:S02]  /*11d80*/  IADD3.X R27, PT, PT, R27, 0xc2e12e1, RZ, P3, !PT ;  /* 0x0c2e12e11b1b7810 */ /* 0x000fe40001ffe4ff */
[----:B------:R-:W-:Y:S02]  /*11d90*/  IADD3 R10, PT, PT, R3, 0x1ba6d9, R9 ;  /* 0x001ba6d9030a7810 */ /* 0x000fe40007ffe009 */
[----:B------:R-:W-:Y:S02]  /*11da0*/  LOP3.LUT R80, R21, R80, R7, 0x96, !PT ;  /* 0x0000005015507212 */ /* 0x000fe400078e9607 */
[----:B------:R-:W-:Y:S02]  /*11db0*/  IADD3.X R17, PT, PT, R45, R17, R18, P4, P5 ;  /* 0x000000112d117210 */ /* 0x000fe400027ea412 */
[----:B------:R-:W-:-:S02]  /*11dc0*/  IADD3.X R39, PT, PT, R30, R39, RZ, P0, P1 ;  /* 0x000000271e277210 */ /* 0x000fc400007e24ff */
[C-C-:B------:R-:W-:Y:S02]  /*11dd0*/  SHF.L.W.U32.HI R30, R28.reuse, 0x12, R27.reuse ;  /* 0x000000121c1e7819 */ /* 0x140fe40000010e1b */
[C-C-:B------:R-:W-:Y:S02]  /*11de0*/  SHF.L.W.U32.HI R33, R28.reuse, 0xe, R27.reuse ;  /* 0x0000000e1c217819 */ /* 0x140fe40000010e1b */
[C-C-:B------:R-:W-:Y:S02]  /*11df0*/  SHF.L.W.U32.HI R37, R27.reuse, 0x17, R28.reuse ;  /* 0x000000171b257819 */ /* 0x140fe40000010e1c */
[C-C-:B------:R-:W-:Y:S02]  /*11e00*/  SHF.L.W.U32.HI R29, R27.reuse, 0x12, R28.reuse ;  /* 0x000000121b1d7819 */ /* 0x140fe40000010e1c */
[----:B------:R-:W-:Y:S02]  /*11e10*/  SHF.L.W.U32.HI R34, R27, 0xe, R28 ;  /* 0x0000000e1b227819 */ /* 0x000fe40000010e1c */
[----:B------:R-:W-:-:S02]  /*11e20*/  SHF.L.W.U32.HI R36, R28, 0x17, R27 ;  /* 0x000000171c247819 */ /* 0x000fc40000010e1b */
[C---:B------:R-:W-:Y:S02]  /*11e30*/  SHF.L.W.U32.HI R18, R10.reuse, 0x1f, RZ ;  /* 0x0000001f0a127819 */ /* 0x040fe40000010eff */
[C---:B------:R-:W-:Y:S02]  /*11e40*/  SHF.L.W.U32.HI R21, R10.reuse, 0x18, RZ ;  /* 0x000000180a157819 */ /* 0x040fe40000010eff */
[----:B------:R-:W-:Y:S02]  /*11e50*/  SHF.R.U64 R78, R10, 0x7, RZ ;  /* 0x000000070a4e7819 */ /* 0x000fe400000012ff */
[--C-:B------:R-:W-:Y:S02]  /*11e60*/  SHF.L.W.U32.HI R7, RZ, 0x1f, R10.reuse ;  /* 0x0000001fff077819 */ /* 0x100fe40000010e0a */
[----:B------:R-:W-:Y:S02]  /*11e70*/  SHF.L.W.U32.HI R22, RZ, 0x18, R10 ;  /* 0x00000018ff167819 */ /* 0x000fe40000010e0a */
[----:B------:R-:W-:-:S02]  /*11e80*/  LOP3.LUT R37, R37, R30, R33, 0x96, !PT ;  /* 0x0000001e25257212 */ /* 0x000fc400078e9621 */
[----:B------:R-:W-:Y:S02]  /*11e90*/  LOP3.LUT R43, R36, R29, R34, 0x96, !PT ;  /* 0x0000001d242b7212 */ /* 0x000fe400078e9622 */
[----:B------:R-:W-:Y:S02]  /*11ea0*/  LOP3.LUT R78, R78, R18, R21, 0x96, !PT ;  /* 0x000000124e4e7212 */ /* 0x000fe400078e9615 */
[----:B------:R-:W-:Y:S02]  /*11eb0*/  LOP3.LUT R46, R7, R22, RZ, 0x3c, !PT ;  /* 0x00000016072e7212 */ /* 0x000fe400078e3cff */
[----:B------:R-:W-:Y:S02]  /*11ec0*/  SHF.L.W.U32.HI R7, R32, 0x4, R17 ;  /* 0x0000000420077819 */ /* 0x000fe40000010e11 */
[C-C-:B------:R-:W-:Y:S02]  /*11ed0*/  SHF.L.W.U32.HI R34, R17.reuse, 0x1e, R32.reuse ;  /* 0x0000001e11227819 */ /* 0x140fe40000010e20 */
[----:B------:R-:W-:-:S02]  /*11ee0*/  SHF.L.W.U32.HI R29, R17, 0x19, R32 ;  /* 0x00000019111d7819 */ /* 0x000fc40000010e20 */
[----:B------:R-:W-:Y:S02]  /*11ef0*/  SHF.L.W.U32.HI R33, R17, 0x4, R32 ;  /* 0x0000000411217819 */ /* 0x000fe40000010e20 */
[C-C-:B------:R-:W-:Y:S02]  /*11f00*/  SHF.L.W.U32.HI R30, R32.reuse, 0x1e, R17.reuse ;  /* 0x0000001e201e7819 */ /* 0x140fe40000010e11 */
[----:B------:R-:W-:Y:S02]  /*11f10*/  SHF.L.W.U32.HI R21, R32, 0x19, R17 ;  /* 0x0000001920157819 */ /* 0x000fe40000010e11 */
[----:B------:R-:W-:Y:S02]  /*11f20*/  LOP3.LUT R29, R29, R7, R34, 0x96, !PT ;  /* 0x000000071d1d7212 */ /* 0x000fe400078e9622 */
[----:B------:R-:W-:Y:S02]  /*11f30*/  LOP3.LUT R33, R21, R33, R30, 0x96, !PT ;  /* 0x0000002115217212 */ /* 0x000fe400078e961e */
[----:B------:R-:W-:-:S02]  /*11f40*/  SHF.L.W.U32.HI R76, R66, 0x1f, R39 ;  /* 0x0000001f424c7819 */ /* 0x000fc40000010e27 */
[C-C-:B------:R-:W-:Y:S02]  /*11f50*/  SHF.L.W.U32.HI R7, R66.reuse, 0x18, R39.reuse ;  /* 0x0000001842077819 */ /* 0x140fe40000010e27 */
[C-C-:B------:R-:W-:Y:S02]  /*11f60*/  SHF.R.U64 R21, R66.reuse, 0x7, R39.reuse ;  /* 0x0000000742157819 */ /* 0x140fe40000001227 */
[----:B------:R-:W-:Y:S02]  /*11f70*/  SHF.L.W.U32.HI R41, R66, 0xd, R39 ;  /* 0x0000000d42297819 */ /* 0x000fe40000010e27 */
[----:B------:R-:W-:Y:S02]  /*11f80*/  LOP3.LUT R76, R21, R76, R7, 0x96, !PT ;  /* 0x0000004c154c7212 */ /* 0x000fe400078e9607 */
[----:B------:R-:W-:Y:S01]  /*11f90*/  LOP3.LUT R7, R16, R9, RZ, 0x3c, !PT ;  /* 0x0000000910077212 */ /* 0x000fe200078e3cff */
[----:B------:R-:W-:Y:S01]  /*11fa0*/  IMAD.SHL.U32 R16, R5, 0x2, RZ ;  /* 0x0000000205107824 */ /* 0x000fe200078e00ff */
[----:B------:R-:W-:-:S02]  /*11fb0*/  LOP3.LUT R21, R12, R28, R23, 0xb8, !PT ;  /* 0x0000001c0c157212 */ /* 0x000fc400078eb817 */
[--C-:B------:R-:W-:Y:S01]  /*11fc0*/  SHF.L.W.U32.HI R22, R39, 0x3, R66.reuse ;  /* 0x0000000327167819 */ /* 0x100fe20000010e42 */
[----:B------:R-:W-:Y:S01]  /*11fd0*/  IMAD.SHL.U32 R12, R7, 0x10, RZ ;  /* 0x00000010070c7824 */ /* 0x000fe200078e00ff */
        /* <DEDUP_REMOVED lines=9> */
[----:B------:R-:W-:Y:S02]  /*12070*/  LOP3.LUT R16, R5, R16, R12, 0x96, !PT ;  /* 0x0000001005107212 */ /* 0x000fe400078e960c */
[----:B------:R-:W-:-:S02]  /*12080*/  IADD3 R12, PT, PT, R3, 0x212e9e, R7 ;  /* 0x00212e9e030c7810 */ /* 0x000fc40007ffe007 */
[----:B------:R-:W-:Y:S02]  /*12090*/  IADD3 R78, P0, P1, R78, R15, R6 ;  /* 0x0000000f4e4e7210 */ /* 0x000fe4000791e006 */
[----:B------:R-:W-:Y:S02]  /*120a0*/  IADD3 R36, P2, P3, R6, R21, R37 ;  /* 0x0000001506247210 */ /* 0x000fe40007b5e025 */
[----:B------:R-:W-:Y:S02]  /*120b0*/  LOP3.LUT R48, R13, R27, R8, 0xb8, !PT ;  /* 0x0000001b0d307212 */ /* 0x000fe400078eb808 */
[----:B------:R-:W-:Y:S02]  /*120c0*/  LOP3.LUT R61, R22, R61, R18, 0x96, !PT ;  /* 0x0000003d163d7212 */ /* 0x000fe400078e9612 */
[--C-:B------:R-:W-:Y:S02]  /*120d0*/  SHF.L.W.U32.HI R5, RZ, 0x1f, R12.reuse ;  /* 0x0000001fff057819 */ /* 0x100fe40000010e0c */
[----:B------:R-:W-:-:S02]  /*120e0*/  SHF.L.W.U32.HI R18, RZ, 0x18, R12 ;  /* 0x00000018ff127819 */ /* 0x000fc40000010e0c */
[----:B------:R-:W-:Y:S02]  /*120f0*/  IADD3.X R53, PT, PT, R46, R53, RZ, P0, P1 ;  /* 0x000000352e357210 */ /* 0x000fe400007e24ff */
[----:B------:R-:W-:Y:S02]  /*12100*/  IADD3.X R48, PT, PT, RZ, R48, R43, P2, P3 ;  /* 0x00000030ff307210 */ /* 0x000fe400017e642b */
[C---:B------:R-:W-:Y:S02]  /*12110*/  SHF.L.W.U32.HI R13, R12.reuse, 0x1f, RZ ;  /* 0x0000001f0c0d7819 */ /* 0x040fe40000010eff */
[C---:B------:R-:W-:Y:S02]  /*12120*/  SHF.L.W.U32.HI R22, R12.reuse, 0x18, RZ ;  /* 0x000000180c167819 */ /* 0x040fe40000010eff */
[----:B------:R-:W-:Y:S02]  /*12130*/  SHF.R.U64 R50, R12, 0x7, RZ ;  /* 0x000000070c327819 */ /* 0x000fe400000012ff */
[----:B------:R-:W-:-:S02]  /*12140*/  LOP3.LUT R30, R32, R67, R38, 0xe8, !PT ;  /* 0x00000043201e7212 */ /* 0x000fc400078ee826 */
[----:B------:R-:W-:Y:S02]  /*12150*/  IADD3 R21, P2, PT, R36, 0x2f705e8d, RZ ;  /* 0x2f705e8d24157810 */ /* 0x000fe40007f5e0ff */
[----:B------:R-:W-:Y:S02]  /*12160*/  LOP3.LUT R52, R5, R18, RZ, 0x3c, !PT ;  /* 0x0000001205347212 */ /* 0x000fe400078e3cff */
[----:B------:R-:W-:Y:S02]  /*12170*/  SHF.L.W.U32.HI R34, R53, 0xd, R78 ;  /* 0x0000000d35227819 */ /* 0x000fe40000010e4e */
[--C-:B------:R-:W-:Y:S02]  /*12180*/  SHF.L.W.U32.HI R5, R78, 0x3, R53.reuse ;  /* 0x000000034e057819 */ /* 0x100fe40000010e35 */
[----:B------:R-:W-:Y:S02]  /*12190*/  SHF.R.U32.HI R46, RZ, 0x6, R53 ;  /* 0x00000006ff2e7819 */ /* 0x000fe40000011635 */
[----:B------:R-:W-:-:S02]  /*121a0*/  LOP3.LUT R50, R50, R13, R22, 0x96, !PT ;  /* 0x0000000d32327212 */ /* 0x000fc400078e9616 */
[----:B------:R-:W-:Y:S02]  /*121b0*/  IADD3 R13, P1, P3, R21, R29, R30 ;  /* 0x0000001d150d7210 */ /* 0x000fe40007b3e01e */
[C-C-:B------:R-:W-:Y:S02]  /*121c0*/  SHF.L.W.U32.HI R54, R78.reuse, 0x1f, R53.reuse ;  /* 0x0000001f4e367819 */ /* 0x140fe40000010e35 */
[C-C-:B------:R-:W-:Y:S02]  /*121d0*/  SHF.L.W.U32.HI R37, R78.reuse, 0x18, R53.reuse ;  /* 0x000000184e257819 */ /* 0x140fe40000010e35 */
[----:B------:R-:W-:Y:S02]  /*121e0*/  SHF.R.U64 R30, R78, 0x7, R53 ;  /* 0x000000074e1e7819 */ /* 0x000fe40000001235 */
[----:B------:R-:W-:Y:S02]  /*121f0*/  LOP3.LUT R34, R46, R34, R5, 0x96, !PT ;  /* 0x000000222e227212 */ /* 0x000fe400078e9605 */
[----:B------:R-:W-:-:S02]  /*12200*/  SHF.L.W.U32.HI R29, R78, 0xd, R53 ;  /* 0x0000000d4e1d7819 */ /* 0x000fc40000010e35 */
[C-C-:B------:R-:W-:Y:S02]  /*12210*/  SHF.L.W.U32.HI R18, R53.reuse, 0x3, R78.reuse ;  /* 0x0000000335127819 */ /* 0x140fe40000010e4e */
[--C-:B------:R-:W-:Y:S02]  /*12220*/  SHF.R.U64 R43, R78, 0x6, R53.reuse ;  /* 0x000000064e2b7819 */ /* 0x100fe40000001235 */
[C-C-:B------:R-:W-:Y:S02]  /*12230*/  SHF.L.W.U32.HI R15, R53.reuse, 0x1f, R78.reuse ;  /* 0x0000001f350f7819 */ /* 0x140fe40000010e4e */
[----:B------:R-:W-:Y:S02]  /*12240*/  SHF.L.W.U32.HI R22, R53, 0x18, R78 ;  /* 0x0000001835167819 */ /* 0x000fe40000010e4e */
[----:B------:R-:W-:Y:S02]  /*12250*/  SHF.R.U32.HI R42, RZ, 0x7, R53 ;  /* 0x00000007ff2a7819 */ /* 0x000fe40000011635 */
[----:B------:R-:W-:Y:S01]  /*12260*/  LOP3.LUT R5, R16, R7, RZ, 0x3c, !PT ;  /* 0x0000000710057212 */ /* 0x000fe200078e3cff */
[----:B------:R-:W-:Y:S01]  /*12270*/  IMAD.SHL.U32 R16, R14, 0x2, RZ ;  /* 0x000000020e107824 */ /* 0x000fe200078e00ff */
[----:B------:R-:W-:-:S02]  /*12280*/  LOP3.LUT R54, R30, R54, R37, 0x96, !PT ;  /* 0x000000361e367212 */ /* 0x000fc400078e9625 */
[----:B------:R-:W-:Y:S02]  /*12290*/  IADD3 R37, P0, PT, R36, 0x232d2795, RZ ;  /* 0x232d279524257810 */ /* 0x000fe40007f1e0ff */
[----:B------:R-:W-:Y:S01]  /*122a0*/  LOP3.LUT R29, R43, R29, R18, 0x96, !PT ;  /* 0x0000001d2b1d7212 */ /* 0x000fe200078e9612 */
[----:B------:R-:W-:Y:S01]  /*122b0*/  IMAD.SHL.U32 R43, R5, 0x10, RZ ;  /* 0x00000010052b7824 */ /* 0x000fe200078e00ff */
[----:B------:R-:W-:Y:S02]  /*122c0*/  LOP3.LUT R15, R42, R15, R22, 0x96, !PT ;  /* 0x0000000f2a0f7212 */ /* 0x000fe400078e9616 */
[----:B------:R-:W-:Y:S02]  /*122d0*/  LOP3.LUT R22, R17, R62, R59, 0xe8, !PT ;  /* 0x0000003e11167212 */ /* 0x000fe400078ee83b */
[C---:B------:R-:W-:Y:S02]  /*122e0*/  IADD3.X R18, PT, PT, R48.reuse, 0x3ac42e25, RZ, P2, !PT ;  /* 0x3ac42e2530127810 */ /* 0x040fe400017fe4ff */
[----:B------:R-:W-:-:S02]  /*122f0*/  IADD3.X R48, PT, PT, R48, -0x5b31eb73, RZ, P0, !PT ;  /* 0xa4ce148d30307810 */ /* 0x000fc400007fe4ff */
[----:B------:R-:W-:Y:S02]  /*12300*/  IADD3.X R22, PT, PT, R18, R33, R22, P1, P3 ;  /* 0x0000002112167210 */ /* 0x000fe40000fe6416 */
        /* <DEDUP_REMOVED lines=8> */
[----:B------:R-:W-:Y:S02]  /*12390*/  SHF.L.W.U32.HI R43, R13, 0x4, R22 ;  /* 0x000000040d2b7819 */ /* 0x000fe40000010e16 */
[C-C-:B------:R-:W-:Y:S02]  /*123a0*/  SHF.L.W.U32.HI R50, R22.reuse, 0x1e, R13.reuse ;  /* 0x0000001e16327819 */ /* 0x140fe40000010e0d */
[----:B------:R-:W-:-:S02]  /*123b0*/  SHF.L.W.U32.HI R51, R22, 0x19, R13 ;  /* 0x0000001916337819 */ /* 0x000fc40000010e0d */
[----:B------:R-:W-:Y:S02]  /*123c0*/  LOP3.LUT R55, R42, R14, R41, 0x96, !PT ;  /* 0x0000000e2a377212 */ /* 0x000fe400078e9629 */
[C---:B------:R-:W-:Y:S01]  /*123d0*/  IADD3 R14, PT, PT, R3.reuse, 0x26b663, R5 ;  /* 0x0026b663030e7810 */ /* 0x040fe20007ffe005 */
[----:B------:R-:W-:Y:S01]  /*123e0*/  VIADD R3, R3, 0x2c3e28 ;  /* 0x002c3e2803037836 */ /* 0x000fe20000000000 */
[----:B------:R-:W-:Y:S02]  /*123f0*/  LOP3.LUT R36, R30, R36, R33, 0x96, !PT ;  /* 0x000000241e247212 */ /* 0x000fe400078e9621 */
[----:B------:R-:W-:Y:S02]  /*12400*/  IADD3.X R47, PT, PT, R52, R47, RZ, P0, P1 ;  /* 0x0000002f342f7210 */ /* 0x000fe400007e24ff */
[----:B------:R-:W-:Y:S02]  /*12410*/  LOP3.LUT R42, R51, R43, R50, 0x96, !PT ;  /* 0x0000002b332a7212 */ /* 0x000fe400078e9632 */
[----:B------:R-:W-:-:S02]  /*12420*/  LOP3.LUT R65, R23, R37, R28, 0xb8, !PT ;  /* 0x0000002517417212 */ /* 0x000fc400078eb81c */
[----:B------:R-:W-:Y:S02]  /*12430*/  SHF.L.W.U32.HI R41, R22, 0x4, R13 ;  /* 0x0000000416297819 */ /* 0x000fe40000010e0d */
[C-C-:B------:R-:W-:Y:S02]  /*12440*/  SHF.L.W.U32.HI R52, R13.reuse, 0x1e, R22.reuse ;  /* 0x0000001e0d347819 */ /* 0x140fe40000010e16 */
[----:B------:R-:W-:Y:S02]  /*12450*/  SHF.L.W.U32.HI R33, R13, 0x19, R22 ;  /* 0x000000190d217819 */ /* 0x000fe40000010e16 */
[C---:B------:R-:W-:Y:S02]  /*12460*/  SHF.L.W.U32.HI R23, R14.reuse, 0x1f, RZ ;  /* 0x0000001f0e177819 */ /* 0x040fe40000010eff */
[C---:B------:R-:W-:Y:S02]  /*12470*/  SHF.L.W.U32.HI R50, R14.reuse, 0x18, RZ ;  /* 0x000000180e327819 */ /* 0x040fe40000010eff */
[----:B------:R-:W-:-:S02]  /*12480*/  SHF.R.U64 R71, R14, 0x7, RZ ;  /* 0x000000070e477819 */ /* 0x000fc400000012ff */
[--C-:B------:R-:W-:Y:S02]  /*12490*/  SHF.L.W.U32.HI R43, RZ, 0x1f, R14.reuse ;  /* 0x0000001fff2b7819 */ /* 0x100fe40000010e0e */
[----:B------:R-:W-:Y:S02]  /*124a0*/  SHF.L.W.U32.HI R30, RZ, 0x18, R14 ;  /* 0x00000018ff1e7819 */ /* 0x000fe40000010e0e */
[----:B------:R-:W-:Y:S02]  /*124b0*/  LOP3.LUT R41, R33, R41, R52, 0x96, !PT ;  /* 0x0000002921297212 */ /* 0x000fe400078e9634 */
[----:B------:R-:W-:Y:S02]  /*124c0*/  LOP3.LUT R71, R71, R23, R50, 0x96, !PT ;  /* 0x0000001747477212 */ /* 0x000fe400078e9632 */
[----:B------:R-:W-:Y:S02]  /*124d0*/  SHF.L.W.U32.HI R33, R46, 0xd, R47 ;  /* 0x0000000d2e217819 */ /* 0x000fe40000010e2f */
[----:B------:R-:W-:-:S02]  /*124e0*/  SHF.L.W.U32.HI R50, R47, 0x3, R46 ;  /* 0x000000032f327819 */ /* 0x000fc40000010e2e */
[C---:B------:R-:W-:Y:S02]  /*124f0*/  SHF.R.U64 R69, R46.reuse, 0x6, R47 ;  /* 0x000000062e457819 */ /* 0x040fe4000000122f */
[----:B------:R-:W-:Y:S02]  /*12500*/  LOP3.LUT R43, R43, R30, RZ, 0x3c, !PT ;  /* 0x0000001e2b2b7212 */ /* 0x000fe400078e3cff */
[----:B------:R-:W-:Y:S02]  /*12510*/  IADD3 R65, P2, P3, R55, R0, R65 ;  /* 0x0000000037417210 */ /* 0x000fe40007b5e041 */
[----:B------:R-:W-:Y:S02]  /*12520*/  SHF.L.W.U32.HI R30, R47, 0xd, R46 ;  /* 0x0000000d2f1e7819 */ /* 0x000fe40000010e2e */
[--C-:B------:R-:W-:Y:S02]  /*12530*/  SHF.L.W.U32.HI R23, R46, 0x3, R47.reuse ;  /* 0x000000032e177819 */ /* 0x100fe40000010e2f */
[----:B------:R-:W-:-:S02]  /*12540*/  SHF.R.U32.HI R70, RZ, 0x6, R47 ;  /* 0x00000006ff467819 */ /* 0x000fc4000001162f */
[----:B------:R-:W-:Y:S02]  /*12550*/  LOP3.LUT R33, R69, R33, R50, 0x96, !PT ;  /* 0x0000002145217212 */ /* 0x000fe400078e9632 */
[C-C-:B------:R-:W-:Y:S02]  /*12560*/  SHF.L.W.U32.HI R52, R46.reuse, 0x1f, R47.reuse ;  /* 0x0000001f2e347819 */ /* 0x140fe40000010e2f */
[C-C-:B------:R-:W-:Y:S02]  /*12570*/  SHF.L.W.U32.HI R55, R46.reuse, 0x18, R47.reuse ;  /* 0x000000182e377819 */ /* 0x140fe40000010e2f */
[----:B------:R-:W-:Y:S02]  /*12580*/  SHF.R.U64 R64, R46, 0x7, R47 ;  /* 0x000000072e407819 */ /* 0x000fe4000000122f */
[C-C-:B------:R-:W-:Y:S02]  /*12590*/  SHF.L.W.U32.HI R51, R47.reuse, 0x1f, R46.reuse ;  /* 0x0000001f2f337819 */ /* 0x140fe40000010e2e */
[----:B------:R-:W-:-:S02]  /*125a0*/  SHF.L.W.U32.HI R56, R47, 0x18, R46 ;  /* 0x000000182f387819 */ /* 0x000fc40000010e2e */
[----:B------:R-:W-:Y:S02]  /*125b0*/  SHF.R.U32.HI R68, RZ, 0x7, R47 ;  /* 0x00000007ff447819 */ /* 0x000fe4000001162f */
[----:B------:R-:W-:Y:S02]  /*125c0*/  LOP3.LUT R69, R8, R48, R27, 0xb8, !PT ;  /* 0x0000003008457212 */ /* 0x000fe400078eb81b */
[----:B------:R-:W-:Y:S02]  /*125d0*/  LOP3.LUT R8, R16, R5, RZ, 0x3c, !PT ;  /* 0x0000000510087212 */ /* 0x000fe400078e3cff */
[----:B------:R-:W-:Y:S02]  /*125e0*/  LOP3.LUT R30, R70, R30, R23, 0x96, !PT ;  /* 0x0000001e461e7212 */ /* 0x000fe400078e9617 */
[----:B------:R-:W-:Y:S01]  /*125f0*/  LOP3.LUT R23, R64, R52, R55, 0x96, !PT ;  /* 0x0000003440177212 */ /* 0x000fe200078e9637 */
[----:B------:R-:W-:Y:S01]  /*12600*/  IMAD.IADD R16, R8, 0x1, R3 ;  /* 0x0000000108107824 */ /* 0x000fe200078e0203 */
[----:B------:R-:W-:-:S02]  /*12610*/  LOP3.LUT R50, R68, R51, R56, 0x96, !PT ;  /* 0x0000003344327212 */ /* 0x000fc400078e9638 */
[----:B------:R-:W-:Y:S02]  /*12620*/  LOP3.LUT R51, R13, R32, R67, 0xe8, !PT ;  /* 0x000000200d337212 */ /* 0x000fe400078ee843 */
[----:B------:R-:W-:Y:S02]  /*12630*/  IADD3 R55, P1, P0, R65, 0x6dfdd4c9, R10 ;  /* 0x6dfdd4c941377810 */ /* 0x000fe4000783e00a */
[----:B------:R-:W-:Y:S02]  /*12640*/  IADD3.X R56, PT, PT, R36, RZ, R69, P2, P3 ;  /* 0x000000ff24387210 */ /* 0x000fe400017e6445 */
[----:B------:R-:W-:Y:S02]  /*12650*/  IADD3 R29, P2, P3, R71, R29, R12 ;  /* 0x0000001d471d7210 */ /* 0x000fe40007b5e00c */
[----:B------:R-:W-:Y:S02]  /*12660*/  IADD3 R36, P4, P5, R55, R42, R51 ;  /* 0x0000002a37247210 */ /* 0x000fe40007d9e033 */
[----:B------:R-:W-:-:S02]  /*12670*/  IADD3.X R56, PT, PT, R56, 0x30bf6110, RZ, P1, P0 ;  /* 0x30bf611038387810 */ /* 0x000fc40000fe04ff */
[----:B------:R-:W-:Y:S02]  /*12680*/  LOP3.LUT R42, R22, R17, R62, 0xe8, !PT ;  /* 0x00000011162a7212 */ /* 0x000fe400078ee83e */
[----:B------:R-:W-:Y:S02]  /*12690*/  IADD3 R38, P0, PT, R55, R38, RZ ;  /* 0x0000002637267210 */ /* 0x000fe40007f1e0ff */
[C---:B------:R-:W-:Y:S02]  /*126a0*/  SHF.L.W.U32.HI R52, R16.reuse, 0x1f, RZ ;  /* 0x0000001f10347819 */ /* 0x040fe40000010eff */
[----:B------:R-:W-:Y:S01]  /*126b0*/  SHF.L.W.U32.HI R51, R16, 0x18, RZ ;  /* 0x0000001810337819 */ /* 0x000fe20000010eff */
[----:B------:R-:W-:Y:S01]  /*126c0*/  IMAD.X R59, R56, 0x1, R59, P0 ;  /* 0x00000001383b7824 */ /* 0x000fe200000e063b */
[----:B------:R-:W-:Y:S02]  /*126d0*/  SHF.R.U64 R64, R16, 0x7, RZ ;  /* 0x0000000710407819 */ /* 0x000fe400000012ff */
[----:B------:R-:W-:-:S02]  /*126e0*/  IADD3.X R34, PT, PT, R43, R34, RZ, P2, P3 ;  /* 0x000000222b227210 */ /* 0x000fc400017e64ff */
[----:B------:R-:W-:Y:S02]  /*126f0*/  IADD3.X R41, PT, PT, R56, R41, R42, P4, P5 ;  /* 0x0000002938297210 */ /* 0x000fe400027ea42a */
[----:B------:R-:W-:Y:S02]  /*12700*/  LOP3.LUT R52, R64, R52, R51, 0x96, !PT ;  /* 0x0000003440347212 */ /* 0x000fe400078e9633 */
[--C-:B------:R-:W-:Y:S02]  /*12710*/  SHF.L.W.U32.HI R65, RZ, 0x1f, R16.reuse ;  /* 0x0000001fff417819 */ /* 0x100fe40000010e10 */
[----:B------:R-:W-:Y:S02]  /*12720*/  SHF.L.W.U32.HI R42, RZ, 0x18, R16 ;  /* 0x00000018ff2a7819 */ /* 0x000fe40000010e10 */
[----:B------:R-:W-:Y:S02]  /*12730*/  SHF.L.W.U32.HI R55, R34, 0xd, R29 ;  /* 0x0000000d22377819 */ /* 0x000fe40000010e1d */
[----:B------:R-:W-:-:S02]  /*12740*/  SHF.L.W.U32.HI R56, R29, 0x3, R34 ;  /* 0x000000031d387819 */ /* 0x000fc40000010e22 */
[--C-:B------:R-:W-:Y:S02]  /*12750*/  SHF.R.U32.HI R71, RZ, 0x6, R34.reuse ;  /* 0x00000006ff477819 */ /* 0x100fe40000011622 */
[C-C-:B------:R-:W-:Y:S02]  /*12760*/  SHF.L.W.U32.HI R51, R29.reuse, 0x1f, R34.reuse ;  /* 0x0000001f1d337819 */ /* 0x140fe40000010e22 */
[C-C-:B------:R-:W-:Y:S02]  /*12770*/  SHF.L.W.U32.HI R68, R29.reuse, 0x18, R34.reuse ;  /* 0x000000181d447819 */ /* 0x140fe40000010e22 */
[--C-:B------:R-:W-:Y:S02]  /*12780*/  SHF.R.U64 R69, R29, 0x7, R34.reuse ;  /* 0x000000071d457819 */ /* 0x100fe40000001222 */
[----:B------:R-:W-:Y:S02]  /*12790*/  LOP3.LUT R65, R65, R42, RZ, 0x3c, !PT ;  /* 0x0000002a41417212 */ /* 0x000fe400078e3cff */
[----:B------:R-:W-:-:S02]  /*127a0*/  SHF.L.W.U32.HI R43, R29, 0xd, R34 ;  /* 0x0000000d1d2b7819 */ /* 0x000fc40000010e22 */
[C-C-:B------:R-:W-:Y:S02]  /*127b0*/  SHF.L.W.U32.HI R64, R34.reuse, 0x3, R29.reuse ;  /* 0x0000000322407819 */ /* 0x140fe40000010e1d */
[----:B------:R-:W-:Y:S02]  /*127c0*/  SHF.R.U64 R70, R29, 0x6, R34 ;  /* 0x000000061d467819 */ /* 0x000fe40000001222 */
[----:B------:R-:W-:Y:S02]  /*127d0*/  LOP3.LUT R55, R71, R55, R56, 0x96, !PT ;  /* 0x0000003747377212 */ /* 0x000fe400078e9638 */
[----:B------:R-:W-:Y:S02]  /*127e0*/  LOP3.LUT R42, R69, R51, R68, 0x96, !PT ;  /* 0x00000033452a7212 */ /* 0x000fe400078e9644 */
[C-C-:B------:R-:W-:Y:S02]  /*127f0*/  SHF.L.W.U32.HI R51, R34.reuse, 0x1f, R29.reuse ;  /* 0x0000001f22337819 */ /* 0x140fe40000010e1d */
[----:B------:R-:W-:-:S02]  /*12800*/  SHF.L.W.U32.HI R56, R34, 0x18, R29 ;  /* 0x0000001822387819 */ /* 0x000fc40000010e1d */
[----:B------:R-:W-:Y:S02]  /*12810*/  SHF.R.U32.HI R74, RZ, 0x7, R34 ;  /* 0x00000007ff4a7819 */ /* 0x000fe40000011622 */
[----:B------:R-:W-:Y:S02]  /*12820*/  LOP3.LUT R43, R70, R43, R64, 0x96, !PT ;  /* 0x0000002b462b7212 */ /* 0x000fe400078e9640 */
[C-C-:B------:R-:W-:Y:S02]  /*12830*/  SHF.L.W.U32.HI R64, R59.reuse, 0x12, R38.reuse ;  /* 0x000000123b407819 */ /* 0x140fe40000010e26 */
[----:B------:R-:W-:Y:S02]  /*12840*/  SHF.L.W.U32.HI R69, R59, 0xe, R38 ;  /* 0x0000000e3b457819 */ /* 0x000fe40000010e26 */
[----:B------:R-:W-:Y:S02]  /*12850*/  SHF.L.W.U32.HI R70, R38, 0x17, R59 ;  /* 0x0000001726467819 */ /* 0x000fe40000010e3b */
[----:B------:R-:W-:-:S02]  /*12860*/  LOP3.LUT R51, R74, R51, R56, 0x96, !PT ;  /* 0x000000334a337212 */ /* 0x000fc400078e9638 */
[----:B------:R-:W-:Y:S02]  /*12870*/  IADD3 R74, P0, P1, R52, R33, R14 ;  /* 0x00000021344a7210 */ /* 0x000fe4000791e00e */
[----:B------:R-:W-:Y:S02]  /*12880*/  LOP3.LUT R64, R70, R64, R69, 0x96, !PT ;  /* 0x0000004046407212 */ /* 0x000fe400078e9645 */
[----:B------:R-:W-:Y:S02]  /*12890*/  IADD3.X R69, PT, PT, R65, R30, RZ, P0, P1 ;  /* 0x0000001e41457210 */ /* 0x000fe400007e24ff */
[C-C-:B------:R-:W-:Y:S02]  /*128a0*/  SHF.L.W.U32.HI R68, R38.reuse, 0x12, R59.reuse ;  /* 0x0000001226447819 */ /* 0x140fe40000010e3b */
[----:B------:R-:W-:Y:S02]  /*128b0*/  SHF.L.W.U32.HI R71, R38, 0xe, R59 ;  /* 0x0000000e26477819 */ /* 0x000fe40000010e3b */
[----:B------:R-:W-:-:S02]  /*128c0*/  SHF.L.W.U32.HI R72, R59, 0x17, R38 ;  /* 0x000000173b487819 */ /* 0x000fc40000010e26 */
[----:B------:R-:W-:Y:S02]  /*128d0*/  IADD3 R30, P0, PT, R74, 0x200, RZ ;  /* 0x000002004a1e7810 */ /* 0x000fe40007f1e0ff */
[----:B------:R-:W-:Y:S02]  /*128e0*/  LOP3.LUT R68, R72, R68, R71, 0x96, !PT ;  /* 0x0000004448447212 */ /* 0x000fe400078e9647 */
[----:B------:R-:W-:Y:S01]  /*128f0*/  SHF.L.W.U32.HI R33, R36, 0x4, R41 ;  /* 0x0000000424217819 */ /* 0x000fe20000010e29 */
[----:B------:R-:W-:Y:S01]  /*12900*/  IMAD.X R69, RZ, RZ, R69, P0 ;  /* 0x000000ffff457224 */ /* 0x000fe200000e0645 */
[C-C-:B------:R-:W-:Y:S02]  /*12910*/  SHF.L.W.U32.HI R52, R41.reuse, 0x1e, R36.reuse ;  /* 0x0000001e29347819 */ /* 0x140fe40000010e24 */
[----:B------:R-:W-:Y:S02]  /*12920*/  SHF.L.W.U32.HI R56, R41, 0x19, R36 ;  /* 0x0000001929387819 */ /* 0x000fe40000010e24 */
[----:B------:R-:W-:-:S02]  /*12930*/  LOP3.LUT R71, R28, R38, R37, 0xb8, !PT ;  /* 0x000000261c477212 */ /* 0x000fc400078eb825 */
[----:B------:R-:W-:Y:S02]  /*12940*/  LOP3.LUT R65, R56, R33, R52, 0x96, !PT ;  /* 0x0000002138417212 */ /* 0x000fe400078e9634 */
[----:B------:R-:W-:Y:S02]  /*12950*/  IADD3 R71, P2, P3, R68, R26, R71 ;  /* 0x0000001a44477210 */ /* 0x000fe40007b5e047 */
[----:B------:R-:W-:Y:S02]  /*12960*/  LOP3.LUT R56, R27, R59, R48, 0xb8, !PT ;  /* 0x0000003b1b387212 */ /* 0x000fe400078eb830 */
[----:B------:R-:W-:Y:S02]  /*12970*/  SHF.L.W.U32.HI R52, R41, 0x4, R36 ;  /* 0x0000000429347819 */ /* 0x000fe40000010e24 */
[C-C-:B------:R-:W-:Y:S02]  /*12980*/  SHF.L.W.U32.HI R33, R36.reuse, 0x1e, R41.reuse ;  /* 0x0000001e24217819 */ /* 0x140fe40000010e29 */
[----:B------:R-:W-:-:S02]  /*12990*/  SHF.L.W.U32.HI R28, R36, 0x19, R41 ;  /* 0x00000019241c7819 */ /* 0x000fc40000010e29 */
[C-C-:B------:R-:W-:Y:S02]  /*129a0*/  SHF.L.W.U32.HI R27, R30.reuse, 0xd, R69.reuse ;  /* 0x0000000d1e1b7819 */ /* 0x140fe40000010e45 */
[----:B------:R-:W-:Y:S02]  /*129b0*/  SHF.L.W.U32.HI R26, R69, 0x3, R30 ;  /* 0x00000003451a7819 */ /* 0x000fe40000010e1e */
[----:B------:R-:W-:Y:S02]  /*129c0*/  SHF.R.U64 R68, R30, 0x6, R69 ;  /* 0x000000061e447819 */ /* 0x000fe40000001245 */
[----:B------:R-:W-:Y:S02]  /*129d0*/  IADD3 R43, P0, P1, R16, R73, R43 ;  /* 0x00000049102b7210 */ /* 0x000fe4000791e02b */
[----:B------:R-:W-:Y:S02]  /*129e0*/  LOP3.LUT R52, R28, R52, R33, 0x96, !PT ;  /* 0x000000341c347212 */ /* 0x000fe400078e9621 */
[----:B------:R-:W-:-:S02]  /*129f0*/  IADD3.X R75, PT, PT, R64, R25, R56, P2, P3 ;  /* 0x00000019404b7210 */ /* 0x000fc400017e6438 */
[----:B------:R-:W-:Y:S02]  /*12a00*/  LOP3.LUT R27, R68, R27, R26, 0x96, !PT ;  /* 0x0000001b441b7212 */ /* 0x000fe400078e961a */
[----:B------:R-:W-:Y:S02]  /*12a10*/  IADD3.X R68, PT, PT, RZ, R58, R55, P0, P1 ;  /* 0x0000003aff447210 */ /* 0x000fe400007e2437 */
[----:B------:R-:W-:Y:S02]  /*12a20*/  SHF.L.W.U32.HI R26, R69, 0xd, R30 ;  /* 0x0000000d451a7819 */ /* 0x000fe40000010e1e */
[--C-:B------:R-:W-:Y:S02]  /*12a30*/  SHF.L.W.U32.HI R25, R30, 0x3, R69.reuse ;  /* 0x000000031e197819 */ /* 0x100fe40000010e45 */
[----:B------:R-:W-:Y:S02]  /*12a40*/  SHF.R.U32.HI R33, RZ, 0x6, R69 ;  /* 0x00000006ff217819 */ /* 0x000fe40000011645 */
[----:B------:R-:W-:-:S02]  /*12a50*/  IADD3 R70, P0, PT, RZ, R43, RZ ;  /* 0x0000002bff467210 */ /* 0x000fc40007f1e0ff */
[----:B------:R-:W-:Y:S02]  /*12a60*/  IADD3 R64, P1, P2, R71, -0x4b6537bc, R12 ;  /* 0xb49ac84447407810 */ /* 0x000fe40007a3e00c */
[----:B------:R-:W-:Y:S02]  /*12a70*/  LOP3.LUT R26, R33, R26, R25, 0x96, !PT ;  /* 0x0000001a211a7212 */ /* 0x000fe400078e9619 */
[----:B------:R-:W-:Y:S02]  /*12a80*/  LOP3.LUT R56, R36, R13, R32, 0xe8, !PT ;  /* 0x0000000d24387212 */ /* 0x000fe400078ee820 */
[----:B------:R-:W-:Y:S02]  /*12a90*/  IADD3.X R33, PT, PT, R68, 0x41800000, RZ, P0, !PT ;  /* 0x4180000044217810 */ /* 0x000fe400007fe4ff */
[C-C-:B------:R-:W-:Y:S02]  /*12aa0*/  SHF.L.W.U32.HI R43, R30.reuse, 0x1f, R69.reuse ;  /* 0x0000001f1e2b7819 */ /* 0x140fe40000010e45 */
[----:B------:R-:W-:-:S02]  /*12ab0*/  SHF.L.W.U32.HI R28, R30, 0x18, R69 ;  /* 0x000000181e1c7819 */ /* 0x000fc40000010e45 */
[----:B------:R-:W-:Y:S02]  /*12ac0*/  SHF.R.U64 R55, R30, 0x7, R69 ;  /* 0x000000071e377819 */ /* 0x000fe40000001245 */
[----:B------:R-:W-:Y:S02]  /*12ad0*/  IADD3.X R75, PT, PT, R75, -0x699ffa9c, RZ, P1, P2 ;  /* 0x966005644b4b7810 */ /* 0x000fe40000fe44ff */
[C---:B------:R-:W-:Y:S02]  /*12ae0*/  IADD3 R67, P0, PT, R64.reuse, R67, RZ ;  /* 0x0000004340437210 */ /* 0x040fe40007f1e0ff */
[----:B------:R-:W-:Y:S02]  /*12af0*/  IADD3 R65, P3, P4, R64, R65, R56 ;  /* 0x0000004140417210 */ /* 0x000fe40007c7e038 */
[----:B------:R-:W-:Y:S01]  /*12b00*/  LOP3.LUT R43, R55, R43, R28, 0x96, !PT ;  /* 0x0000002b372b7212 */ /* 0x000fe200078e961c */
[----:B------:R-:W-:Y:S01]  /*12b10*/  IMAD.X R62, R75, 0x1, R62, P0 ;  /* 0x000000014b3e7824 */ /* 0x000fe200000e063e */
[----:B------:R-:W-:-:S02]  /*12b20*/  SHF.L.W.U32.HI R56, R33, 0xd, R70 ;  /* 0x0000000d21387819 */ /* 0x000fc40000010e46 */
[C-C-:B------:R-:W-:Y:S02]  /*12b30*/  SHF.L.W.U32.HI R25, R70.reuse, 0x3, R33.reuse ;  /* 0x0000000346197819 */ /* 0x140fe40000010e21 */
[----:B------:R-:W-:Y:S02]  /*12b40*/  SHF.R.U32.HI R72, RZ, 0x6, R33 ;  /* 0x00000006ff487819 */ /* 0x000fe40000011621 */
[----:B------:R-:W-:Y:S02]  /*12b50*/  LOP3.LUT R71, R41, R22, R17, 0xe8, !PT ;  /* 0x0000001629477212 */ /* 0x000fe400078ee811 */
[C-C-:B------:R-:W-:Y:S02]  /*12b60*/  SHF.L.W.U32.HI R55, R70.reuse, 0xd, R33.reuse ;  /* 0x0000000d46377819 */ /* 0x140fe40000010e21 */
[----:B------:R-:W-:Y:S02]  /*12b70*/  SHF.L.W.U32.HI R28, R33, 0x3, R70 ;  /* 0x00000003211c7819 */ /* 0x000fe40000010e46 */
[----:B------:R-:W-:-:S02]  /*12b80*/  SHF.R.U64 R68, R70, 0x6, R33 ;  /* 0x0000000646447819 */ /* 0x000fc40000001221 */
[----:B------:R-:W-:Y:S02]  /*12b90*/  LOP3.LUT R56, R72, R56, R25, 0x96, !PT ;  /* 0x0000003848387212 */ /* 0x000fe400078e9619 */
[----:B------:R-:W-:Y:S02]  /*12ba0*/  LOP3.LUT R55, R68, R55, R28, 0x96, !PT ;  /* 0x0000003744377212 */ /* 0x000fe400078e961c */
[----:B------:R-:W-:Y:S02]  /*12bb0*/  IADD3.X R52, PT, PT, R75, R52, R71, P3, P4 ;  /* 0x000000344b347210 */ /* 0x000fe40001fe8447 */
[C-C-:B------:R-:W-:Y:S02]  /*12bc0*/  SHF.L.W.U32.HI R25, R33.reuse, 0x1f, R70.reuse ;  /* 0x0000001f21197819 */ /* 0x140fe40000010e46 */
[----:B------:R-:W-:Y:S02]  /*12bd0*/  SHF.L.W.U32.HI R64, R33, 0x18, R70 ;  /* 0x0000001821407819 */ /* 0x000fe40000010e46 */
[----:B------:R-:W-:-:S02]  /*12be0*/  SHF.R.U32.HI R83, RZ, 0x7, R33 ;  /* 0x00000007ff537819 */ /* 0x000fc40000011621 */
[C-C-:B------:R-:W-:Y:S02]  /*12bf0*/  SHF.L.W.U32.HI R28, R70.reuse, 0x1f, R33.reuse ;  /* 0x0000001f461c7819 */ /* 0x140fe40000010e21 */
[C-C-:B------:R-:W-:Y:S02]  /*12c00*/  SHF.L.W.U32.HI R71, R70.reuse, 0x18, R33.reuse ;  /* 0x0000001846477819 */ /* 0x140fe40000010e21 */
[----:B------:R-:W-:Y:S02]  /*12c10*/  SHF.R.U64 R82, R70, 0x7, R33 ;  /* 0x0000000746527819 */ /* 0x000fe40000001221 */
[C-C-:B------:R-:W-:Y:S02]  /*12c20*/  SHF.L.W.U32.HI R68, R62.reuse, 0x12, R67.reuse ;  /* 0x000000123e447819 */ /* 0x140fe40000010e43 */
[----:B------:R-:W-:Y:S02]  /*12c30*/  SHF.L.W.U32.HI R75, R62, 0xe, R67 ;  /* 0x0000000e3e4b7819 */ /* 0x000fe40000010e43 */
[----:B------:R-:W-:-:S02]  /*12c40*/  SHF.L.W.U32.HI R74, R67, 0x17, R62 ;  /* 0x00000017434a7819 */ /* 0x000fc40000010e3e */
[C-C-:B------:R-:W-:Y:S02]  /*12c50*/  SHF.L.W.U32.HI R72, R67.reuse, 0x12, R62.reuse ;  /* 0x0000001243487819 */ /* 0x140fe40000010e3e */
[----:B------:R-:W-:Y:S02]  /*12c60*/  SHF.L.W.U32.HI R77, R67, 0xe, R62 ;  /* 0x0000000e434d7819 */ /* 0x000fe40000010e3e */
[----:B------:R-:W-:Y:S02]  /*12c70*/  SHF.L.W.U32.HI R81, R62, 0x17, R67 ;  /* 0x000000173e517819 */ /* 0x000fe40000010e43 */
[----:B------:R-:W-:Y:S02]  /*12c80*/  LOP3.LUT R25, R83, R25, R64, 0x96, !PT ;  /* 0x0000001953197212 */ /* 0x000fe400078e9640 */
[----:B------:R-:W-:Y:S02]  /*12c90*/  IADD3 R27, P0, P1, R24, 0x1008, R27 ;  /* 0x00001008181b7810 */ /* 0x000fe4000791e01b */
[----:B------:R-:W-:-:S02]  /*12ca0*/  LOP3.LUT R28, R82, R28, R71, 0x96, !PT ;  /* 0x0000001c521c7212 */ /* 0x000fc400078e9647 */
[----:B------:R-:W-:Y:S02]  /*12cb0*/  LOP3.LUT R64, R74, R68, R75, 0x96, !PT ;  /* 0x000000444a407212 */ /* 0x000fe400078e964b */
[----:B------:R-:W-:Y:S02]  /*12cc0*/  SHF.L.W.U32.HI R68, R65, 0x4, R52 ;  /* 0x0000000441447819 */ /* 0x000fe40000010e34 */
[C-C-:B------:R-:W-:Y:S02]  /*12cd0*/  SHF.L.W.U32.HI R71, R52.reuse, 0x1e, R65.reuse ;  /* 0x0000001e34477819 */ /* 0x140fe40000010e41 */
[----:B------:R-:W-:Y:S02]  /*12ce0*/  SHF.L.W.U32.HI R75, R52, 0x19, R65 ;  /* 0x00000019344b7819 */ /* 0x000fe40000010e41 */
[----:B------:R-:W-:Y:S02]  /*12cf0*/  LOP3.LUT R81, R81, R72, R77, 0x96, !PT ;  /* 0x0000004851517212 */ /* 0x000fe400078e964d */
[----:B------:R-:W-:-:S02]  /*12d00*/  LOP3.LUT R37, R37, R67, R38, 0xb8, !PT ;  /* 0x0000004325257212 */ /* 0x000fc400078eb826 */
[----:B------:R-:W-:Y:S02]  /*12d10*/  IADD3.X R26, PT, PT, R35, -0x7fc00000, R26, P0, P1 ;  /* 0x80400000231a7810 */ /* 0x000fe400007e241a */
[----:B------:R-:W-:Y:S02]  /*12d20*/  LOP3.LUT R68, R75, R68, R71, 0x96, !PT ;  /* 0x000000444b447212 */ /* 0x000fe400078e9647 */
[----:B------:R-:W-:Y:S02]  /*12d30*/  IADD3 R71, P1, P2, R81, R20, R37 ;  /* 0x0000001451477210 */ /* 0x000fe40007a3e025 */
[----:B------:R-:W-:Y:S02]  /*12d40*/  SHF.L.W.U32.HI R77, R52, 0x4, R65 ;  /* 0x00000004344d7819 */ /* 0x000fe40000010e41 */
[C-C-:B------:R-:W-:Y:S02]  /*12d50*/  SHF.L.W.U32.HI R72, R65.reuse, 0x1e, R52.reuse ;  /* 0x0000001e41487819 */ /* 0x140fe40000010e34 */
[----:B------:R-:W-:-:S02]  /*12d60*/  SHF.L.W.U32.HI R74, R65, 0x19, R52 ;  /* 0x00000019414a7819 */ /* 0x000fc40000010e34 */
[----:B------:R-:W-:Y:S02]  /*12d70*/  IADD3 R37, P0, PT, R55, R66, RZ ;  /* 0x0000004237257210 */ /* 0x000fe40007f1e0ff */
[C-C-:B------:R-:W-:Y:S02]  /*12d80*/  SHF.L.W.U32.HI R20, R27.reuse, 0xd, R26.reuse ;  /* 0x0000000d1b147819 */ /* 0x140fe40000010e1a */
[----:B------:R-:W-:Y:S02]  /*12d90*/  SHF.L.W.U32.HI R75, R26, 0x3, R27 ;  /* 0x000000031a4b7819 */ /* 0x000fe40000010e1b */
[----:B------:R-:W-:Y:S02]  /*12da0*/  SHF.R.U64 R81, R27, 0x6, R26 ;  /* 0x000000061b517819 */ /* 0x000fe4000000121a */
[----:B------:R-:W-:Y:S02]  /*12db0*/  LOP3.LUT R77, R74, R77, R72, 0x96, !PT ;  /* 0x0000004d4a4d7212 */ /* 0x000fe400078e9648 */
[----:B------:R-:W-:Y:S01]  /*12dc0*/  LOP3.LUT R81, R81, R20, R75, 0x96, !PT ;  /* 0x0000001451517212 */ /* 0x000fe200078e964b */
[----:B------:R-:W-:Y:S01]  /*12dd0*/  IMAD.X R20, R56, 0x1, R39, P0 ;  /* 0x0000000138147824 */ /* 0x000fe200000e0627 */
[----:B------:R-:W-:-:S02]  /*12de0*/  SHF.L.W.U32.HI R55, R26, 0xd, R27 ;  /* 0x0000000d1a377819 */ /* 0x000fc40000010e1b */
[--C-:B------:R-:W-:Y:S02]  /*12df0*/  SHF.L.W.U32.HI R72, R27, 0x3, R26.reuse ;  /* 0x000000031b487819 */ /* 0x100fe40000010e1a */
[----:B------:R-:W-:Y:S02]  /*12e00*/  SHF.R.U32.HI R84, RZ, 0x6, R26 ;  /* 0x00000006ff547819 */ /* 0x000fe4000001161a */
[----:B------:R-:W-:Y:S02]  /*12e10*/  LOP3.LUT R82, R48, R62, R59, 0xb8, !PT ;  /* 0x0000003e30527212 */ /* 0x000fe400078eb83b */
[----:B------:R-:W-:Y:S02]  /*12e20*/  LOP3.LUT R84, R84, R55, R72, 0x96, !PT ;  /* 0x0000003754547212 */ /* 0x000fe400078e9648 */
[----:B------:R-:W-:Y:S02]  /*12e30*/  IADD3.X R82, PT, PT, R64, R45, R82, P1, P2 ;  /* 0x0000002d40527210 */ /* 0x000fe40000fe4452 */
[----:B------:R-:W-:-:S02]  /*12e40*/  SHF.L.W.U32.HI R45, R37, 0xd, R20 ;  /* 0x0000000d252d7819 */ /* 0x000fc40000010e14 */
[C-C-:B------:R-:W-:Y:S02]  /*12e50*/  SHF.L.W.U32.HI R48, R20.reuse, 0x3, R37.reuse ;  /* 0x0000000314307819 */ /* 0x140fe40000010e25 */
[C-C-:B------:R-:W-:Y:S02]  /*12e60*/  SHF.R.U64 R72, R37.reuse, 0x6, R20.reuse ;  /* 0x0000000625487819 */ /* 0x140fe40000001214 */
[----:B------:R-:W-:Y:S02]  /*12e70*/  SHF.L.W.U32.HI R64, R20, 0xd, R37 ;  /* 0x0000000d14407819 */ /* 0x000fe40000010e25 */
[--C-:B------:R-:W-:Y:S02]  /*12e80*/  SHF.L.W.U32.HI R55, R37, 0x3, R20.reuse ;  /* 0x0000000325377819 */ /* 0x100fe40000010e14 */
[----:B------:R-:W-:Y:S02]  /*12e90*/  SHF.R.U32.HI R74, RZ, 0x6, R20 ;  /* 0x00000006ff4a7819 */ /* 0x000fe40000011614 */
[----:B------:R-:W-:-:S02]  /*12ea0*/  IADD3 R56, P0, PT, R81, R78, RZ ;  /* 0x0000004e51387210 */ /* 0x000fc40007f1e0ff */
[----:B------:R-:W-:Y:S02]  /*12eb0*/  LOP3.LUT R75, R65, R36, R13, 0xe8, !PT ;  /* 0x00000024414b7212 */ /* 0x000fe400078ee80d */
[----:B------:R-:W-:Y:S02]  /*12ec0*/  IADD3 R71, P1, P2, R71, 0x33e3f6d6, R14 ;  /* 0x33e3f6d647477810 */ /* 0x000fe40007a3e00e */
[----:B------:R-:W-:Y:S02]  /*12ed0*/  LOP3.LUT R45, R72, R45, R48, 0x96, !PT ;  /* 0x0000002d482d7212 */ /* 0x000fe400078e9630 */
[----:B------:R-:W-:Y:S01]  /*12ee0*/  LOP3.LUT R64, R74, R64, R55, 0x96, !PT ;  /* 0x000000404a407212 */ /* 0x000fe200078e9637 */
[----:B------:R-:W-:Y:S01]  /*12ef0*/  IMAD.X R55, R84, 0x1, R53, P0 ;  /* 0x0000000154377824 */ /* 0x000fe200000e0635 */
[C---:B------:R-:W-:Y:S02]  /*12f00*/  IADD3 R48, P3, P4, R71.reuse, R68, R75 ;  /* 0x0000004447307210 */ /* 0x040fe40007c7e04b */
[----:B------:R-:W-:-:S02]  /*12f10*/  IADD3 R68, P0, PT, R71, R32, RZ ;  /* 0x0000002047447210 */ /* 0x000fc40007f1e0ff */
[----:B------:R-:W-:Y:S02]  /*12f20*/  IADD3.X R82, PT, PT, R82, 0x4da7312a, RZ, P1, P2 ;  /* 0x4da7312a52527810 */ /* 0x000fe40000fe44ff */
[----:B------:R-:W-:Y:S02]  /*12f30*/  LOP3.LUT R74, R52, R41, R22, 0xe8, !PT ;  /* 0x00000029344a7212 */ /* 0x000fe400078ee816 */
[----:B------:R-:W-:Y:S01]  /*12f40*/  SHF.L.W.U32.HI R71, R55, 0xd, R56 ;  /* 0x0000000d37477819 */ /* 0x000fe20000010e38 */
[----:B------:R-:W-:Y:S01]  /*12f50*/  IMAD.X R75, R82, 0x1, R17, P0 ;  /* 0x00000001524b7824 */ /* 0x000fe200000e0611 */
[C-C-:B------:R-:W-:Y:S02]  /*12f60*/  SHF.L.W.U32.HI R72, R56.reuse, 0x3, R55.reuse ;  /* 0x0000000338487819 */ /* 0x140fe40000010e37 */
[--C-:B------:R-:W-:Y:S02]  /*12f70*/  SHF.R.U32.HI R84, RZ, 0x6, R55.reuse ;  /* 0x00000006ff547819 */ /* 0x100fe40000011637 */
[----:B------:R-:W-:-:S02]  /*12f80*/  SHF.L.W.U32.HI R32, R56, 0xd, R55 ;  /* 0x0000000d38207819 */ /* 0x000fc40000010e37 */
[----:B------:R-:W-:Y:S02]  /*12f90*/  SHF.L.W.U32.HI R81, R55, 0x3, R56 ;  /* 0x0000000337517819 */ /* 0x000fe40000010e38 */
[----:B------:R-:W-:Y:S02]  /*12fa0*/  SHF.R.U64 R83, R56, 0x6, R55 ;  /* 0x0000000638537819 */ /* 0x000fe40000001237 */
[----:B------:R-:W-:Y:S02]  /*12fb0*/  IADD3.X R77, PT, PT, R82, R77, R74, P3, P4 ;  /* 0x0000004d524d7210 */ /* 0x000fe40001fe844a */
[----:B------:R-:W-:Y:S02]  /*12fc0*/  LOP3.LUT R17, R84, R71, R72, 0x96, !PT ;  /* 0x0000004754117212 */ /* 0x000fe400078e9648 */
[----:B------:R-:W-:Y:S02]  /*12fd0*/  LOP3.LUT R32, R83, R32, R81, 0x96, !PT ;  /* 0x0000002053207212 */ /* 0x000fe400078e9651 */
[----:B------:R-:W-:-:S02]  /*12fe0*/  SHF.L.W.U32.HI R71, R75, 0x12, R68 ;  /* 0x000000124b477819 */ /* 0x000fc40000010e44 */
[C-C-:B------:R-:W-:Y:S02]  /*12ff0*/  SHF.L.W.U32.HI R74, R75.reuse, 0xe, R68.reuse ;  /* 0x0000000e4b4a7819 */ /* 0x140fe40000010e44 */
[C-C-:B------:R-:W-:Y:S02]  /*13000*/  SHF.L.W.U32.HI R82, R68.reuse, 0x17, R75.reuse ;  /* 0x0000001744527819 */ /* 0x140fe40000010e4b */
[C-C-:B------:R-:W-:Y:S02]  /*13010*/  SHF.L.W.U32.HI R72, R68.reuse, 0x12, R75.reuse ;  /* 0x0000001244487819 */ /* 0x140fe40000010e4b */
[----:B------:R-:W-:Y:S02]  /*13020*/  SHF.L.W.U32.HI R81, R68, 0xe, R75 ;  /* 0x0000000e44517819 */ /* 0x000fe40000010e4b */
[----:B------:R-:W-:Y:S02]  /*13030*/  SHF.L.W.U32.HI R83, R75, 0x17, R68 ;  /* 0x000000174b537819 */ /* 0x000fe40000010e44 */
[----:B------:R-:W-:-:S02]  /*13040*/  LOP3.LUT R82, R82, R71, R74, 0x96, !PT ;  /* 0x0000004752527212 */ /* 0x000fc400078e964a */
[----:B------:R-:W-:Y:S02]  /*13050*/  LOP3.LUT R81, R83, R72, R81, 0x96, !PT ;  /* 0x0000004853517212 */ /* 0x000fe400078e9651 */
[----:B------:R-:W-:Y:S02]  /*13060*/  LOP3.LUT R74, R38, R68, R67, 0xb8, !PT ;  /* 0x00000044264a7212 */ /* 0x000fe400078eb843 */
[----:B------:R-:W-:Y:S02]  /*13070*/  IADD3 R45, P0, PT, R45, R46, RZ ;  /* 0x0000002e2d2d7210 */ /* 0x000fe40007f1e0ff */
[----:B------:R-:W-:Y:S02]  /*13080*/  SHF.L.W.U32.HI R85, R48, 0x4, R77 ;  /* 0x0000000430557819 */ /* 0x000fe40000010e4d */
[C-C-:B------:R-:W-:Y:S01]  /*13090*/  SHF.L.W.U32.HI R72, R77.reuse, 0x1e, R48.reuse ;  /* 0x0000001e4d487819 */ /* 0x140fe20000010e30 */
[----:B------:R-:W-:Y:S01]  /*130a0*/  IMAD.X R64, R64, 0x1, R47, P0 ;  /* 0x0000000140407824 */ /* 0x000fe200000e062f */
[----:B------:R-:W-:-:S02]  /*130b0*/  SHF.L.W.U32.HI R71, R77, 0x19, R48 ;  /* 0x000000194d477819 */ /* 0x000fc40000010e30 */
[----:B------:R-:W-:Y:S02]  /*130c0*/  IADD3 R81, P1, P2, R81, R21, R74 ;  /* 0x0000001551517210 */ /* 0x000fe40007a3e04a */
[----:B------:R-:W-:Y:S02]  /*130d0*/  LOP3.LUT R83, R59, R75, R62, 0xb8, !PT ;  /* 0x0000004b3b537212 */ /* 0x000fe400078eb83e */
[----:B------:R-:W-:Y:S02]  /*130e0*/  LOP3.LUT R85, R71, R85, R72, 0x96, !PT ;  /* 0x0000005547557212 */ /* 0x000fe400078e9648 */
[----:B------:R-:W-:Y:S02]  /*130f0*/  IADD3.X R83, PT, PT, R82, R18, R83, P1, P2 ;  /* 0x0000001252537210 */ /* 0x000fe40000fe4453 */
[----:B------:R-:W-:Y:S02]  /*13100*/  SHF.L.W.U32.HI R21, R77, 0x4, R48 ;  /* 0x000000044d157819 */ /* 0x000fe40000010e30 */
[----:B------:R-:W-:-:S02]  /*13110*/  SHF.L.W.U32.HI R72, R48, 0x1e, R77 ;  /* 0x0000001e30487819 */ /* 0x000fc40000010e4d */
[----:B------:R-:W-:Y:S02]  /*13120*/  SHF.L.W.U32.HI R71, R48, 0x19, R77 ;  /* 0x0000001930477819 */ /* 0x000fe40000010e4d */
[----:B------:R-:W-:Y:S02]  /*13130*/  IADD3 R82, P0, P1, R81, -0x31d5b5e0, R16 ;  /* 0xce2a4a2051527810 */ /* 0x000fe4000791e010 */
[----:B------:R-:W-:Y:S02]  /*13140*/  LOP3.LUT R81, R71, R21, R72, 0x96, !PT ;  /* 0x0000001547517212 */ /* 0x000fe400078e9648 */
[----:B------:R-:W-:Y:S02]  /*13150*/  IADD3.X R83, PT, PT, R83, 0x1526453d, RZ, P0, P1 ;  /* 0x1526453d53537810 */ /* 0x000fe400007e24ff */
[----:B------:R-:W-:Y:S02]  /*13160*/  IADD3 R21, P0, PT, R82, R13, RZ ;  /* 0x0000000d52157210 */ /* 0x000fe40007f1e0ff */
[----:B------:R-:W-:-:S02]  /*13170*/  SHF.L.W.U32.HI R18, R45, 0xd, R64 ;  /* 0x0000000d2d127819 */ /* 0x000fc40000010e40 */
[----:B------:R-:W-:Y:S01]  /*13180*/  SHF.L.W.U32.HI R71, R64, 0x3, R45 ;  /* 0x0000000340477819 */ /* 0x000fe20000010e2d */
[----:B------:R-:W-:Y:S01]  /*13190*/  IMAD.X R72, R83, 0x1, R22, P0 ;  /* 0x0000000153487824 */ /* 0x000fe200000e0616 */
[----:B------:R-:W-:Y:S02]  /*131a0*/  SHF.R.U64 R13, R45, 0x6, R64 ;  /* 0x000000062d0d7819 */ /* 0x000fe40000001240 */
[----:B------:R-:W-:Y:S02]  /*131b0*/  LOP3.LUT R74, R48, R65, R36, 0xe8, !PT ;  /* 0x00000041304a7212 */ /* 0x000fe400078ee824 */
[----:B------:R-:W-:Y:S02]  /*131c0*/  LOP3.LUT R13, R13, R18, R71, 0x96, !PT ;  /* 0x000000120d0d7212 */ /* 0x000fe400078e9647 */
[----:B------:R-:W-:Y:S02]  /*131d0*/  IADD3 R85, P0, P1, R82, R85, R74 ;  /* 0x0000005552557210 */ /* 0x000fe4000791e04a */
[----:B------:R-:W-:-:S02]  /*131e0*/  LOP3.LUT R74, R77, R52, R41, 0xe8, !PT ;  /* 0x000000344d4a7212 */ /* 0x000fc400078ee829 */
[C-C-:B------:R-:W-:Y:S02]  /*131f0*/  SHF.L.W.U32.HI R18, R21.reuse, 0x12, R72.reuse ;  /* 0x0000001215127819 */ /* 0x140fe40000010e48 */
[----:B------:R-:W-:Y:S02]  /*13200*/  SHF.L.W.U32.HI R71, R21, 0xe, R72 ;  /* 0x0000000e15477819 */ /* 0x000fe40000010e48 */
[----:B------:R-:W-:Y:S02]  /*13210*/  SHF.L.W.U32.HI R22, R72, 0x17, R21 ;  /* 0x0000001748167819 */ /* 0x000fe40000010e15 */
[----:B------:R-:W-:Y:S02]  /*13220*/  IADD3.X R74, PT, PT, R83, R81, R74, P0, P1 ;  /* 0x00000051534a7210 */ /* 0x000fe400007e244a */
[----:B------:R-:W-:Y:S02]  /*13230*/  LOP3.LUT R82, R22, R18, R71, 0x96, !PT ;  /* 0x0000001216527212 */ /* 0x000fe400078e9647 */
[----:B------:R-:W-:-:S02]  /*13240*/  SHF.L.W.U32.HI R18, R72, 0x12, R21 ;  /* 0x0000001248127819 */ /* 0x000fc40000010e15 */
[----:B------:R-:W-:Y:S02]  /*13250*/  SHF.L.W.U32.HI R71, R72, 0xe, R21 ;  /* 0x0000000e48477819 */ /* 0x000fe40000010e15 */
[----:B------:R-:W-:Y:S02]  /*13260*/  SHF.L.W.U32.HI R22, R21, 0x17, R72 ;  /* 0x0000001715167819 */ /* 0x000fe40000010e48 */
[----:B------:R-:W-:Y:S02]  /*13270*/  LOP3.LUT R81, R67, R21, R68, 0xb8, !PT ;  /* 0x0000001543517212 */ /* 0x000fe400078eb844 */
[----:B------:R-:W-:Y:S02]  /*13280*/  LOP3.LUT R83, R22, R18, R71, 0x96, !PT ;  /* 0x0000001216537212 */ /* 0x000fe400078e9647 */
[----:B------:R-:W-:Y:S02]  /*13290*/  IADD3 R81, P0, P1, R82, R38, R81 ;  /* 0x0000002652517210 */ /* 0x000fe4000791e051 */
[----:B------:R-:W-:-:S02]  /*132a0*/  LOP3.LUT R84, R62, R72, R75, 0xb8, !PT ;  /* 0x000000483e547212 */ /* 0x000fc400078eb84b */
[----:B------:R-:W-:Y:S02]  /*132b0*/  SHF.L.W.U32.HI R18, R85, 0x4, R74 ;  /* 0x0000000455127819 */ /* 0x000fe40000010e4a */
[----:B------:R-:W-:Y:S02]  /*132c0*/  IADD3.X R84, PT, PT, R83, R59, R84, P0, P1 ;  /* 0x0000003b53547210 */ /* 0x000fe400007e2454 */
[----:B------:R-:W-:Y:S02]  /*132d0*/  IADD3 R81, P0, PT, R81, -0x5cfcfdbe, RZ ;  /* 0xa303024251517810 */ /* 0x000fe40007f1e0ff */
[C-C-:B------:R-:W-:Y:S02]  /*132e0*/  SHF.L.W.U32.HI R71, R74.reuse, 0x1e, R85.reuse ;  /* 0x0000001e4a477819 */ /* 0x140fe40000010e55 */
[----:B------:R-:W-:Y:S02]  /*132f0*/  SHF.L.W.U32.HI R22, R74, 0x19, R85 ;  /* 0x000000194a167819 */ /* 0x000fe40000010e55 */
[----:B------:R-:W-:-:S02]  /*13300*/  IADD3.X R84, PT, PT, R84, 0x5807aa98, RZ, P0, !PT ;  /* 0x5807aa9854547810 */ /* 0x000fc400007fe4ff */
[----:B------:R-:W-:Y:S02]  /*13310*/  IADD3 R38, P0, PT, R81, R36, RZ ;  /* 0x0000002451267210 */ /* 0x000fe40007f1e0ff */
[----:B------:R-:W-:Y:S02]  /*13320*/  LOP3.LUT R82, R22, R18, R71, 0x96, !PT ;  /* 0x0000001216527212 */ /* 0x000fe400078e9647 */
[----:B------:R-:W-:Y:S01]  /*13330*/  SHF.L.W.U32.HI R18, R74, 0x4, R85 ;  /* 0x000000044a127819 */ /* 0x000fe20000010e55 */
[----:B------:R-:W-:Y:S01]  /*13340*/  IMAD.X R59, R84, 0x1, R41, P0 ;  /* 0x00000001543b7824 */ /* 0x000fe200000e0629 */
[C-C-:B------:R-:W-:Y:S02]  /*13350*/  SHF.L.W.U32.HI R71, R85.reuse, 0x1e, R74.reuse ;  /* 0x0000001e55477819 */ /* 0x140fe40000010e4a */
[C---:B------:R-:W-:Y:S02]  /*13360*/  SHF.L.W.U32.HI R22, R85.reuse, 0x19, R74 ;  /* 0x0000001955167819 */ /* 0x040fe40000010e4a */
[----:B------:R-:W-:-:S02]  /*13370*/  LOP3.LUT R87, R85, R48, R65, 0xe8, !PT ;  /* 0x0000003055577212 */ /* 0x000fc400078ee841 */
[----:B------:R-:W-:Y:S02]  /*13380*/  LOP3.LUT R71, R22, R18, R71, 0x96, !PT ;  /* 0x0000001216477212 */ /* 0x000fe400078e9647 */
[----:B------:R-:W-:Y:S02]  /*13390*/  IADD3 R87, P0, P1, R81, R82, R87 ;  /* 0x0000005251577210 */ /* 0x000fe4000791e057 */
[----:B------:R-:W-:Y:S02]  /*133a0*/  LOP3.LUT R22, R74, R77, R52, 0xe8, !PT ;  /* 0x0000004d4a167212 */ /* 0x000fe400078ee834 */
[C-C-:B------:R-:W-:Y:S02]  /*133b0*/  SHF.L.W.U32.HI R18, R38.reuse, 0x12, R59.reuse ;  /* 0x0000001226127819 */ /* 0x140fe40000010e3b */
[----:B------:R-:W-:Y:S02]  /*133c0*/  SHF.L.W.U32.HI R41, R38, 0xe, R59 ;  /* 0x0000000e26297819 */ /* 0x000fe40000010e3b */
[----:B------:R-:W-:-:S02]  /*133d0*/  SHF.L.W.U32.HI R36, R59, 0x17, R38 ;  /* 0x000000173b247819 */ /* 0x000fc40000010e26 */
[----:B------:R-:W-:Y:S02]  /*133e0*/  IADD3.X R22, PT, PT, R84, R71, R22, P0, P1 ;  /* 0x0000004754167210 */ /* 0x000fe400007e2416 */
[----:B------:R-:W-:Y:S02]  /*133f0*/  LOP3.LUT R71, R36, R18, R41, 0x96, !PT ;  /* 0x0000001224477212 */ /* 0x000fe400078e9629 */
[C-C-:B------:R-:W-:Y:S02]  /*13400*/  SHF.L.W.U32.HI R18, R59.reuse, 0x12, R38.reuse ;  /* 0x000000123b127819 */ /* 0x140fe40000010e26 */
[----:B------:R-:W-:Y:S02]  /*13410*/  SHF.L.W.U32.HI R41, R59, 0xe, R38 ;  /* 0x0000000e3b297819 */ /* 0x000fe40000010e26 */
[----:B------:R-:W-:Y:S02]  /*13420*/  SHF.L.W.U32.HI R36, R38, 0x17, R59 ;  /* 0x0000001726247819 */ /* 0x000fe40000010e3b */
[----:B------:R-:W-:-:S02]  /*13430*/  LOP3.LUT R86, R68, R38, R21, 0xb8, !PT ;  /* 0x0000002644567212 */ /* 0x000fc400078eb815 */
[----:B------:R-:W-:Y:S02]  /*13440*/  LOP3.LUT R82, R36, R18, R41, 0x96, !PT ;  /* 0x0000001224527212 */ /* 0x000fe400078e9629 */
[----:B------:R-:W-:Y:S02]  /*13450*/  IADD3 R86, P0, P1, R71, R67, R86 ;  /* 0x0000004347567210 */ /* 0x000fe4000791e056 */
[----:B------:R-:W-:Y:S02]  /*13460*/  LOP3.LUT R81, R75, R59, R72, 0xb8, !PT ;  /* 0x0000003b4b517212 */ /* 0x000fe400078eb848 */
[----:B------:R-:W-:Y:S02]  /*13470*/  SHF.L.W.U32.HI R18, R87, 0x4, R22 ;  /* 0x0000000457127819 */ /* 0x000fe40000010e16 */
[----:B------:R-:W-:Y:S02]  /*13480*/  IADD3.X R81, PT, PT, R82, R62, R81, P0, P1 ;  /* 0x0000003e52517210 */ /* 0x000fe400007e2451 */
[----:B------:R-:W-:-:S02]  /*13490*/  SHF.L.W.U32.HI R41, R22, 0x1e, R87 ;  /* 0x0000001e16297819 */ /* 0x000fc40000010e57 */
[----:B------:R-:W-:Y:S02]  /*134a0*/  SHF.L.W.U32.HI R36, R22, 0x19, R87 ;  /* 0x0000001916247819 */ /* 0x000fe40000010e57 */
[----:B------:R-:W-:Y:S02]  /*134b0*/  IADD3 R86, P0, PT, R86, 0x45706fbe, RZ ;  /* 0x45706fbe56567810 */ /* 0x000fe40007f1e0ff */
[----:B------:R-:W-:Y:S02]  /*134c0*/  LOP3.LUT R82, R36, R18, R41, 0x96, !PT ;  /* 0x0000001224527212 */ /* 0x000fe400078e9629 */
[----:B------:R-:W-:Y:S02]  /*134d0*/  IADD3.X R81, PT, PT, R81, 0x12835b01, RZ, P0, !PT ;  /* 0x12835b0151517810 */ /* 0x000fe400007fe4ff */
[----:B------:R-:W-:Y:S02]  /*134e0*/  IADD3 R36, P0, PT, R86, R65, RZ ;  /* 0x0000004156247210 */ /* 0x000fe40007f1e0ff */
[----:B------:R-:W-:-:S02]  /*134f0*/  SHF.L.W.U32.HI R18, R22, 0x4, R87 ;  /* 0x0000000416127819 */ /* 0x000fc40000010e57 */
[----:B------:R-:W-:Y:S01]  /*13500*/  SHF.L.W.U32.HI R67, R87, 0x1e, R22 ;  /* 0x0000001e57437819 */ /* 0x000fe20000010e16 */
[----:B------:R-:W-:Y:S01]  /*13510*/  IMAD.X R41, R81, 0x1, R52, P0 ;  /* 0x0000000151297824 */ /* 0x000fe200000e0634 */
[C---:B------:R-:W-:Y:S02]  /*13520*/  SHF.L.W.U32.HI R62, R87.reuse, 0x19, R22 ;  /* 0x00000019573e7819 */ /* 0x040fe40000010e16 */
[----:B------:R-:W-:Y:S02]  /*13530*/  LOP3.LUT R65, R87, R85, R48, 0xe8, !PT ;  /* 0x0000005557417212 */ /* 0x000fe400078ee830 */
[----:B------:R-:W-:Y:S02]  /*13540*/  LOP3.LUT R84, R62, R18, R67, 0x96, !PT ;  /* 0x000000123e547212 */ /* 0x000fe400078e9643 */
[----:B------:R-:W-:Y:S02]  /*13550*/  IADD3 R52, P0, P1, R86, R82, R65 ;  /* 0x0000005256347210 */ /* 0x000fe4000791e041 */
[----:B------:R-:W-:-:S02]  /*13560*/  LOP3.LUT R71, R22, R74, R77, 0xe8, !PT ;  /* 0x0000004a16477212 */ /* 0x000fc400078ee84d */
[C-C-:B------:R-:W-:Y:S02]  /*13570*/  SHF.L.W.U32.HI R18, R36.reuse, 0x12, R41.reuse ;  /* 0x0000001224127819 */ /* 0x140fe40000010e29 */
[----:B------:R-:W-:Y:S02]  /*13580*/  SHF.L.W.U32.HI R65, R36, 0xe, R41 ;  /* 0x0000000e24417819 */ /* 0x000fe40000010e29 */
[--C-:B------:R-:W-:Y:S02]  /*13590*/  SHF.L.W.U32.HI R62, R41, 0x17, R36.reuse ;  /* 0x00000017293e7819 */ /* 0x100fe40000010e24 */
        /* <DEDUP_REMOVED lines=11> */
[----:B------:R-:W-:Y:S02]  /*13650*/  IADD3 R75, P0, PT, R68, 0x4ee4b28c, RZ ;  /* 0x4ee4b28c444b7810 */ /* 0x000fe40007f1e0ff */
        /* <DEDUP_REMOVED lines=27> */
[----:B------:R-:W-:-:S02]  /*13810*/  IADD3 R82, P0, PT, R82, -0x2a004b1e, RZ ;  /* 0xd5ffb4e252527810 */ /* 0x000fc40007f1e0ff */
[--C-:B------:R-:W-:Y:S02]  /*13820*/  SHF.L.W.U32.HI R48, R81, 0x1e, R18.reuse ;  /* 0x0000001e51307819 */ /* 0x100fe40000010e12 */
[----:B------:R-:W-:Y:S02]  /*13830*/  IADD3.X R75, PT, PT, R75, 0x550c7dc3, RZ, P0, !PT ;  /* 0x550c7dc34b4b7810 */ /* 0x000fe400007fe4ff */
[C---:B------:R-:W-:Y:S02]  /*13840*/  SHF.L.W.U32.HI R62, R81.reuse, 0x19, R18 ;  /* 0x00000019513e7819 */ /* 0x040fe40000010e12 */
        /* <DEDUP_REMOVED lines=21> */
[----:B------:R-:W-:Y:S02]  /*139a0*/  SHF.L.W.U32.HI R21, R65, 0x4, R68 ;  /* 0x0000000441157819 */ /* 0x000fe40000010e44 */
[----:B------:R-:W-:-:S02]  /*139b0*/  SHF.L.W.U32.HI R48, R68, 0x1e, R65 ;  /* 0x0000001e44307819 */ /* 0x000fc40000010e41 */
[C-C-:B------:R-:W-:Y:S02]  /*139c0*/  SHF.L.W.U32.HI R67, R68.reuse, 0x19, R65.reuse ;  /* 0x0000001944437819 */ /* 0x140fe40000010e41 */
[----:B------:R-:W-:Y:S02]  /*139d0*/  SHF.L.W.U32.HI R75, R68, 0x4, R65 ;  /* 0x00000004444b7819 */ /* 0x000fe40000010e41 */
[C-C-:B------:R-:W-:Y:S02]  /*139e0*/  SHF.L.W.U32.HI R38, R65.reuse, 0x1e, R68.reuse ;  /* 0x0000001e41267819 */ /* 0x140fe40000010e44 */
[----:B------:R-:W-:Y:S02]  /*139f0*/  SHF.L.W.U32.HI R62, R65, 0x19, R68 ;  /* 0x00000019413e7819 */ /* 0x000fe40000010e44 */
[----:B------:R-:W-:Y:S02]  /*13a00*/  LOP3.LUT R21, R67, R21, R48, 0x96, !PT ;  /* 0x0000001543157212 */ /* 0x000fe400078e9630 */
[----:B------:R-:W-:-:S02]  /*13a10*/  LOP3.LUT R48, R41, R77, R84, 0xb8, !PT ;  /* 0x0000004d29307212 */ /* 0x000fc400078eb854 */
[----:B------:R-:W-:Y:S02]  /*13a20*/  LOP3.LUT R75, R62, R75, R38, 0x96, !PT ;  /* 0x0000004b3e4b7212 */ /* 0x000fe400078e9626 */
[----:B------:R-:W-:Y:S02]  /*13a30*/  LOP3.LUT R62, R65, R18, R52, 0xe8, !PT ;  /* 0x00000012413e7212 */ /* 0x000fe400078ee834 */
[----:B------:R-:W-:Y:S02]  /*13a40*/  IADD3 R38, P2, PT, R74, -0xd847691, RZ ;  /* 0xf27b896f4a267810 */ /* 0x000fe40007f5e0ff */
[----:B------:R-:W-:Y:S02]  /*13a50*/  IADD3.X R85, PT, PT, R85, R59, R48, P0, P1 ;  /* 0x0000003b55557210 */ /* 0x000fe400007e2430 */
[C---:B------:R-:W-:Y:S02]  /*13a60*/  IADD3 R62, P3, P4, R38.reuse, R21, R62 ;  /* 0x00000015263e7210 */ /* 0x040fe40007c7e03e */
[----:B------:R-:W-:-:S02]  /*13a70*/  IADD3 R59, P1, PT, R38, R87, RZ ;  /* 0x00000057263b7210 */ /* 0x000fc40007f3e0ff */
[----:B------:R-:W-:Y:S02]  /*13a80*/  IADD3 R21, P0, PT, R32, R29, RZ ;  /* 0x0000001d20157210 */ /* 0x000fe40007f1e0ff */
[----:B------:R-:W-:Y:S02]  /*13a90*/  LOP3.LUT R48, R68, R81, R71, 0xe8, !PT ;  /* 0x0000005144307212 */ /* 0x000fe400078ee847 */
[----:B------:R-:W-:Y:S01]  /*13aa0*/  IADD3.X R85, PT, PT, R85, 0x72be5d74, RZ, P2, !PT ;  /* 0x72be5d7455557810 */ /* 0x000fe200017fe4ff */
[----:B------:R-:W-:Y:S01]  /*13ab0*/  IMAD.X R32, R17, 0x1, R34, P0 ;  /* 0x0000000111207824 */ /* 0x000fe200000e0622 */
[----:B------:R-:W-:Y:S02]  /*13ac0*/  SHF.L.W.U32.HI R38, R64, 0xd, R45 ;  /* 0x0000000d40267819 */ /* 0x000fe40000010e2d */
[C---:B------:R-:W-:Y:S01]  /*13ad0*/  IADD3.X R75, PT, PT, R85.reuse, R75, R48, P3, P4 ;  /* 0x0000004b554b7210 */ /* 0x040fe20001fe8430 */
[----:B------:R-:W-:Y:S01]  /*13ae0*/  IMAD.X R48, R85, 0x1, R22, P1 ;  /* 0x0000000155307824 */ /* 0x000fe200008e0616 */
[----:B------:R-:W-:-:S02]  /*13af0*/  SHF.L.W.U32.HI R67, R45, 0x3, R64 ;  /* 0x000000032d437819 */ /* 0x000fc40000010e40 */
[----:B------:R-:W-:Y:S02]  /*13b00*/  SHF.R.U32.HI R74, RZ, 0x6, R64 ;  /* 0x00000006ff4a7819 */ /* 0x000fe40000011640 */
[C-C-:B------:R-:W-:Y:S02]  /*13b10*/  SHF.L.W.U32.HI R17, R21.reuse, 0xd, R32.reuse ;  /* 0x0000000d15117819 */ /* 0x140fe40000010e20 */
[----:B------:R-:W-:Y:S02]  /*13b20*/  LOP3.LUT R38, R74, R38, R67, 0x96, !PT ;  /* 0x000000264a267212 */ /* 0x000fe400078e9643 */
[----:B------:R-:W-:Y:S02]  /*13b30*/  SHF.L.W.U32.HI R22, R32, 0x3, R21 ;  /* 0x0000000320167819 */ /* 0x000fe40000010e15 */
[----:B------:R-:W-:Y:S02]  /*13b40*/  SHF.R.U64 R85, R21, 0x6, R32 ;  /* 0x0000000615557819 */ /* 0x000fe40000001220 */
[----:B------:R-:W-:-:S02]  /*13b50*/  SHF.L.W.U32.HI R67, R59, 0x12, R48 ;  /* 0x000000123b437819 */ /* 0x000fc40000010e30 */
[----:B------:R-:W-:Y:S02]  /*13b60*/  SHF.L.W.U32.HI R74, R59, 0xe, R48 ;  /* 0x0000000e3b4a7819 */ /* 0x000fe40000010e30 */
[--C-:B------:R-:W-:Y:S02]  /*13b70*/  SHF.L.W.U32.HI R82, R48, 0x17, R59.reuse ;  /* 0x0000001730527819 */ /* 0x100fe40000010e3b */
[----:B------:R-:W-:Y:S02]  /*13b80*/  LOP3.LUT R17, R85, R17, R22, 0x96, !PT ;  /* 0x0000001155117212 */ /* 0x000fe400078e9616 */
        /* <DEDUP_REMOVED lines=9> */
[----:B------:R-:W-:Y:S02]  /*13c20*/  SHF.L.W.U32.HI R36, R75, 0x19, R62 ;  /* 0x000000194b247819 */ /* 0x000fe40000010e3e */
[----:B------:R-:W-:Y:S02]  /*13c30*/  LOP3.LUT R74, R84, R48, R77, 0xb8, !PT ;  /* 0x00000030544a7212 */ /* 0x000fe400078eb84d */
[----:B------:R-:W-:Y:S02]  /*13c40*/  LOP3.LUT R67, R36, R22, R67, 0x96, !PT ;  /* 0x0000001624437212 */ /* 0x000fe400078e9643 */
[----:B------:R-:W-:Y:S02]  /*13c50*/  IADD3.X R74, PT, PT, R86, R41, R74, P0, P1 ;  /* 0x00000029564a7210 */ /* 0x000fe400007e244a */
[----:B------:R-:W-:Y:S02]  /*13c60*/  SHF.L.W.U32.HI R86, R32, 0xd, R21 ;  /* 0x0000000d20567819 */ /* 0x000fe40000010e15 */
[----:B------:R-:W-:-:S02]  /*13c70*/  SHF.L.W.U32.HI R41, R21, 0x3, R32 ;  /* 0x0000000315297819 */ /* 0x000fc40000010e20 */
[----:B------:R-:W-:Y:S02]  /*13c80*/  SHF.R.U32.HI R36, RZ, 0x6, R32 ;  /* 0x00000006ff247819 */ /* 0x000fe40000011620 */
[----:B------:R-:W-:Y:S02]  /*13c90*/  IADD3 R85, P0, PT, R85, 0x3b1696b1, RZ ;  /* 0x3b1696b155557810 */ /* 0x000fe40007f1e0ff */
[----:B------:R-:W-:Y:S02]  /*13ca0*/  LOP3.LUT R22, R62, R65, R18, 0xe8, !PT ;  /* 0x000000413e167212 */ /* 0x000fe400078ee812 */
[----:B------:R-:W-:Y:S02]  /*13cb0*/  LOP3.LUT R86, R36, R86, R41, 0x96, !PT ;  /* 0x0000005624567212 */ /* 0x000fe400078e9629 */
[C---:B------:R-:W-:Y:S02]  /*13cc0*/  IADD3 R41, P2, P3, R85.reuse, R67, R22 ;  /* 0x0000004355297210 */ /* 0x040fe40007b5e016 */
[----:B------:R-:W-:-:S02]  /*13cd0*/  IADD3 R52, P1, PT, R85, R52, RZ ;  /* 0x0000003455347210 */ /* 0x000fc40007f3e0ff */
[C---:B------:R-:W-:Y:S02]  /*13ce0*/  SHF.L.W.U32.HI R22, R75.reuse, 0x4, R62 ;  /* 0x000000044b167819 */ /* 0x040fe40000010e3e */
[C-C-:B------:R-:W-:Y:S02]  /*13cf0*/  SHF.L.W.U32.HI R67, R62.reuse, 0x1e, R75.reuse ;  /* 0x0000001e3e437819 */ /* 0x140fe40000010e4b */
[----:B------:R-:W-:Y:S02]  /*13d00*/  SHF.L.W.U32.HI R36, R62, 0x19, R75 ;  /* 0x000000193e247819 */ /* 0x000fe40000010e4b */
[----:B------:R-:W-:Y:S02]  /*13d10*/  IADD3.X R74, PT, PT, R74, -0x7f214e02, RZ, P0, !PT ;  /* 0x80deb1fe4a4a7810 */ /* 0x000fe400007fe4ff */
[----:B------:R-:W-:Y:S02]  /*13d20*/  LOP3.LUT R67, R36, R22, R67, 0x96, !PT ;  /* 0x0000001624437212 */ /* 0x000fe400078e9643 */
[----:B------:R-:W-:Y:S01]  /*13d30*/  LOP3.LUT R36, R75, R68, R81, 0xe8, !PT ;  /* 0x000000444b247212 */ /* 0x000fe200078ee851 */
[----:B------:R-:W-:Y:S01]  /*13d40*/  IMAD.X R71, R74, 0x1, R71, P1 ;  /* 0x000000014a477824 */ /* 0x000fe200008e0647 */
[----:B------:R-:W-:-:S02]  /*13d50*/  IADD3 R13, P0, PT, R13, R30, RZ ;  /* 0x0000001e0d0d7210 */ /* 0x000fc40007f1e0ff */
[----:B------:R-:W-:Y:S02]  /*13d60*/  IADD3.X R36, PT, PT, R74, R67, R36, P2, P3 ;  /* 0x000000434a247210 */ /* 0x000fe400017e6424 */
[C-C-:B------:R-:W-:Y:S02]  /*13d70*/  SHF.L.W.U32.HI R22, R52.reuse, 0x12, R71.reuse ;  /* 0x0000001234167819 */ /* 0x140fe40000010e47 */
[----:B------:R-:W-:Y:S02]  /*13d80*/  SHF.L.W.U32.HI R67, R52, 0xe, R71 ;  /* 0x0000000e34437819 */ /* 0x000fe40000010e47 */
[----:B------:R-:W-:Y:S02]  /*13d90*/  SHF.L.W.U32.HI R74, R71, 0x17, R52 ;  /* 0x00000017474a7819 */ /* 0x000fe40000010e34 */
[----:B------:R-:W-:Y:S02]  /*13da0*/  SHF.R.U32.HI R88, RZ, 0x7, R69 ;  /* 0x00000007ff587819 */ /* 0x000fe40000011645 */
[----:B------:R-:W-:Y:S01]  /*13db0*/  LOP3.LUT R67, R74, R22, R67, 0x96, !PT ;  /* 0x000000164a437212 */ /* 0x000fe200078e9643 */
[----:B------:R-:W-:Y:S01]  /*13dc0*/  IMAD.X R22, R38, 0x1, R69, P0 ;  /* 0x0000000126167824 */ /* 0x000fe200000e0645 */
[----:B------:R-:W-:-:S02]  /*13dd0*/  LOP3.LUT R74, R72, R52, R59, 0xb8, !PT ;  /* 0x00000034484a7212 */ /* 0x000fc400078eb83b */
[----:B------:R-:W-:Y:S02]  /*13de0*/  SHF.R.U64 R89, R37, 0x7, R20 ;  /* 0x0000000725597819 */ /* 0x000fe40000001214 */
[----:B------:R-:W-:Y:S02]  /*13df0*/  IADD3 R83, P0, P1, R67, R83, R74 ;  /* 0x0000005343537210 */ /* 0x000fe4000791e04a */
[C-C-:B------:R-:W-:Y:S02]  /*13e00*/  SHF.L.W.U32.HI R82, R13.reuse, 0xd, R22.reuse ;  /* 0x0000000d0d527819 */ /* 0x140fe40000010e16 */
[----:B------:R-:W-:Y:S02]  /*13e10*/  SHF.L.W.U32.HI R67, R22, 0x3, R13 ;  /* 0x0000000316437819 */ /* 0x000fe40000010e0d */
[----:B------:R-:W-:Y:S02]  /*13e20*/  SHF.R.U64 R38, R13, 0x6, R22 ;  /* 0x000000060d267819 */ /* 0x000fe40000001216 */
[----:B------:R-:W-:-:S02]  /*13e30*/  IADD3 R74, P2, P3, R70, 0x106, R17 ;  /* 0x00000106464a7810 */ /* 0x000fc40007b5e011 */
[----:B------:R-:W-:Y:S02]  /*13e40*/  LOP3.LUT R82, R38, R82, R67, 0x96, !PT ;  /* 0x0000005226527212 */ /* 0x000fe400078e9643 */
[----:B------:R-:W-:Y:S02]  /*13e50*/  SHF.L.W.U32.HI R87, R22, 0xd, R13 ;  /* 0x0000000d16577819 */ /* 0x000fe40000010e0d */
[--C-:B------:R-:W-:Y:S02]  /*13e60*/  SHF.L.W.U32.HI R38, R13, 0x3, R22.reuse ;  /* 0x000000030d267819 */ /* 0x100fe40000010e16 */
[----:B------:R-:W-:Y:S02]  /*13e70*/  SHF.R.U32.HI R17, RZ, 0x6, R22 ;  /* 0x00000006ff117819 */ /* 0x000fe40000011616 */
[----:B------:R-:W-:Y:S02]  /*13e80*/  IADD3.X R67, PT, PT, R33, RZ, R86, P2, P3 ;  /* 0x000000ff21437210 */ /* 0x000fe400017e6456 */
[----:B------:R-:W-:-:S02]  /*13e90*/  LOP3.LUT R87, R17, R87, R38, 0x96, !PT ;  /* 0x0000005711577212 */ /* 0x000fc400078e9626 */
[C-C-:B------:R-:W-:Y:S02]  /*13ea0*/  SHF.L.W.U32.HI R86, R74.reuse, 0xd, R67.reuse ;  /* 0x0000000d4a567819 */ /* 0x140fe40000010e43 */
[C-C-:B------:R-:W-:Y:S02]  /*13eb0*/  SHF.L.W.U32.HI R17, R67.reuse, 0x3, R74.reuse ;  /* 0x0000000343117819 */ /* 0x140fe40000010e4a */
[----:B------:R-:W-:Y:S02]  /*13ec0*/  SHF.R.U64 R38, R74, 0x6, R67 ;  /* 0x000000064a267819 */ /* 0x000fe40000001243 */
[----:B------:R-:W-:Y:S02]  /*13ed0*/  SHF.L.W.U32.HI R85, R67, 0xd, R74 ;  /* 0x0000000d43557819 */ /* 0x000fe40000010e4a */
[----:B------:R-:W-:Y:S02]  /*13ee0*/  LOP3.LUT R86, R38, R86, R17, 0x96, !PT ;  /* 0x0000005626567212 */ /* 0x000fe400078e9611 */
[----:B------:R-:W-:-:S02]  /*13ef0*/  SHF.L.W.U32.HI R38, R74, 0x3, R67 ;  /* 0x000000034a267819 */ /* 0x000fc40000010e43 */
[----:B------:R-:W-:-:S04]  /*13f00*/  SHF.R.U32.HI R17, RZ, 0x6, R67 ;  /* 0x00000006ff117819 */ /* 0x000fc80000011643 */
[----:B------:R-:W-:Y:S02]  /*13f10*/  LOP3.LUT R85, R17, R85, R38, 0x96, !PT ;  /* 0x0000005511557212 */ /* 0x000fe400078e9626 */
[C-C-:B------:R-:W-:Y:S02]  /*13f20*/  SHF.L.W.U32.HI R38, R69.reuse, 0x1f, R30.reuse ;  /* 0x0000001f45267819 */ /* 0x140fe40000010e1e */
[----:B------:R-:W-:-:S04]  /*13f30*/  SHF.L.W.U32.HI R17, R69, 0x18, R30 ;  /* 0x0000001845117819 */ /* 0x000fc80000010e1e */
[----:B------:R-:W-:Y:S02]  /*13f40*/  LOP3.LUT R38, R88, R38, R17, 0x96, !PT ;  /* 0x0000002658267212 */ /* 0x000fe400078e9611 */
[C-C-:B------:R-:W-:Y:S02]  /*13f50*/  SHF.L.W.U32.HI R17, R37.reuse, 0x1f, R20.reuse ;  /* 0x0000001f25117819 */ /* 0x140fe40000010e14 */
[----:B------:R-:W-:-:S04]  /*13f60*/  SHF.L.W.U32.HI R88, R37, 0x18, R20 ;  /* 0x0000001825587819 */ /* 0x000fc80000010e14 */
[----:B------:R-:W-:Y:S02]  /*13f70*/  LOP3.LUT R17, R89, R17, R88, 0x96, !PT ;  /* 0x0000001159117212 */ /* 0x000fe400078e9658 */
[----:B------:R-:W-:Y:S02]  /*13f80*/  IADD3 R88, P2, P3, R82, R60, R27 ;  /* 0x0000003c52587210 */ /* 0x000fe40007b5e01b */
[C-C-:B------:R-:W-:Y:S02]  /*13f90*/  SHF.L.W.U32.HI R60, R20.reuse, 0x1f, R37.reuse ;  /* 0x0000001f143c7819 */ /* 0x140fe40000010e25 */
[----:B------:R-:W-:Y:S02]  /*13fa0*/  SHF.L.W.U32.HI R89, R20, 0x18, R37 ;  /* 0x0000001814597819 */ /* 0x000fe40000010e25 */
[----:B------:R-:W-:Y:S02]  /*13fb0*/  SHF.R.U32.HI R82, RZ, 0x7, R20 ;  /* 0x00000007ff527819 */ /* 0x000fe40000011614 */
[----:B------:R-:W-:-:S02]  /*13fc0*/  IADD3.X R79, PT, PT, R87, R79, R26, P2, P3 ;  /* 0x0000004f574f7210 */ /* 0x000fc400017e641a */
[----:B------:R-:W-:Y:S02]  /*13fd0*/  LOP3.LUT R60, R82, R60, R89, 0x96, !PT ;  /* 0x0000003c523c7212 */ /* 0x000fe400078e9659 */
[----:B------:R-:W-:Y:S02]  /*13fe0*/  IADD3 R89, P4, P5, R37, R80, R73 ;  /* 0x0000005025597210 */ /* 0x000fe40007d9e049 */
[----:B------:R-:W-:Y:S02]  /*13ff0*/  IADD3 R73, P2, PT, R88, 0x200, RZ ;  /* 0x0000020058497810 */ /* 0x000fe40007f5e0ff */
[----:B------:R-:W-:-:S03]  /*14000*/  IADD3.X R88, PT, PT, R20, R19, R58, P4, P5 ;  /* 0x0000001314587210 */ /* 0x000fc600027ea43a */
[----:B------:R-:W-:Y:S01]  /*14010*/  IMAD.X R82, RZ, RZ, R79, P2 ;  /* 0x000000ffff527224 */ /* 0x000fe200010e064f */
[----:B------:R-:W-:-:S04]  /*14020*/  IADD3 R19, P2, PT, R86, R89, RZ ;  /* 0x0000005956137210 */ /* 0x000fc80007f5e0ff */
[C-C-:B------:R-:W-:Y:S02]  /*14030*/  SHF.L.W.U32.HI R80, R73.reuse, 0xd, R82.reuse ;  /* 0x0000000d49507819 */ /* 0x140fe40000010e52 */
[----:B------:R-:W-:Y:S02]  /*14040*/  SHF.L.W.U32.HI R79, R82, 0x3, R73 ;  /* 0x00000003524f7819 */ /* 0x000fe40000010e49 */
[C-C-:B------:R-:W-:Y:S02]  /*14050*/  SHF.R.U64 R58, R73.reuse, 0x6, R82.reuse ;  /* 0x00000006493a7819 */ /* 0x140fe40000001252 */
[----:B------:R-:W-:Y:S02]  /*14060*/  SHF.L.W.U32.HI R86, R73, 0x3, R82 ;  /* 0x0000000349567819 */ /* 0x000fe40000010e52 */
[----:B------:R-:W-:Y:S01]  /*14070*/  LOP3.LUT R80, R58, R80, R79, 0x96, !PT ;  /* 0x000000503a507212 */ /* 0x000fe200078e964f */
[----:B------:R-:W-:Y:S01]  /*14080*/  IMAD.X R58, R85, 0x1, R88, P2 ;  /* 0x00000001553a7824 */ /* 0x000fe200010e0658 */
[----:B------:R-:W-:-:S02]  /*14090*/  SHF.L.W.U32.HI R85, R82, 0xd, R73 ;  /* 0x0000000d52557819 */ /* 0x000fc40000010e49 */
[----:B------:R-:W-:Y:S02]  /*140a0*/  SHF.R.U32.HI R79, RZ, 0x6, R82 ;  /* 0x00000006ff4f7819 */ /* 0x000fe40000011652 */
[----:B------:R-:W-:Y:S02]  /*140b0*/  SHF.R.U64 R87, R19, 0x6, R58 ;  /* 0x0000000613577819 */ /* 0x000fe4000000123a */
[----:B------:R-:W-:Y:S02]  /*140c0*/  LOP3.LUT R85, R79, R85, R86, 0x96, !PT ;  /* 0x000000554f557212 */ /* 0x000fe400078e9656 */
[----:B------:R-:W-:Y:S02]  /*140d0*/  SHF.L.W.U32.HI R79, R19, 0xd, R58 ;  /* 0x0000000d134f7819 */ /* 0x000fe40000010e3a */
[----:B------:R-:W-:Y:S02]  /*140e0*/  SHF.L.W.U32.HI R86, R58, 0x3, R19 ;  /* 0x000000033a567819 */ /* 0x000fe40000010e13 */
[----:B------:R-:W-:-:S02]  /*140f0*/  SHF.R.U64 R88, R27, 0x7, R26 ;  /* 0x000000071b587819 */ /* 0x000fc4000000121a */
[----:B------:R-:W-:Y:S02]  /*14100*/  LOP3.LUT R79, R87, R79, R86, 0x96, !PT ;  /* 0x0000004f574f7212 */ /* 0x000fe400078e9656 */
[----:B------:R-:W-:Y:S02]  /*14110*/  IADD3 R87, P2, P3, R56, R76, R57 ;  /* 0x0000004c38577210 */ /* 0x000fe40007b5e039 */
[C-C-:B------:R-:W-:Y:S02]  /*14120*/  SHF.L.W.U32.HI R57, R71.reuse, 0x12, R52.reuse ;  /* 0x0000001247397819 */ /* 0x140fe40000010e34 */
[----:B------:R-:W-:Y:S02]  /*14130*/  SHF.L.W.U32.HI R76, R71, 0xe, R52 ;  /* 0x0000000e474c7819 */ /* 0x000fe40000010e34 */
[----:B------:R-:W-:-:S04]  /*14140*/  SHF.L.W.U32.HI R86, R52, 0x17, R71 ;  /* 0x0000001734567819 */ /* 0x000fc80000010e47 */
[----:B------:R-:W-:Y:S02]  /*14150*/  LOP3.LUT R76, R86, R57, R76, 0x96, !PT ;  /* 0x00000039564c7212 */ /* 0x000fe400078e964c */
[----:B------:R-:W-:Y:S02]  /*14160*/  IADD3.X R86, PT, PT, R55, R61, R44, P2, P3 ;  /* 0x0000003d37567210 */ /* 0x000fe400017e642c */
[----:B------:R-:W-:Y:S02]  /*14170*/  IADD3 R44, P2, PT, R80, R87, RZ ;  /* 0x00000057502c7210 */ /* 0x000fe40007f5e0ff */
[----:B------:R-:W-:Y:S02]  /*14180*/  LOP3.LUT R61, R77, R71, R48, 0xb8, !PT ;  /* 0x000000474d3d7212 */ /* 0x000fe400078eb830 */
[----:B------:R-:W-:Y:S01]  /*14190*/  SHF.R.U32.HI R80, RZ, 0x6, R58 ;  /* 0x00000006ff507819 */ /* 0x000fe2000001163a */
[----:B------:R-:W-:Y:S01]  /*141a0*/  IMAD.X R57, R85, 0x1, R86, P2 ;  /* 0x0000000155397824 */ /* 0x000fe200010e0656 */
[----:B------:R-:W-:-:S02]  /*141b0*/  IADD3.X R84, PT, PT, R76, R84, R61, P0, P1 ;  /* 0x000000544c547210 */ /* 0x000fc400007e243d */
[----:B------:R-:W-:Y:S02]  /*141c0*/  SHF.L.W.U32.HI R61, R58, 0xd, R19 ;  /* 0x0000000d3a3d7819 */ /* 0x000fe40000010e13 */
[----:B------:R-:W-:Y:S02]  /*141d0*/  SHF.L.W.U32.HI R76, R19, 0x3, R58 ;  /* 0x00000003134c7819 */ /* 0x000fe40000010e3a */
[----:B------:R-:W-:Y:S02]  /*141e0*/  SHF.L.W.U32.HI R85, R57, 0x3, R44 ;  /* 0x0000000339557819 */ /* 0x000fe40000010e2c */
[----:B------:R-:W-:Y:S02]  /*141f0*/  LOP3.LUT R61, R80, R61, R76, 0x96, !PT ;  /* 0x0000003d503d7212 */ /* 0x000fe400078e964c */
[C-C-:B------:R-:W-:Y:S02]  /*14200*/  SHF.L.W.U32.HI R76, R44.reuse, 0xd, R57.reuse ;  /* 0x0000000d2c4c7819 */ /* 0x140fe40000010e39 */
[----:B------:R-:W-:-:S02]  /*14210*/  SHF.R.U64 R80, R44, 0x6, R57 ;  /* 0x000000062c507819 */ /* 0x000fc40000001239 */
[----:B------:R-:W-:Y:S02]  /*14220*/  SHF.L.W.U32.HI R86, R36, 0x19, R41 ;  /* 0x0000001924567819 */ /* 0x000fe40000010e29 */
[----:B------:R-:W-:Y:S02]  /*14230*/  LOP3.LUT R76, R80, R76, R85, 0x96, !PT ;  /* 0x0000004c504c7212 */ /* 0x000fe400078e9655 */
[----:B------:R-:W-:Y:S02]  /*14240*/  SHF.L.W.U32.HI R80, R41, 0x4, R36 ;  /* 0x0000000429507819 */ /* 0x000fe40000010e24 */
[----:B------:R-:W-:Y:S02]  /*14250*/  SHF.L.W.U32.HI R85, R36, 0x1e, R41 ;  /* 0x0000001e24557819 */ /* 0x000fe40000010e29 */
[----:B------:R-:W-:Y:S02]  /*14260*/  SHF.L.W.U32.HI R92, R44, 0x18, R57 ;  /* 0x000000182c5c7819 */ /* 0x000fe40000010e39 */
[----:B------:R-:W-:-:S02]  /*14270*/  LOP3.LUT R80, R86, R80, R85, 0x96, !PT ;  /* 0x0000005056507212 */ /* 0x000fc400078e9655 */
[----:B------:R-:W-:Y:S02]  /*14280*/  IADD3 R86, P0, P1, R45, R54, R66 ;  /* 0x000000362d567210 */ /* 0x000fe4000791e042 */
[----:B------:R-:W-:Y:S02]  /*14290*/  SHF.L.W.U32.HI R85, R36, 0x4, R41 ;  /* 0x0000000424557819 */ /* 0x000fe40000010e29 */
[C-C-:B------:R-:W-:Y:S02]  /*142a0*/  SHF.L.W.U32.HI R54, R41.reuse, 0x1e, R36.reuse ;  /* 0x0000001e29367819 */ /* 0x140fe40000010e24 */
[----:B------:R-:W-:-:S04]  /*142b0*/  SHF.L.W.U32.HI R66, R41, 0x19, R36 ;  /* 0x0000001929427819 */ /* 0x000fc80000010e24 */
[----:B------:R-:W-:Y:S02]  /*142c0*/  LOP3.LUT R85, R66, R85, R54, 0x96, !PT ;  /* 0x0000005542557212 */ /* 0x000fe400078e9636 */
[----:B------:R-:W-:Y:S02]  /*142d0*/  IADD3 R54, P2, PT, R79, R86, RZ ;  /* 0x000000564f367210 */ /* 0x000fe40007f5e0ff */
[----:B------:R-:W-:Y:S02]  /*142e0*/  IADD3.X R66, PT, PT, R64, R15, R39, P0, P1 ;  /* 0x0000000f40427210 */ /* 0x000fe400007e2427 */
[----:B------:R-:W-:Y:S02]  /*142f0*/  IADD3 R83, P0, PT, R83, 0x25c71235, RZ ;  /* 0x25c7123553537810 */ /* 0x000fe40007f1e0ff */
[----:B------:R-:W-:Y:S01]  /*14300*/  LOP3.LUT R79, R41, R62, R65, 0xe8, !PT ;  /* 0x0000003e294f7212 */ /* 0x000fe200078ee841 */
[----:B------:R-:W-:Y:S01]  /*14310*/  IMAD.X R15, R61, 0x1, R66, P2 ;  /* 0x000000013d0f7824 */ /* 0x000fe200010e0642 */
[----:B------:R-:W-:-:S02]  /*14320*/  IADD3 R61, P1, PT, R83, R18, RZ ;  /* 0x00000012533d7210 */ /* 0x000fc40007f3e0ff */
[----:B------:R-:W-:Y:S02]  /*14330*/  IADD3 R66, P2, P3, R83, R80, R79 ;  /* 0x0000005053427210 */ /* 0x000fe40007b5e04f */
[----:B------:R-:W-:Y:S02]  /*14340*/  SHF.L.W.U32.HI R80, R57, 0xd, R44 ;  /* 0x0000000d39507819 */ /* 0x000fe40000010e2c */
[--C-:B------:R-:W-:Y:S02]  /*14350*/  SHF.L.W.U32.HI R79, R44, 0x3, R57.reuse ;  /* 0x000000032c4f7819 */ /* 0x100fe40000010e39 */
[----:B------:R-:W-:Y:S02]  /*14360*/  SHF.R.U32.HI R83, RZ, 0x6, R57 ;  /* 0x00000006ff537819 */ /* 0x000fe40000011639 */
[----:B------:R-:W-:Y:S02]  /*14370*/  IADD3.X R84, PT, PT, R84, -0x6423f959, RZ, P0, !PT ;  /* 0x9bdc06a754547810 */ /* 0x000fe400007fe4ff */
[----:B------:R-:W-:-:S02]  /*14380*/  LOP3.LUT R18, R36, R75, R68, 0xe8, !PT ;  /* 0x0000004b24127212 */ /* 0x000fc400078ee844 */
[----:B------:R-:W-:Y:S02]  /*14390*/  LOP3.LUT R80, R83, R80, R79, 0x96, !PT ;  /* 0x0000005053507212 */ /* 0x000fe400078e964f */
[C---:B------:R-:W-:Y:S01]  /*143a0*/  IADD3.X R79, PT, PT, R84.reuse, R85, R18, P2, P3 ;  /* 0x00000055544f7210 */ /* 0x040fe200017e6412 */
[----:B------:R-:W-:Y:S01]  /*143b0*/  IMAD.X R18, R84, 0x1, R81, P1 ;  /* 0x0000000154127824 */ /* 0x000fe200008e0651 */
[C-C-:B------:R-:W-:Y:S02]  /*143c0*/  SHF.L.W.U32.HI R83, R54.reuse, 0xd, R15.reuse ;  /* 0x0000000d36537819 */ /* 0x140fe40000010e0f */
[----:B------:R-:W-:Y:S02]  /*143d0*/  SHF.L.W.U32.HI R84, R15, 0x3, R54 ;  /* 0x000000030f547819 */ /* 0x000fe40000010e36 */
[----:B------:R-:W-:Y:S02]  /*143e0*/  SHF.R.U64 R81, R54, 0x6, R15 ;  /* 0x0000000636517819 */ /* 0x000fe4000000120f */
[----:B------:R-:W-:-:S02]  /*143f0*/  SHF.L.W.U32.HI R85, R18, 0x17, R61 ;  /* 0x0000001712557819 */ /* 0x000fc40000010e3d */
[----:B------:R-:W-:Y:S02]  /*14400*/  LOP3.LUT R83, R81, R83, R84, 0x96, !PT ;  /* 0x0000005351537212 */ /* 0x000fe400078e9654 */
[C-C-:B------:R-:W-:Y:S02]  /*14410*/  SHF.L.W.U32.HI R81, R61.reuse, 0x12, R18.reuse ;  /* 0x000000123d517819 */ /* 0x140fe40000010e12 */
[----:B------:R-:W-:Y:S02]  /*14420*/  SHF.L.W.U32.HI R84, R61, 0xe, R18 ;  /* 0x0000000e3d547819 */ /* 0x000fe40000010e12 */
[C-C-:B------:R-:W-:Y:S02]  /*14430*/  SHF.L.W.U32.HI R86, R18.reuse, 0x12, R61.reuse ;  /* 0x0000001212567819 */ /* 0x140fe40000010e3d */
[----:B------:R-:W-:Y:S02]  /*14440*/  LOP3.LUT R85, R85, R81, R84, 0x96, !PT ;  /* 0x0000005155557212 */ /* 0x000fe400078e9654 */
[----:B------:R-:W-:-:S02]  /*14450*/  SHF.L.W.U32.HI R81, R18, 0xe, R61 ;  /* 0x0000000e12517819 */ /* 0x000fc40000010e3d */
[----:B------:R-:W-:Y:S02]  /*14460*/  SHF.L.W.U32.HI R84, R61, 0x17, R18 ;  /* 0x000000173d547819 */ /* 0x000fe40000010e12 */
[----:B------:R-:W-:Y:S02]  /*14470*/  IADD3 R23, P0, P1, R21, R23, R78 ;  /* 0x0000001715177210 */ /* 0x000fe4000791e04e */
[----:B------:R-:W-:Y:S02]  /*14480*/  LOP3.LUT R86, R84, R86, R81, 0x96, !PT ;  /* 0x0000005654567212 */ /* 0x000fe400078e9651 */
[----:B------:R-:W-:Y:S02]  /*14490*/  IADD3 R23, P2, PT, R76, R23, RZ ;  /* 0x000000174c177210 */ /* 0x000fe40007f5e0ff */
[----:B------:R-:W-:Y:S02]  /*144a0*/  IADD3.X R87, PT, PT, R32, R50, R53, P0, P1 ;  /* 0x0000003220577210 */ /* 0x000fe400007e2435 */
[----:B------:R-:W-:-:S02]  /*144b0*/  LOP3.LUT R81, R59, R61, R52, 0xb8, !PT ;  /* 0x0000003d3b517212 */ /* 0x000fc400078eb834 */
[----:B------:R-:W-:Y:S01]  /*144c0*/  SHF.L.W.U32.HI R84, R15, 0xd, R54 ;  /* 0x0000000d0f547819 */ /* 0x000fe20000010e36 */
[----:B------:R-:W-:Y:S01]  /*144d0*/  IMAD.X R50, R80, 0x1, R87, P2 ;  /* 0x0000000150327824 */ /* 0x000fe200010e0657 */
[----:B------:R-:W-:Y:S02]  /*144e0*/  IADD3 R72, P0, P1, R85, R72, R81 ;  /* 0x0000004855487210 */ /* 0x000fe4000791e051 */
[--C-:B------:R-:W-:Y:S02]  /*144f0*/  SHF.L.W.U32.HI R81, R54, 0x3, R15.reuse ;  /* 0x0000000336517819 */ /* 0x100fe40000010e0f */
[----:B------:R-:W-:Y:S02]  /*14500*/  SHF.R.U32.HI R80, RZ, 0x6, R15 ;  /* 0x00000006ff507819 */ /* 0x000fe4000001160f */
[----:B------:R-:W-:Y:S02]  /*14510*/  LOP3.LUT R76, R48, R18, R71, 0xb8, !PT ;  /* 0x00000012304c7212 */ /* 0x000fe400078eb847 */
[----:B------:R-:W-:-:S02]  /*14520*/  LOP3.LUT R84, R80, R84, R81, 0x96, !PT ;  /* 0x0000005450547212 */ /* 0x000fc400078e9651 */
[----:B------:R-:W-:Y:S02]  /*14530*/  IADD3.X R77, PT, PT, R86, R77, R76, P0, P1 ;  /* 0x0000004d564d7210 */ /* 0x000fe400007e244c */
[C-C-:B------:R-:W-:Y:S02]  /*14540*/  SHF.L.W.U32.HI R81, R23.reuse, 0xd, R50.reuse ;  /* 0x0000000d17517819 */ /* 0x140fe40000010e32 */
[----:B------:R-:W-:Y:S02]  /*14550*/  SHF.L.W.U32.HI R76, R50, 0x3, R23 ;  /* 0x00000003324c7819 */ /* 0x000fe40000010e17 */
[----:B------:R-:W-:Y:S02]  /*14560*/  SHF.R.U64 R80, R23, 0x6, R50 ;  /* 0x0000000617507819 */ /* 0x000fe40000001232 */
[----:B------:R-:W-:Y:S02]  /*14570*/  IADD3 R42, P0, P1, R13, R42, R46 ;  /* 0x0000002a0d2a7210 */ /* 0x000fe4000791e02e */
[----:B------:R-:W-:-:S02]  /*14580*/  LOP3.LUT R81, R80, R81, R76, 0x96, !PT ;  /* 0x0000005150517212 */ /* 0x000fc400078e964c */
[----:B------:R-:W-:Y:S02]  /*14590*/  SHF.L.W.U32.HI R80, R50, 0xd, R23 ;  /* 0x0000000d32507819 */ /* 0x000fe40000010e17 */
[--C-:B------:R-:W-:Y:S02]  /*145a0*/  SHF.L.W.U32.HI R85, R23, 0x3, R50.reuse ;  /* 0x0000000317557819 */ /* 0x100fe40000010e32 */
[----:B------:R-:W-:Y:S02]  /*145b0*/  SHF.R.U32.HI R76, RZ, 0x6, R50 ;  /* 0x00000006ff4c7819 */ /* 0x000fe40000011632 */
[----:B------:R-:W-:Y:S02]  /*145c0*/  IADD3 R42, P2, PT, R83, R42, RZ ;  /* 0x0000002a532a7210 */ /* 0x000fe40007f5e0ff */
[----:B------:R-:W-:Y:S02]  /*145d0*/  IADD3.X R51, PT, PT, R22, R51, R47, P0, P1 ;  /* 0x0000003316337210 */ /* 0x000fe400007e242f */
[----:B------:R-:W-:-:S02]  /*145e0*/  LOP3.LUT R80, R76, R80, R85, 0x96, !PT ;  /* 0x000000504c507212 */ /* 0x000fc400078e9655 */
[----:B------:R-:W-:Y:S02]  /*145f0*/  SHF.L.W.U32.HI R85, R66, 0x4, R79 ;  /* 0x0000000442557819 */ /* 0x000fe40000010e4f */
[C-C-:B------:R-:W-:Y:S02]  /*14600*/  SHF.L.W.U32.HI R76, R79.reuse, 0x1e, R66.reuse ;  /* 0x0000001e4f4c7819 */ /* 0x140fe40000010e42 */
[----:B------:R-:W-:Y:S02]  /*14610*/  SHF.L.W.U32.HI R86, R79, 0x19, R66 ;  /* 0x000000194f567819 */ /* 0x000fe40000010e42 */
[----:B------:R-:W-:Y:S01]  /*14620*/  IADD3 RZ, P0, PT, R0, R31, RZ ;  /* 0x0000001f00ff7210 */ /* 0x000fe20007f1e0ff */
[----:B------:R-:W-:Y:S01]  /*14630*/  IMAD.X R31, R84, 0x1, R51, P2 ;  /* 0x00000001541f7824 */ /* 0x000fe200010e0633 */
[----:B------:R-:W-:Y:S02]  /*14640*/  IADD3 R84, P1, PT, R72, -0x3096d76c, RZ ;  /* 0xcf69289448547810 */ /* 0x000fe40007f3e0ff */
[----:B------:R-:W-:-:S02]  /*14650*/  LOP3.LUT R85, R86, R85, R76, 0x96, !PT ;  /* 0x0000005556557212 */ /* 0x000fc400078e964c */
[C---:B------:R-:W-:Y:S02]  /*14660*/  LOP3.LUT R72, R66.reuse, R41, R62, 0xe8, !PT ;  /* 0x0000002942487212 */ /* 0x040fe400078ee83e */
[----:B------:R-:W-:Y:S02]  /*14670*/  SHF.L.W.U32.HI R86, R79, 0x4, R66 ;  /* 0x000000044f567819 */ /* 0x000fe40000010e42 */
[C-C-:B------:R-:W-:Y:S02]  /*14680*/  SHF.L.W.U32.HI R87, R66.reuse, 0x1e, R79.reuse ;  /* 0x0000001e42577819 */ /* 0x140fe40000010e4f */
[----:B------:R-:W-:Y:S02]  /*14690*/  SHF.L.W.U32.HI R76, R66, 0x19, R79 ;  /* 0x00000019424c7819 */ /* 0x000fe40000010e4f */
[C---:B------:R-:W-:Y:S02]  /*146a0*/  IADD3 R51, P3, P4, R84.reuse, R85, R72 ;  /* 0x0000005554337210 */ /* 0x040fe40007c7e048 */
[----:B------:R-:W-:-:S02]  /*146b0*/  IADD3 R84, P2, PT, R84, R65, RZ ;  /* 0x0000004154547210 */ /* 0x000fc40007f5e0ff */
[--C-:B------:R-:W-:Y:S02]  /*146c0*/  SHF.L.W.U32.HI R72, RZ, 0x1f, R2.reuse ;  /* 0x0000001fff487819 */ /* 0x100fe40000010e02 */
[----:B------:R-:W-:Y:S02]  /*146d0*/  SHF.L.W.U32.HI R83, RZ, 0x18, R2 ;  /* 0x00000018ff537819 */ /* 0x000fe40000010e02 */
[----:B------:R-:W-:Y:S02]  /*146e0*/  LOP3.LUT R86, R76, R86, R87, 0x96, !PT ;  /* 0x000000564c567212 */ /* 0x000fe400078e9657 */
[----:B------:R-:W-:Y:S02]  /*146f0*/  IADD3.X R77, PT, PT, R77, -0x3e640e8c, RZ, P1, !PT ;  /* 0xc19bf1744d4d7810 */ /* 0x000fe40000ffe4ff */
[----:B------:R-:W-:Y:S02]  /*14700*/  LOP3.LUT R65, R79, R36, R75, 0xe8, !PT ;  /* 0x000000244f417212 */ /* 0x000fe400078ee84b */
[----:B------:R-:W-:-:S02]  /*14710*/  LOP3.LUT R83, R72, R83, RZ, 0x3c, !PT ;  /* 0x0000005348537212 */ /* 0x000fc400078e3cff */
[C---:B------:R-:W-:Y:S01]  /*14720*/  IADD3.X R72, PT, PT, R77.reuse, R86, R65, P3, P4 ;  /* 0x000000564d487210 */ /* 0x040fe20001fe8441 */
[----:B------:R-:W-:Y:S01]  /*14730*/  IMAD.IADD R65, R0, 0x1, R63 ;  /* 0x0000000100417824 */ /* 0x000fe200078e023f */
[----:B------:R-:W-:Y:S01]  /*14740*/  LOP3.LUT R86, R52, R84, R61, 0xb8, !PT ;  /* 0x0000005434567212 */ /* 0x000fe200078eb83d */
[----:B------:R-:W-:Y:S01]  /*14750*/  IMAD.X R63, R77, 0x1, R68, P2 ;  /* 0x000000014d3f7824 */ /* 0x000fe200010e0644 */
[C-C-:B------:R-:W-:Y:S01]  /*14760*/  SHF.L.W.U32.HI R76, R27.reuse, 0x1f, R26.reuse ;  /* 0x0000001f1b4c7819 */ /* 0x140fe20000010e1a */
[----:B------:R-:W-:Y:S01]  /*14770*/  IMAD.X R83, RZ, RZ, R83, P0 ;  /* 0x000000ffff537224 */ /* 0x000fe200000e0653 */
[----:B------:R-:W-:Y:S02]  /*14780*/  IADD3 R65, P1, P2, R86, R65, R59 ;  /* 0x0000004156417210 */ /* 0x000fe40007a3e03b */
[----:B------:R-:W-:Y:S02]  /*14790*/  SHF.L.W.U32.HI R87, R27, 0x18, R26 ;  /* 0x000000181b577819 */ /* 0x000fe40000010e1a */
[----:B------:R-:W-:-:S02]  /*147a0*/  LOP3.LUT R59, R71, R63, R18, 0xb8, !PT ;  /* 0x0000003f473b7212 */ /* 0x000fc400078eb812 */
[----:B------:R-:W-:Y:S02]  /*147b0*/  LOP3.LUT R76, R88, R76, R87, 0x96, !PT ;  /* 0x0000004c584c7212 */ /* 0x000fe400078e9657 */
[----:B------:R-:W-:Y:S02]  /*147c0*/  IADD3.X R86, PT, PT, R59, R83, R48, P1, P2 ;  /* 0x000000533b567210 */ /* 0x000fe40000fe4430 */
[----:B------:R-:W-:Y:S02]  /*147d0*/  SHF.L.W.U32.HI R87, R31, 0xd, R42 ;  /* 0x0000000d1f577819 */ /* 0x000fe40000010e2a */
[C-C-:B------:R-:W-:Y:S02]  /*147e0*/  SHF.L.W.U32.HI R48, R42.reuse, 0x3, R31.reuse ;  /* 0x000000032a307819 */ /* 0x140fe40000010e1f */
[--C-:B------:R-:W-:Y:S02]  /*147f0*/  SHF.R.U32.HI R59, RZ, 0x6, R31.reuse ;  /* 0x00000006ff3b7819 */ /* 0x100fe4000001161f */
[----:B------:R-:W-:-:S02]  /*14800*/  SHF.L.W.U32.HI R85, R42, 0xd, R31 ;  /* 0x0000000d2a557819 */ /* 0x000fc40000010e1f */
[----:B------:R-:W-:Y:S02]  /*14810*/  LOP3.LUT R87, R59, R87, R48, 0x96, !PT ;  /* 0x000000573b577212 */ /* 0x000fe400078e9630 */
[----:B------:R-:W-:Y:S02]  /*14820*/  SHF.L.W.U32.HI R68, R31, 0x3, R42 ;  /* 0x000000031f447819 */ /* 0x000fe40000010e2a */
[----:B------:R-:W-:Y:S02]  /*14830*/  SHF.R.U64 R77, R42, 0x6, R31 ;  /* 0x000000062a4d7819 */ /* 0x000fe4000000121f */
        /* <DEDUP_REMOVED lines=8> */
[----:B------:R-:W-:-:S02]  /*148c0*/  SHF.L.W.U32.HI R77, R72, 0x1e, R51 ;  /* 0x0000001e484d7819 */ /* 0x000fc40000010e33 */
[----:B------:R-:W-:Y:S02]  /*148d0*/  LOP3.LUT R59, R68, R59, R48, 0x96, !PT ;  /* 0x0000003b443b7212 */ /* 0x000fe400078e9630 */
[----:B------:R-:W-:Y:S02]  /*148e0*/  SHF.L.W.U32.HI R68, R51, 0x4, R72 ;  /* 0x0000000433447819 */ /* 0x000fe40000010e48 */
[----:B------:R-:W-:Y:S02]  /*148f0*/  SHF.L.W.U32.HI R48, R72, 0x19, R51 ;  /* 0x0000001948307819 */ /* 0x000fe40000010e33 */
[----:B------:R-:W-:Y:S02]  /*14900*/  SHF.R.U32.HI R83, RZ, 0x7, R26 ;  /* 0x00000007ff537819 */ /* 0x000fe4000001161a */
[----:B------:R-:W-:Y:S02]  /*14910*/  LOP3.LUT R68, R48, R68, R77, 0x96, !PT ;  /* 0x0000004430447212 */ /* 0x000fe400078e964d */
[----:B------:R-:W-:-:S02]  /*14920*/  SHF.L.W.U32.HI R77, R26, 0x1f, R27 ;  /* 0x0000001f1a4d7819 */ /* 0x000fc40000010e1b */
[----:B------:R-:W-:Y:S02]  /*14930*/  SHF.L.W.U32.HI R48, R26, 0x18, R27 ;  /* 0x000000181a307819 */ /* 0x000fe40000010e1b */
[----:B------:R-:W-:Y:S02]  /*14940*/  SHF.L.W.U32.HI R89, R72, 0x4, R51 ;  /* 0x0000000448597819 */ /* 0x000fe40000010e33 */
[----:B------:R-:W-:Y:S02]  /*14950*/  LOP3.LUT R77, R83, R77, R48, 0x96, !PT ;  /* 0x0000004d534d7212 */ /* 0x000fe400078e9630 */
[----:B------:R-:W-:Y:S02]  /*14960*/  IADD3 R48, P0, P1, R74, R43, R29 ;  /* 0x0000002b4a307210 */ /* 0x000fe4000791e01d */
[----:B------:R-:W-:Y:S02]  /*14970*/  IADD3 R65, P3, P4, R65, -0x610eb52e, R88 ;  /* 0x9ef14ad241417810 */ /* 0x000fe40007c7e058 */
[----:B------:R-:W-:-:S02]  /*14980*/  IADD3 R48, P2, PT, R81, R48, RZ ;  /* 0x0000003051307210 */ /* 0x000fc40007f5e0ff */
[----:B------:R-:W-:Y:S02]  /*14990*/  IADD3.X R43, PT, PT, R67, R38, R34, P0, P1 ;  /* 0x00000026432b7210 */ /* 0x000fe400007e2422 */
[----:B------:R-:W-:Y:S02]  /*149a0*/  SHF.L.W.U32.HI R38, R51, 0x1e, R72 ;  /* 0x0000001e33267819 */ /* 0x000fe40000010e48 */
[----:B------:R-:W-:Y:S01]  /*149b0*/  IADD3 R28, P0, P1, R73, R30, R28 ;  /* 0x0000001e491c7210 */ /* 0x000fe2000791e01c */
[----:B------:R-:W-:Y:S01]  /*149c0*/  IMAD.X R43, R80, 0x1, R43, P2 ;  /* 0x00000001502b7824 */ /* 0x000fe200010e062b */
[----:B------:R-:W-:Y:S02]  /*149d0*/  SHF.L.W.U32.HI R80, R51, 0x19, R72 ;  /* 0x0000001933507819 */ /* 0x000fe40000010e48 */
[----:B------:R-:W-:Y:S02]  /*149e0*/  IADD3 R28, P2, PT, R85, R28, RZ ;  /* 0x0000001c551c7210 */ /* 0x000fe40007f5e0ff */
[----:B------:R-:W-:-:S02]  /*149f0*/  LOP3.LUT R89, R80, R89, R38, 0x96, !PT ;  /* 0x0000005950597212 */ /* 0x000fc400078e9626 */
[C-C-:B------:R-:W-:Y:S02]  /*14a00*/  SHF.L.W.U32.HI R83, R48.reuse, 0xd, R43.reuse ;  /* 0x0000000d30537819 */ /* 0x140fe40000010e2b */
[C-C-:B------:R-:W-:Y:S02]  /*14a10*/  SHF.L.W.U32.HI R38, R43.reuse, 0x3, R48.reuse ;  /* 0x000000032b267819 */ /* 0x140fe40000010e30 */
[--C-:B------:R-:W-:Y:S02]  /*14a20*/  SHF.R.U64 R80, R48, 0x6, R43.reuse ;  /* 0x0000000630507819 */ /* 0x100fe4000000122b */
[----:B------:R-:W-:Y:S02]  /*14a30*/  SHF.L.W.U32.HI R81, R43, 0xd, R48 ;  /* 0x0000000d2b517819 */ /* 0x000fe40000010e30 */
[----:B------:R-:W-:Y:S02]  /*14a40*/  LOP3.LUT R83, R80, R83, R38, 0x96, !PT ;  /* 0x0000005350537212 */ /* 0x000fe400078e9626 */
[----:B------:R-:W-:-:S02]  /*14a50*/  SHF.L.W.U32.HI R38, R48, 0x3, R43 ;  /* 0x0000000330267819 */ /* 0x000fc40000010e2b */
[----:B------:R-:W-:Y:S02]  /*14a60*/  SHF.R.U32.HI R80, RZ, 0x6, R43 ;  /* 0x00000006ff507819 */ /* 0x000fe4000001162b */
[--C-:B------:R-:W-:Y:S02]  /*14a70*/  SHF.L.W.U32.HI R85, R56, 0x18, R55.reuse ;  /* 0x0000001838557819 */ /* 0x100fe40000010e37 */
[----:B------:R-:W-:Y:S02]  /*14a80*/  LOP3.LUT R81, R80, R81, R38, 0x96, !PT ;  /* 0x0000005150517212 */ /* 0x000fe400078e9626 */
[C-C-:B------:R-:W-:Y:S02]  /*14a90*/  SHF.L.W.U32.HI R80, R56.reuse, 0x1f, R55.reuse ;  /* 0x0000001f38507819 */ /* 0x140fe40000010e37 */
[----:B------:R-:W-:Y:S02]  /*14aa0*/  SHF.R.U64 R38, R56, 0x7, R55 ;  /* 0x0000000738267819 */ /* 0x000fe40000001237 */
[----:B------:R-:W-:-:S02]  /*14ab0*/  IADD3.X R86, PT, PT, R86, -0x1b64963f, R59, P3, P4 ;  /* 0xe49b69c156567810 */ /* 0x000fc40001fe843b */
[----:B------:R-:W-:Y:S02]  /*14ac0*/  LOP3.LUT R80, R38, R80, R85, 0x96, !PT ;  /* 0x0000005026507212 */ /* 0x000fe400078e9655 */
[----:B------:R-:W-:Y:S02]  /*14ad0*/  IADD3.X R38, PT, PT, R82, R69, R25, P0, P1 ;  /* 0x0000004552267210 */ /* 0x000fe400007e2419 */
[----:B------:R-:W-:-:S03]  /*14ae0*/  LOP3.LUT R59, R51, R66, R41, 0xe8, !PT ;  /* 0x00000042333b7212 */ /* 0x000fc600078ee829 */
[----:B------:R-:W-:Y:S01]  /*14af0*/  IMAD.X R25, R87, 0x1, R38, P2 ;  /* 0x0000000157197824 */ /* 0x000fe200010e0626 */
[C---:B------:R-:W-:Y:S02]  /*14b00*/  IADD3 R38, P1, P2, R65.reuse, R68, R59 ;  /* 0x0000004441267210 */ /* 0x040fe40007a3e03b */
[----:B------:R-:W-:Y:S02]  /*14b10*/  IADD3 R59, P0, PT, R65, R62, RZ ;  /* 0x0000003e413b7210 */ /* 0x000fe40007f1e0ff */
[----:B------:R-:W-:Y:S02]  /*14b20*/  LOP3.LUT R62, R72, R79, R36, 0xe8, !PT ;  /* 0x0000004f483e7212 */ /* 0x000fe400078ee824 */
[----:B------:R-:W-:Y:S01]  /*14b30*/  LOP3.LUT R85, R61, R59, R84, 0xb8, !PT ;  /* 0x0000003b3d557212 */ /* 0x000fe200078eb854 */
[C---:B------:R-:W-:Y:S01]  /*14b40*/  IMAD.X R68, R86.reuse, 0x1, R75, P0 ;  /* 0x0000000156447824 */ /* 0x040fe200000e064b */
[----:B------:R-:W-:Y:S02]  /*14b50*/  IADD3.X R65, PT, PT, R86, R89, R62, P1, P2 ;  /* 0x0000005956417210 */ /* 0x000fe40000fe443e */
[----:B------:R-:W-:-:S02]  /*14b60*/  IADD3 R52, P0, P1, R85, R24, R52 ;  /* 0x0000001855347210 */ /* 0x000fc4000791e034 */
[----:B------:R-:W-:Y:S02]  /*14b70*/  LOP3.LUT R24, R18, R68, R63, 0xb8, !PT ;  /* 0x0000004412187212 */ /* 0x000fe400078eb83f */
[----:B------:R-:W-:Y:S02]  /*14b80*/  SHF.L.W.U32.HI R87, R25, 0xd, R28 ;  /* 0x0000000d19577819 */ /* 0x000fe40000010e1c */
[----:B------:R-:W-:Y:S02]  /*14b90*/  IADD3.X R71, PT, PT, R24, R35, R71, P0, P1 ;  /* 0x0000002318477210 */ /* 0x000fe400007e2447 */
[--C-:B------:R-:W-:Y:S02]  /*14ba0*/  SHF.L.W.U32.HI R24, R28, 0x3, R25.reuse ;  /* 0x000000031c187819 */ /* 0x100fe40000010e19 */
[----:B------:R-:W-:Y:S02]  /*14bb0*/  SHF.R.U32.HI R35, RZ, 0x6, R25 ;  /* 0x00000006ff237819 */ /* 0x000fe40000011619 */
[----:B------:R-:W-:-:S02]  /*14bc0*/  SHF.L.W.U32.HI R89, R59, 0x12, R68 ;  /* 0x000000123b597819 */ /* 0x000fc40000010e44 */
[----:B------:R-:W-:Y:S02]  /*14bd0*/  LOP3.LUT R87, R35, R87, R24, 0x96, !PT ;  /* 0x0000005723577212 */ /* 0x000fe400078e9618 */
[----:B------:R-:W-:Y:S02]  /*14be0*/  SHF.L.W.U32.HI R24, R59, 0xe, R68 ;  /* 0x0000000e3b187819 */ /* 0x000fe40000010e44 */
[----:B------:R-:W-:Y:S02]  /*14bf0*/  SHF.L.W.U32.HI R35, R68, 0x17, R59 ;  /* 0x0000001744237819 */ /* 0x000fe40000010e3b */
[----:B------:R-:W-:Y:S02]  /*14c00*/  SHF.L.W.U32.HI R62, R28, 0xd, R25 ;  /* 0x0000000d1c3e7819 */ /* 0x000fe40000010e19 */
[----:B------:R-:W-:Y:S02]  /*14c10*/  LOP3.LUT R89, R35, R89, R24, 0x96, !PT ;  /* 0x0000005923597212 */ /* 0x000fe400078e9618 */
[----:B------:R-:W-:-:S02]  /*14c20*/  SHF.L.W.U32.HI R75, R25, 0x3, R28 ;  /* 0x00000003194b7819 */ /* 0x000fc40000010e1c */
[----:B------:R-:W-:Y:S02]  /*14c30*/  SHF.R.U64 R85, R28, 0x6, R25 ;  /* 0x000000061c557819 */ /* 0x000fe40000001219 */
[C-C-:B------:R-:W-:Y:S02]  /*14c40*/  SHF.L.W.U32.HI R86, R68.reuse, 0x12, R59.reuse ;  /* 0x0000001244567819 */ /* 0x140fe40000010e3b */
[----:B------:R-:W-:Y:S02]  /*14c50*/  SHF.L.W.U32.HI R35, R68, 0xe, R59 ;  /* 0x0000000e44237819 */ /* 0x000fe40000010e3b */
[----:B------:R-:W-:Y:S02]  /*14c60*/  SHF.L.W.U32.HI R24, R59, 0x17, R68 ;  /* 0x000000173b187819 */ /* 0x000fe40000010e44 */
[----:B------:R-:W-:Y:S02]  /*14c70*/  LOP3.LUT R62, R85, R62, R75, 0x96, !PT ;  /* 0x0000003e553e7212 */ /* 0x000fe400078e964b */
[----:B------:R-:W-:-:S02]  /*14c80*/  LOP3.LUT R86, R24, R86, R35, 0x96, !PT ;  /* 0x0000005618567212 */ /* 0x000fc400078e9623 */
[----:B------:R-:W-:Y:S02]  /*14c90*/  SHF.L.W.U32.HI R85, R38, 0x4, R65 ;  /* 0x0000000426557819 */ /* 0x000fe40000010e41 */
[C-C-:B------:R-:W-:Y:S02]  /*14ca0*/  SHF.L.W.U32.HI R24, R65.reuse, 0x1e, R38.reuse ;  /* 0x0000001e41187819 */ /* 0x140fe40000010e26 */
[----:B------:R-:W-:Y:S02]  /*14cb0*/  SHF.L.W.U32.HI R35, R65, 0x19, R38 ;  /* 0x0000001941237819 */ /* 0x000fe40000010e26 */
[----:B------:R-:W-:Y:S02]  /*14cc0*/  SHF.L.W.U32.HI R75, R55, 0x1f, R56 ;  /* 0x0000001f374b7819 */ /* 0x000fe40000010e38 */
        /* <DEDUP_REMOVED lines=8> */
[C-C-:B------:R-:W-:Y:S01]  /*14d50*/  SHF.L.W.U32.HI R77, R38.reuse, 0x1e, R65.reuse ;  /* 0x0000001e264d7819 */ /* 0x140fe20000010e41 */
[----:B------:R-:W-:Y:S01]  /*14d60*/  IMAD.X R24, R81, 0x1, R24, P2 ;  /* 0x0000000151187824 */ /* 0x000fe200010e0618 */
[----:B------:R-:W-:Y:S02]  /*14d70*/  SHF.L.W.U32.HI R81, R38, 0x19, R65 ;  /* 0x0000001926517819 */ /* 0x000fe40000010e41 */
[----:B------:R-:W-:Y:S02]  /*14d80*/  IADD3 R17, P0, P1, R44, R27, R17 ;  /* 0x0000001b2c117210 */ /* 0x000fe4000791e011 */
[----:B------:R-:W-:Y:S02]  /*14d90*/  LOP3.LUT R76, R81, R76, R77, 0x96, !PT ;  /* 0x0000004c514c7212 */ /* 0x000fe400078e964d */
[----:B------:R-:W-:Y:S02]  /*14da0*/  SHF.L.W.U32.HI R83, R35, 0xd, R24 ;  /* 0x0000000d23537819 */ /* 0x000fe40000010e18 */
[----:B------:R-:W-:-:S02]  /*14db0*/  SHF.L.W.U32.HI R88, R24, 0x3, R35 ;  /* 0x0000000318587819 */ /* 0x000fc40000010e23 */
[----:B------:R-:W-:Y:S02]  /*14dc0*/  SHF.R.U64 R77, R35, 0x6, R24 ;  /* 0x00000006234d7819 */ /* 0x000fe40000001218 */
[----:B------:R-:W-:Y:S02]  /*14dd0*/  SHF.L.W.U32.HI R81, R24, 0xd, R35 ;  /* 0x0000000d18517819 */ /* 0x000fe40000010e23 */
[----:B------:R-:W-:Y:S02]  /*14de0*/  LOP3.LUT R83, R77, R83, R88, 0x96, !PT ;  /* 0x000000534d537212 */ /* 0x000fe400078e9658 */
[--C-:B------:R-:W-:Y:S02]  /*14df0*/  SHF.L.W.U32.HI R88, R35, 0x3, R24.reuse ;  /* 0x0000000323587819 */ /* 0x100fe40000010e18 */
[----:B------:R-:W-:Y:S02]  /*14e00*/  SHF.R.U32.HI R77, RZ, 0x6, R24 ;  /* 0x00000006ff4d7819 */ /* 0x000fe40000011618 */
[----:B------:R-:W-:-:S02]  /*14e10*/  IADD3 R62, P2, PT, R62, R17, RZ ;  /* 0x000000113e3e7210 */ /* 0x000fc40007f5e0ff */
[----:B------:R-:W-:Y:S02]  /*14e20*/  LOP3.LUT R81, R77, R81, R88, 0x96, !PT ;  /* 0x000000514d517212 */ /* 0x000fe400078e9658 */
[C-C-:B------:R-:W-:Y:S02]  /*14e30*/  SHF.L.W.U32.HI R17, R45.reuse, 0x1f, R64.reuse ;  /* 0x0000001f2d117819 */ /* 0x140fe40000010e40 */
[C-C-:B------:R-:W-:Y:S02]  /*14e40*/  SHF.L.W.U32.HI R88, R45.reuse, 0x18, R64.reuse ;  /* 0x000000182d587819 */ /* 0x140fe40000010e40 */
[----:B------:R-:W-:Y:S02]  /*14e50*/  SHF.R.U64 R77, R45, 0x7, R64 ;  /* 0x000000072d4d7819 */ /* 0x000fe40000001240 */
[----:B------:R-:W-:Y:S02]  /*14e60*/  IADD3.X R90, PT, PT, R57, R26, R60, P0, P1 ;  /* 0x0000001a395a7210 */ /* 0x000fe400007e243c */
[----:B------:R-:W-:-:S02]  /*14e70*/  LOP3.LUT R17, R77, R17, R88, 0x96, !PT ;  /* 0x000000114d117212 */ /* 0x000fc400078e9658 */
[----:B------:R-:W-:Y:S02]  /*14e80*/  IADD3 R88, P3, P4, R52, 0x384f35eb, R89 ;  /* 0x384f35eb34587810 */ /* 0x000fe40007c7e059 */
[C-C-:B------:R-:W-:Y:S02]  /*14e90*/  SHF.L.W.U32.HI R52, R64.reuse, 0x1f, R45.reuse ;  /* 0x0000001f40347819 */ /* 0x140fe40000010e2d */
[----:B------:R-:W-:Y:S02]  /*14ea0*/  SHF.L.W.U32.HI R77, R64, 0x18, R45 ;  /* 0x00000018404d7819 */ /* 0x000fe40000010e2d */
[----:B------:R-:W-:Y:S02]  /*14eb0*/  SHF.R.U32.HI R89, RZ, 0x7, R64 ;  /* 0x00000007ff597819 */ /* 0x000fe40000011640 */
[----:B------:R-:W-:Y:S01]  /*14ec0*/  IADD3 R60, PT, PT, R49, R40, R4 ;  /* 0x00000028313c7210 */ /* 0x000fe20007ffe004 */
[----:B------:R-:W-:Y:S01]  /*14ed0*/  IMAD.X R49, R87, 0x1, R90, P2 ;  /* 0x0000000157317824 */ /* 0x000fe200010e065a */
[----:B------:R-:W-:-:S02]  /*14ee0*/  LOP3.LUT R52, R89, R52, R77, 0x96, !PT ;  /* 0x0000003459347212 */ /* 0x000fc400078e964d */
[----:B------:R-:W-:Y:S02]  /*14ef0*/  LOP3.LUT R77, R38, R51, R66, 0xe8, !PT ;  /* 0x00000033264d7212 */ /* 0x000fe400078ee842 */
[C---:B------:R-:W-:Y:S02]  /*14f00*/  IADD3 R40, P0, PT, R88.reuse, R41, RZ ;  /* 0x0000002958287210 */ /* 0x040fe40007f1e0ff */
[----:B------:R-:W-:Y:S02]  /*14f10*/  IADD3.X R87, PT, PT, R71, -0x1001b87a, R86, P3, P4 ;  /* 0xeffe478647577810 */ /* 0x000fe40001fe8456 */
[----:B------:R-:W-:Y:S02]  /*14f20*/  IADD3 R77, P1, P2, R88, R85, R77 ;  /* 0x00000055584d7210 */ /* 0x000fe40007a3e04d */
[----:B------:R-:W-:Y:S02]  /*14f30*/  LOP3.LUT R41, R65, R72, R79, 0xe8, !PT ;  /* 0x0000004841297212 */ /* 0x000fe400078ee84f */
[----:B------:R-:W-:-:S02]  /*14f40*/  LOP3.LUT R71, R84, R40, R59, 0xb8, !PT ;  /* 0x0000002854477212 */ /* 0x000fc400078eb83b */
[C---:B------:R-:W-:Y:S01]  /*14f50*/  IADD3.X R76, PT, PT, R87.reuse, R76, R41, P1, P2 ;  /* 0x0000004c574c7210 */ /* 0x040fe20000fe4429 */
[----:B------:R-:W-:Y:S01]  /*14f60*/  IMAD.X R41, R87, 0x1, R36, P0 ;  /* 0x0000000157297824 */ /* 0x000fe200000e0624 */
[----:B------:R-:W-:Y:S02]  /*14f70*/  IADD3 R61, P0, P1, R71, R60, R61 ;  /* 0x0000003c473d7210 */ /* 0x000fe4000791e03d */
[C-C-:B------:R-:W-:Y:S02]  /*14f80*/  SHF.L.W.U32.HI R85, R62.reuse, 0xd, R49.reuse ;  /* 0x0000000d3e557819 */ /* 0x140fe40000010e31 */
[----:B------:R-:W-:Y:S02]  /*14f90*/  SHF.L.W.U32.HI R36, R49, 0x3, R62 ;  /* 0x0000000331247819 */ /* 0x000fe40000010e3e */
[----:B------:R-:W-:Y:S02]  /*14fa0*/  SHF.R.U64 R60, R62, 0x6, R49 ;  /* 0x000000063e3c7819 */ /* 0x000fe40000001231 */
[----:B------:R-:W-:-:S02]  /*14fb0*/  LOP3.LUT R87, R63, R41, R68, 0xb8, !PT ;  /* 0x000000293f577212 */ /* 0x000fc400078eb844 */
[----:B------:R-:W-:Y:S02]  /*14fc0*/  LOP3.LUT R85, R60, R85, R36, 0x96, !PT ;  /* 0x000000553c557212 */ /* 0x000fe400078e9624 */
[----:B------:R-:W-:Y:S02]  /*14fd0*/  IADD3.X R87, PT, PT, R87, R39, R18, P0, P1 ;  /* 0x0000002757577210 */ /* 0x000fe400007e2412 */
[C-C-:B------:R-:W-:Y:S02]  /*14fe0*/  SHF.L.W.U32.HI R18, R40.reuse, 0x12, R41.reuse ;  /* 0x0000001228127819 */ /* 0x140fe40000010e29 */
[----:B------:R-:W-:Y:S02]  /*14ff0*/  SHF.L.W.U32.HI R39, R40, 0xe, R41 ;  /* 0x0000000e28277819 */ /* 0x000fe40000010e29 */
        /* <DEDUP_REMOVED lines=15> */
[--C-:B------:R-:W-:Y:S02]  /*150f0*/  SHF.L.W.U32.HI R39, R62, 0x3, R49.reuse ;  /* 0x000000033e277819 */ /* 0x100fe40000010e31 */
[----:B------:R-:W-:Y:S02]  /*15100*/  SHF.R.U32.HI R36, RZ, 0x6, R49 ;  /* 0x00000006ff247819 */ /* 0x000fe40000011631 */
[C-C-:B------:R-:W-:Y:S02]  /*15110*/  SHF.L.W.U32.HI R71, R21.reuse, 0x1f, R32.reuse ;  /* 0x0000001f15477819 */ /* 0x140fe40000010e20 */
[----:B------:R-:W-:Y:S02]  /*15120*/  LOP3.LUT R86, R36, R86, R39, 0x96, !PT ;  /* 0x0000005624567212 */ /* 0x000fe400078e9627 */
[----:B------:R-:W-:-:S02]  /*15130*/  SHF.L.W.U32.HI R36, R21, 0x18, R32 ;  /* 0x0000001815247819 */ /* 0x000fc40000010e20 */
[----:B------:R-:W-:Y:S02]  /*15140*/  SHF.R.U64 R39, R21, 0x7, R32 ;  /* 0x0000000715277819 */ /* 0x000fe40000001220 */
[----:B------:R-:W-:Y:S02]  /*15150*/  IADD3 R60, P0, P1, R54, R80, R37 ;  /* 0x00000050363c7210 */ /* 0x000fe4000791e025 */
[----:B------:R-:W-:Y:S02]  /*15160*/  LOP3.LUT R71, R39, R71, R36, 0x96, !PT ;  /* 0x0000004727477212 */ /* 0x000fe400078e9624 */
[----:B------:R-:W-:Y:S02]  /*15170*/  IADD3 R60, P2, PT, R83, R60, RZ ;  /* 0x0000003c533c7210 */ /* 0x000fe40007f5e0ff */
[----:B------:R-:W-:Y:S02]  /*15180*/  IADD3.X R36, PT, PT, R15, R75, R20, P0, P1 ;  /* 0x0000004b0f247210 */ /* 0x000fe400007e2414 */
[----:B------:R-:W-:-:S02]  /*15190*/  SHF.L.W.U32.HI R75, R32, 0x18, R21 ;  /* 0x00000018204b7819 */ /* 0x000fc40000010e15 */
[----:B------:R-:W-:Y:S01]  /*151a0*/  SHF.R.U32.HI R80, RZ, 0x7, R32 ;  /* 0x00000007ff507819 */ /* 0x000fe20000011620 */
[----:B------:R-:W-:Y:S01]  /*151b0*/  IMAD.X R39, R81, 0x1, R36, P2 ;  /* 0x0000000151277824 */ /* 0x000fe200010e0624 */
[----:B------:R-:W-:Y:S02]  /*151c0*/  SHF.L.W.U32.HI R36, R32, 0x1f, R21 ;  /* 0x0000001f20247819 */ /* 0x000fe40000010e15 */
[----:B------:R-:W-:Y:S02]  /*151d0*/  SHF.R.U64 R83, R13, 0x7, R22 ;  /* 0x000000070d537819 */ /* 0x000fe40000001216 */
[----:B------:R-:W-:Y:S02]  /*151e0*/  LOP3.LUT R36, R80, R36, R75, 0x96, !PT ;  /* 0x0000002450247212 */ /* 0x000fe400078e964b */
[----:B------:R-:W-:Y:S02]  /*151f0*/  SHF.L.W.U32.HI R81, R60, 0xd, R39 ;  /* 0x0000000d3c517819 */ /* 0x000fe40000010e27 */
[----:B------:R-:W-:-:S02]  /*15200*/  SHF.L.W.U32.HI R80, R39, 0x3, R60 ;  /* 0x0000000327507819 */ /* 0x000fc40000010e3c */
[----:B------:R-:W-:-:S04]  /*15210*/  SHF.R.U64 R75, R60, 0x6, R39 ;  /* 0x000000063c4b7819 */ /* 0x000fc80000001227 */
[----:B------:R-:W-:Y:S02]  /*15220*/  LOP3.LUT R81, R75, R81, R80, 0x96, !PT ;  /* 0x000000514b517212 */ /* 0x000fe400078e9650 */
[----:B------:R-:W-:Y:S02]  /*15230*/  IADD3 R75, P2, P3, R61, -0x74732a4b, R18 ;  /* 0x8b8cd5b53d4b7810 */ /* 0x000fe40007b5e012 */
[----:B------:R-:W-:Y:S02]  /*15240*/  LOP3.LUT R61, R77, R38, R51, 0xe8, !PT ;  /* 0x000000264d3d7212 */ /* 0x000fe400078ee833 */
[--C-:B------:R-:W-:Y:S02]  /*15250*/  SHF.L.W.U32.HI R18, R13, 0x18, R22.reuse ;  /* 0x000000180d127819 */ /* 0x100fe40000010e16 */
[----:B------:R-:W-:Y:S02]  /*15260*/  IADD3 R80, P5, P6, R75, R90, R61 ;  /* 0x0000005a4b507210 */ /* 0x000fe40007ebe03d */
[----:B------:R-:W-:-:S02]  /*15270*/  SHF.L.W.U32.HI R61, R13, 0x1f, R22 ;  /* 0x0000001f0d3d7819 */ /* 0x000fc40000010e16 */
[----:B------:R-:W-:Y:S02]  /*15280*/  IADD3 R66, P4, PT, R75, R66, RZ ;  /* 0x000000424b427210 */ /* 0x000fe40007f9e0ff */
[----:B------:R-:W-:Y:S02]  /*15290*/  LOP3.LUT R61, R83, R61, R18, 0x96, !PT ;  /* 0x0000003d533d7212 */ /* 0x000fe400078e9612 */
[C-C-:B------:R-:W-:Y:S02]  /*152a0*/  SHF.L.W.U32.HI R18, R22.reuse, 0x1f, R13.reuse ;  /* 0x0000001f16127819 */ /* 0x140fe40000010e0d */
[----:B------:R-:W-:Y:S02]  /*152b0*/  SHF.L.W.U32.HI R75, R22, 0x18, R13 ;  /* 0x00000018164b7819 */ /* 0x000fe40000010e0d */
[----:B------:R-:W-:Y:S02]  /*152c0*/  SHF.R.U32.HI R83, RZ, 0x7, R22 ;  /* 0x00000007ff537819 */ /* 0x000fe40000011616 */
[----:B------:R-:W-:-:S02]  /*152d0*/  IADD3.X R88, PT, PT, R87, 0xfc19dc6, R88, P2, P3 ;  /* 0x0fc19dc657587810 */ /* 0x000fc400017e6458 */
[----:B------:R-:W-:Y:S02]  /*152e0*/  LOP3.LUT R18, R83, R18, R75, 0x96, !PT ;  /* 0x0000001253127212 */ /* 0x000fe400078e964b */
[----:B------:R-:W-:Y:S01]  /*152f0*/  LOP3.LUT R75, R59, R66, R40, 0xb8, !PT ;  /* 0x000000423b4b7212 */ /* 0x000fe200078eb828 */
[----:B------:R-:W-:-:S03]  /*15300*/  IMAD.X R79, R88, 0x1, R79, P4 ;  /* 0x00000001584f7824 */ /* 0x000fc600020e064f */
[----:B------:R-:W-:Y:S02]  /*15310*/  IADD3 R78, P0, P1, R75, R78, R84 ;  /* 0x0000004e4b4e7210 */ /* 0x000fe4000791e054 */
[----:B------:R-:W-:Y:S02]  /*15320*/  LOP3.LUT R84, R76, R65, R72, 0xe8, !PT ;  /* 0x000000414c547212 */ /* 0x000fe400078ee848 */
[----:B------:R-:W-:Y:S02]  /*15330*/  SHF.L.W.U32.HI R87, R66, 0xe, R79 ;  /* 0x0000000e42577819 */ /* 0x000fe40000010e4f */
[----:B------:R-:W-:Y:S02]  /*15340*/  IADD3.X R75, PT, PT, R88, R89, R84, P5, P6 ;  /* 0x00000059584b7210 */ /* 0x000fe40002fec454 */
[----:B------:R-:W-:Y:S02]  /*15350*/  IADD3 R84, P2, P3, R23, R56, R17 ;  /* 0x0000003817547210 */ /* 0x000fe40007b5e011 */
[----:B------:R-:W-:-:S02]  /*15360*/  SHF.L.W.U32.HI R88, R75, 0x19, R80 ;  /* 0x000000194b587819 */ /* 0x000fc40000010e50 */
[----:B------:R-:W-:Y:S02]  /*15370*/  IADD3 R17, P4, PT, R85, R84, RZ ;  /* 0x0000005455117210 */ /* 0x000fe40007f9e0ff */
[----:B------:R-:W-:Y:S02]  /*15380*/  IADD3.X R83, PT, PT, R50, R55, R52, P2, P3 ;  /* 0x0000003732537210 */ /* 0x000fe400017e6434 */
[----:B------:R-:W-:Y:S02]  /*15390*/  LOP3.LUT R84, R68, R79, R41, 0xb8, !PT ;  /* 0x0000004f44547212 */ /* 0x000fe400078eb829 */
[----:B------:R-:W-:Y:S01]  /*153a0*/  SHF.L.W.U32.HI R85, R39, 0xd, R60 ;  /* 0x0000000d27557819 */ /* 0x000fe20000010e3c */
[----:B------:R-:W-:Y:S01]  /*153b0*/  IMAD.X R52, R86, 0x1, R83, P4 ;  /* 0x0000000156347824 */ /* 0x000fe200020e0653 */
[----:B------:R-:W-:Y:S02]  /*153c0*/  IADD3.X R53, PT, PT, R84, R53, R63, P0, P1 ;  /* 0x0000003554357210 */ /* 0x000fe400007e243f */
[----:B------:R-:W-:-:S02]  /*153d0*/  SHF.L.W.U32.HI R84, R60, 0x3, R39 ;  /* 0x000000033c547819 */ /* 0x000fc40000010e27 */
[----:B------:R-:W-:Y:S02]  /*153e0*/  SHF.R.U32.HI R63, RZ, 0x6, R39 ;  /* 0x00000006ff3f7819 */ /* 0x000fe40000011627 */
[----:B------:R-:W-:Y:S02]  /*153f0*/  SHF.L.W.U32.HI R83, R17, 0xd, R52 ;  /* 0x0000000d11537819 */ /* 0x000fe40000010e34 */
[----:B------:R-:W-:Y:S02]  /*15400*/  LOP3.LUT R85, R63, R85, R84, 0x96, !PT ;  /* 0x000000553f557212 */ /* 0x000fe400078e9654 */
[----:B------:R-:W-:Y:S02]  /*15410*/  SHF.L.W.U32.HI R84, R52, 0x3, R17 ;  /* 0x0000000334547819 */ /* 0x000fe40000010e11 */
[--C-:B------:R-:W-:Y:S02]  /*15420*/  SHF.R.U64 R63, R17, 0x6, R52.reuse ;  /* 0x00000006113f7819 */ /* 0x100fe40000001234 */
[----:B------:R-:W-:-:S02]  /*15430*/  SHF.R.U32.HI R86, RZ, 0x6, R52 ;  /* 0x00000006ff567819 */ /* 0x000fc40000011634 */
[----:B------:R-:W-:Y:S02]  /*15440*/  LOP3.LUT R83, R63, R83, R84, 0x96, !PT ;  /* 0x000000533f537212 */ /* 0x000fe400078e9654 */
[----:B------:R-:W-:Y:S02]  /*15450*/  SHF.L.W.U32.HI R63, R52, 0xd, R17 ;  /* 0x0000000d343f7819 */ /* 0x000fe40000010e11 */
[----:B------:R-:W-:-:S04]  /*15460*/  SHF.L.W.U32.HI R84, R17, 0x3, R52 ;  /* 0x0000000311547819 */ /* 0x000fc80000010e34 */
[----:B------:R-:W-:Y:S02]  /*15470*/  LOP3.LUT R63, R86, R63, R84, 0x96, !PT ;  /* 0x0000003f563f7212 */ /* 0x000fe400078e9654 */
[----:B------:R-:W-:Y:S02]  /*15480*/  SHF.L.W.U32.HI R84, R66, 0x12, R79 ;  /* 0x0000001242547819 */ /* 0x000fe40000010e4f */
[----:B------:R-:W-:-:S04]  /*15490*/  SHF.L.W.U32.HI R86, R79, 0x17, R66 ;  /* 0x000000174f567819 */ /* 0x000fc80000010e42 */
[----:B------:R-:W-:Y:S02]  /*154a0*/  LOP3.LUT R89, R86, R84, R87, 0x96, !PT ;  /* 0x0000005456597212 */ /* 0x000fe400078e9657 */
[C-C-:B------:R-:W-:Y:S02]  /*154b0*/  SHF.L.W.U32.HI R84, R79.reuse, 0x12, R66.reuse ;  /* 0x000000124f547819 */ /* 0x140fe40000010e42 */
[----:B------:R-:W-:Y:S02]  /*154c0*/  SHF.L.W.U32.HI R87, R79, 0xe, R66 ;  /* 0x0000000e4f577819 */ /* 0x000fe40000010e42 */
[----:B------:R-:W-:Y:S02]  /*154d0*/  SHF.L.W.U32.HI R86, R66, 0x17, R79 ;  /* 0x0000001742567819 */ /* 0x000fe40000010e4f */
[----:B------:R-:W-:Y:S02]  /*154e0*/  IADD3 R90, P0, P1, R78, 0x77ac9c65, R89 ;  /* 0x77ac9c654e5a7810 */ /* 0x000fe4000791e059 */
[----:B------:R-:W-:-:S02]  /*154f0*/  LOP3.LUT R84, R86, R84, R87, 0x96, !PT ;  /* 0x0000005456547212 */ /* 0x000fc400078e9657 */
[----:B------:R-:W-:Y:S02]  /*15500*/  SHF.L.W.U32.HI R86, R80, 0x4, R75 ;  /* 0x0000000450567819 */ /* 0x000fe40000010e4b */
[----:B------:R-:W-:Y:S02]  /*15510*/  SHF.L.W.U32.HI R87, R75, 0x1e, R80 ;  /* 0x0000001e4b577819 */ /* 0x000fe40000010e50 */
[----:B------:R-:W-:Y:S02]  /*15520*/  IADD3.X R89, PT, PT, R53, 0x240ca1cc, R84, P0, P1 ;  /* 0x240ca1cc35597810 */ /* 0x000fe400007e2454 */
[----:B------:R-:W-:Y:S02]  /*15530*/  LOP3.LUT R86, R88, R86, R87, 0x96, !PT ;  /* 0x0000005658567212 */ /* 0x000fe400078e9657 */
[----:B------:R-:W-:Y:S02]  /*15540*/  SHF.L.W.U32.HI R78, R75, 0x4, R80 ;  /* 0x000000044b4e7819 */ /* 0x000fe40000010e50 */
[----:B------:R-:W-:-:S02]  /*15550*/  SHF.L.W.U32.HI R87, R80, 0x1e, R75 ;  /* 0x0000001e50577819 */ /* 0x000fc40000010e4b */
[----:B------:R-:W-:Y:S02]  /*15560*/  SHF.L.W.U32.HI R88, R80, 0x19, R75 ;  /* 0x0000001950587819 */ /* 0x000fe40000010e4b */
[----:B------:R-:W-:Y:S02]  /*15570*/  IADD3 R51, P0, PT, R90, R51, RZ ;  /* 0x000000335a337210 */ /* 0x000fe40007f1e0ff */
[----:B------:R-:W-:Y:S02]  /*15580*/  LOP3.LUT R53, R80, R77, R38, 0xe8, !PT ;  /* 0x0000004d50357212 */ /* 0x000fe400078ee826 */
[----:B------:R-:W-:Y:S01]  /*15590*/  LOP3.LUT R87, R88, R78, R87, 0x96, !PT ;  /* 0x0000004e58577212 */ /* 0x000fe200078e9657 */
[----:B------:R-:W-:Y:S01]  /*155a0*/  IMAD.X R72, R89, 0x1, R72, P0 ;  /* 0x0000000159487824 */ /* 0x000fe200000e0648 */
[----:B------:R-:W-:Y:S02]  /*155b0*/  IADD3 R53, P1, P2, R90, R86, R53 ;  /* 0x000000565a357210 */ /* 0x000fe40007a3e035 */
        /* <DEDUP_REMOVED lines=13> */
[--C-:B------:R-:W-:Y:S02]  /*15690*/  SHF.L.W.U32.HI R68, R53, 0x4, R78.reuse ;  /* 0x0000000435447819 */ /* 0x100fe40000010e4e */
[----:B------:R-:W-:Y:S02]  /*156a0*/  LOP3.LUT R86, R59, R86, R47, 0x96, !PT ;  /* 0x000000563b567212 */ /* 0x000fe400078e962f */
[C-C-:B------:R-:W-:Y:S02]  /*156b0*/  SHF.L.W.U32.HI R47, R78.reuse, 0x1e, R53.reuse ;  /* 0x0000001e4e2f7819 */ /* 0x140fe40000010e35 */
[----:B------:R-:W-:Y:S02]  /*156c0*/  SHF.L.W.U32.HI R59, R78, 0x19, R53 ;  /* 0x000000194e3b7819 */ /* 0x000fe40000010e35 */
[----:B------:R-:W-:Y:S02]  /*156d0*/  SHF.L.W.U32.HI R84, R53, 0x1e, R78 ;  /* 0x0000001e35547819 */ /* 0x000fe40000010e4e */
[----:B------:R-:W-:-:S02]  /*156e0*/  LOP3.LUT R68, R59, R68, R47, 0x96, !PT ;  /* 0x000000443b447212 */ /* 0x000fc400078e962f */
[----:B------:R-:W-:Y:S02]  /*156f0*/  SHF.L.W.U32.HI R59, R78, 0x4, R53 ;  /* 0x000000044e3b7819 */ /* 0x000fe40000010e35 */
[----:B------:R-:W-:Y:S02]  /*15700*/  SHF.L.W.U32.HI R47, R53, 0x19, R78 ;  /* 0x00000019352f7819 */ /* 0x000fe40000010e4e */
[C-C-:B------:R-:W-:Y:S02]  /*15710*/  SHF.R.U64 R88, R74.reuse, 0x7, R67.reuse ;  /* 0x000000074a587819 */ /* 0x140fe40000001243 */
[----:B------:R-:W-:Y:S02]  /*15720*/  LOP3.LUT R59, R47, R59, R84, 0x96, !PT ;  /* 0x0000003b2f3b7212 */ /* 0x000fe400078e9654 */
[C-C-:B------:R-:W-:Y:S02]  /*15730*/  SHF.L.W.U32.HI R84, R74.reuse, 0x1f, R67.reuse ;  /* 0x0000001f4a547819 */ /* 0x140fe40000010e43 */
[----:B------:R-:W-:-:S02]  /*15740*/  SHF.L.W.U32.HI R47, R74, 0x18, R67 ;  /* 0x000000184a2f7819 */ /* 0x000fc40000010e43 */
[----:B------:R-:W-:Y:S02]  /*15750*/  IADD3 R89, P3, P4, R46, 0x592b0275, R89 ;  /* 0x592b02752e597810 */ /* 0x000fe40007c7e059 */
[----:B------:R-:W-:Y:S02]  /*15760*/  LOP3.LUT R84, R88, R84, R47, 0x96, !PT ;  /* 0x0000005458547212 */ /* 0x000fe400078e962f */
[----:B------:R-:W-:Y:S02]  /*15770*/  IADD3 R88, P0, P1, R42, R71, R45 ;  /* 0x000000472a587210 */ /* 0x000fe4000791e02d */
[----:B------:R-:W-:Y:S02]  /*15780*/  SHF.R.U32.HI R71, RZ, 0x7, R67 ;  /* 0x00000007ff477819 */ /* 0x000fe40000011643 */
[----:B------:R-:W-:Y:S02]  /*15790*/  IADD3 R47, P2, PT, R81, R88, RZ ;  /* 0x00000058512f7210 */ /* 0x000fe40007f5e0ff */
[----:B------:R-:W-:-:S02]  /*157a0*/  SHF.L.W.U32.HI R81, R67, 0x1f, R74 ;  /* 0x0000001f43517819 */ /* 0x000fc40000010e4a */
[----:B------:R-:W-:Y:S02]  /*157b0*/  SHF.L.W.U32.HI R88, R67, 0x18, R74 ;  /* 0x0000001843587819 */ /* 0x000fe40000010e4a */
[----:B------:R-:W-:Y:S02]  /*157c0*/  IADD3.X R36, PT, PT, R31, R36, R64, P0, P1 ;  /* 0x000000241f247210 */ /* 0x000fe400007e2440 */
[----:B------:R-:W-:Y:S02]  /*157d0*/  LOP3.LUT R81, R71, R81, R88, 0x96, !PT ;  /* 0x0000005147517212 */ /* 0x000fe400078e9658 */
[----:B------:R-:W-:Y:S01]  /*157e0*/  LOP3.LUT R71, R53, R80, R77, 0xe8, !PT ;  /* 0x0000005035477212 */ /* 0x000fe200078ee84d */
[----:B------:R-:W-:Y:S01]  /*157f0*/  IMAD.X R46, R85, 0x1, R36, P2 ;  /* 0x00000001552e7824 */ /* 0x000fe200010e0624 */
[----:B------:R-:W-:Y:S02]  /*15800*/  IADD3.X R86, PT, PT, R87, 0x2de92c6f, R86, P3, P4 ;  /* 0x2de92c6f57567810 */ /* 0x000fe40001fe8456 */
        /* <DEDUP_REMOVED lines=14> */
[----:B------:R-:W-:Y:S02]  /*158f0*/  SHF.L.W.U32.HI R29, R38, 0xe, R65 ;  /* 0x0000000e261d7819 */ /* 0x000fe40000010e41 */
[C-C-:B------:R-:W-:Y:S02]  /*15900*/  SHF.L.W.U32.HI R34, R65.reuse, 0x17, R38.reuse ;  /* 0x0000001741227819 */ /* 0x140fe40000010e26 */
[C-C-:B------:R-:W-:Y:S02]  /*15910*/  SHF.L.W.U32.HI R88, R65.reuse, 0x12, R38.reuse ;  /* 0x0000001241587819 */ /* 0x140fe40000010e26 */
[----:B------:R-:W-:Y:S02]  /*15920*/  LOP3.LUT R90, R34, R90, R29, 0x96, !PT ;  /* 0x0000005a225a7212 */ /* 0x000fe400078e961d */
[----:B------:R-:W-:Y:S02]  /*15930*/  SHF.L.W.U32.HI R29, R65, 0xe, R38 ;  /* 0x0000000e411d7819 */ /* 0x000fe40000010e26 */
[----:B------:R-:W-:-:S02]  /*15940*/  SHF.L.W.U32.HI R34, R38, 0x17, R65 ;  /* 0x0000001726227819 */ /* 0x000fc40000010e41 */
[C-C-:B------:R-:W-:Y:S02]  /*15950*/  SHF.L.W.U32.HI R41, R59.reuse, 0x19, R36.reuse ;  /* 0x000000193b297819 */ /* 0x140fe40000010e24 */
[----:B------:R-:W-:Y:S02]  /*15960*/  LOP3.LUT R88, R34, R88, R29, 0x96, !PT ;  /* 0x0000005822587212 */ /* 0x000fe400078e961d */
[----:B------:R-:W-:Y:S02]  /*15970*/  SHF.L.W.U32.HI R34, R36, 0x4, R59 ;  /* 0x0000000424227819 */ /* 0x000fe40000010e3b */
        /* <DEDUP_REMOVED lines=13> */
[----:B------:R-:W-:Y:S02]  /*15a50*/  IADD3 R90, P3, P4, R71, 0x6ea6e483, R90 ;  /* 0x6ea6e483475a7810 */ /* 0x000fe40007c7e05a */
[----:B------:R-:W-:-:S02]  /*15a60*/  LOP3.LUT R29, R41, R29, R68, 0x96, !PT ;  /* 0x0000001d291d7212 */ /* 0x000fc400078e9644 */
[----:B------:R-:W-:Y:S02]  /*15a70*/  IADD3 R68, P0, P1, R48, R21, R61 ;  /* 0x0000001530447210 */ /* 0x000fe4000791e03d */
[----:B------:R-:W-:Y:S02]  /*15a80*/  SHF.R.U32.HI R61, RZ, 0x7, R82 ;  /* 0x00000007ff3d7819 */ /* 0x000fe40000011652 */
[----:B------:R-:W-:Y:S02]  /*15a90*/  IADD3 R68, P2, PT, R83, R68, RZ ;  /* 0x0000004453447210 */ /* 0x000fe40007f5e0ff */
[----:B------:R-:W-:Y:S02]  /*15aa0*/  IADD3.X R18, PT, PT, R43, R32, R18, P0, P1 ;  /* 0x000000202b127210 */ /* 0x000fe400007e2412 */
[----:B------:R-:W-:-:S03]  /*15ab0*/  SHF.R.U64 R71, R44, 0x7, R57 ;  /* 0x000000072c477819 */ /* 0x000fc60000001239 */
[----:B------:R-:W-:Y:S01]  /*15ac0*/  IMAD.X R41, R63, 0x1, R18, P2 ;  /* 0x000000013f297824 */ /* 0x000fe200010e0612 */
[C-C-:B------:R-:W-:Y:S02]  /*15ad0*/  SHF.L.W.U32.HI R63, R82.reuse, 0x1f, R73.reuse ;  /* 0x0000001f523f7819 */ /* 0x140fe40000010e49 */
[----:B------:R-:W-:Y:S02]  /*15ae0*/  SHF.L.W.U32.HI R18, R82, 0x18, R73 ;  /* 0x0000001852127819 */ /* 0x000fe40000010e49 */
[C-C-:B------:R-:W-:Y:S02]  /*15af0*/  SHF.L.W.U32.HI R83, R68.reuse, 0xd, R41.reuse ;  /* 0x0000000d44537819 */ /* 0x140fe40000010e29 */
[----:B------:R-:W-:Y:S02]  /*15b00*/  LOP3.LUT R63, R61, R63, R18, 0x96, !PT ;  /* 0x0000003f3d3f7212 */ /* 0x000fe400078e9612 */
[----:B------:R-:W-:Y:S02]  /*15b10*/  SHF.L.W.U32.HI R18, R41, 0x3, R68 ;  /* 0x0000000329127819 */ /* 0x000fe40000010e44 */
[----:B------:R-:W-:-:S02]  /*15b20*/  SHF.R.U64 R61, R68, 0x6, R41 ;  /* 0x00000006443d7819 */ /* 0x000fc40000001229 */
[----:B------:R-:W-:Y:S02]  /*15b30*/  SHF.L.W.U32.HI R89, R68, 0x3, R41 ;  /* 0x0000000344597819 */ /* 0x000fe40000010e29 */
[----:B------:R-:W-:Y:S02]  /*15b40*/  LOP3.LUT R83, R61, R83, R18, 0x96, !PT ;  /* 0x000000533d537212 */ /* 0x000fe400078e9612 */
[----:B------:R-:W-:Y:S02]  /*15b50*/  IADD3 R61, P0, P1, R28, R84, R13 ;  /* 0x000000541c3d7210 */ /* 0x000fe4000791e00d */
[----:B------:R-:W-:Y:S02]  /*15b60*/  SHF.R.U32.HI R18, RZ, 0x6, R41 ;  /* 0x00000006ff127819 */ /* 0x000fe40000011629 */
[----:B------:R-:W-:Y:S02]  /*15b70*/  IADD3 R61, P2, PT, R40, R61, RZ ;  /* 0x0000003d283d7210 */ /* 0x000fe40007f5e0ff */
[----:B------:R-:W-:-:S02]  /*15b80*/  SHF.L.W.U32.HI R40, R41, 0xd, R68 ;  /* 0x0000000d29287819 */ /* 0x000fc40000010e44 */
[----:B------:R-:W-:Y:S02]  /*15b90*/  SHF.L.W.U32.HI R84, R19, 0x18, R58 ;  /* 0x0000001813547819 */ /* 0x000fe40000010e3a */
[----:B------:R-:W-:Y:S02]  /*15ba0*/  LOP3.LUT R40, R18, R40, R89, 0x96, !PT ;  /* 0x0000002812287212 */ /* 0x000fe400078e9659 */
[----:B------:R-:W-:Y:S02]  /*15bb0*/  IADD3.X R18, PT, PT, R25, R81, R22, P0, P1 ;  /* 0x0000005119127210 */ /* 0x000fe400007e2416 */
[----:B------:R-:W-:Y:S02]  /*15bc0*/  SHF.L.W.U32.HI R81, R19, 0x1f, R58 ;  /* 0x0000001f13517819 */ /* 0x000fe40000010e3a */
[----:B------:R-:W-:Y:S01]  /*15bd0*/  SHF.L.W.U32.HI R89, R44, 0x1f, R57 ;  /* 0x0000001f2c597819 */ /* 0x000fe20000010e39 */
[----:B------:R-:W-:Y:S01]  /*15be0*/  IMAD.X R18, R87, 0x1, R18, P2 ;  /* 0x0000000157127824 */ /* 0x000fe200010e0612 */
[----:B------:R-:W-:-:S02]  /*15bf0*/  SHF.R.U64 R87, R19, 0x7, R58 ;  /* 0x0000000713577819 */ /* 0x000fc4000000123a */
[----:B------:R-:W-:Y:S02]  /*15c00*/  LOP3.LUT R89, R71, R89, R92, 0x96, !PT ;  /* 0x0000005947597212 */ /* 0x000fe400078e965c */
[----:B------:R-:W-:Y:S02]  /*15c10*/  LOP3.LUT R81, R87, R81, R84, 0x96, !PT ;  /* 0x0000005157517212 */ /* 0x000fe400078e9654 */
[----:B------:R-:W-:Y:S02]  /*15c20*/  IADD3 R84, P0, P1, R35, R74, R29 ;  /* 0x0000004a23547210 */ /* 0x000fe4000791e01d */
[----:B------:R-:W-:Y:S02]  /*15c30*/  SHF.R.U32.HI R87, RZ, 0x7, R58 ;  /* 0x00000007ff577819 */ /* 0x000fe4000001163a */
[----:B------:R-:W-:Y:S02]  /*15c40*/  IADD3 R29, P2, PT, R83, R84, RZ ;  /* 0x00000054531d7210 */ /* 0x000fe40007f5e0ff */
[----:B------:R-:W-:-:S02]  /*15c50*/  IADD3.X R63, PT, PT, R24, R67, R63, P0, P1 ;  /* 0x00000043183f7210 */ /* 0x000fc400007e243f */
[C-C-:B------:R-:W-:Y:S02]  /*15c60*/  SHF.L.W.U32.HI R83, R58.reuse, 0x1f, R19.reuse ;  /* 0x0000001f3a537819 */ /* 0x140fe40000010e13 */
[----:B------:R-:W-:Y:S01]  /*15c70*/  SHF.L.W.U32.HI R84, R58, 0x18, R19 ;  /* 0x000000183a547819 */ /* 0x000fe20000010e13 */
[----:B------:R-:W-:Y:S01]  /*15c80*/  IMAD.X R40, R40, 0x1, R63, P2 ;  /* 0x0000000128287824 */ /* 0x000fe200010e063f */
[----:B------:R-:W-:Y:S02]  /*15c90*/  SHF.L.W.U32.HI R63, R61, 0xd, R18 ;  /* 0x0000000d3d3f7819 */ /* 0x000fe40000010e12 */
[----:B------:R-:W-:Y:S02]  /*15ca0*/  LOP3.LUT R83, R87, R83, R84, 0x96, !PT ;  /* 0x0000005357537212 */ /* 0x000fe400078e9654 */
[----:B------:R-:W-:Y:S02]  /*15cb0*/  SHF.L.W.U32.HI R84, R18, 0x3, R61 ;  /* 0x0000000312547819 */ /* 0x000fe40000010e3d */
[----:B------:R-:W-:-:S02]  /*15cc0*/  SHF.R.U64 R87, R61, 0x6, R18 ;  /* 0x000000063d577819 */ /* 0x000fc40000001212 */
[----:B------:R-:W-:Y:S02]  /*15cd0*/  LOP3.LUT R71, R36, R53, R80, 0xe8, !PT ;  /* 0x0000003524477212 */ /* 0x000fe400078ee850 */
[----:B------:R-:W-:Y:S02]  /*15ce0*/  LOP3.LUT R63, R87, R63, R84, 0x96, !PT ;  /* 0x0000003f573f7212 */ /* 0x000fe400078e9654 */
[----:B------:R-:W-:Y:S02]  /*15cf0*/  IADD3 R84, P1, P2, R62, R81, R73 ;  /* 0x000000513e547210 */ /* 0x000fe40007a3e049 */
[----:B------:R-:W-:Y:S02]  /*15d00*/  SHF.L.W.U32.HI R81, R61, 0x3, R18 ;  /* 0x000000033d517819 */ /* 0x000fe40000010e12 */
[----:B------:R-:W-:Y:S02]  /*15d10*/  IADD3 R63, P0, PT, R63, R84, RZ ;  /* 0x000000543f3f7210 */ /* 0x000fe40007f1e0ff */
[----:B------:R-:W-:-:S02]  /*15d20*/  SHF.L.W.U32.HI R84, R18, 0xd, R61 ;  /* 0x0000000d12547819 */ /* 0x000fc40000010e3d */
[----:B------:R-:W-:Y:S02]  /*15d30*/  SHF.R.U32.HI R87, RZ, 0x6, R18 ;  /* 0x00000006ff577819 */ /* 0x000fe40000011612 */
[----:B------:R-:W-:Y:S02]  /*15d40*/  IADD3.X R83, PT, PT, R49, R83, R82, P1, P2 ;  /* 0x0000005331537210 */ /* 0x000fe40000fe4452 */
[----:B------:R-:W-:Y:S02]  /*15d50*/  LOP3.LUT R84, R87, R84, R81, 0x96, !PT ;  /* 0x0000005457547212 */ /* 0x000fe400078e9651 */
[----:B------:R-:W-:Y:S02]  /*15d60*/  IADD3.X R87, PT, PT, R85, 0x4a7484aa, R88, P3, P4 ;  /* 0x4a7484aa55577810 */ /* 0x000fe40001fe8458 */
[----:B------:R-:W-:Y:S02]  /*15d70*/  IADD3 R71, P4, P5, R90, R34, R71 ;  /* 0x000000225a477210 */ /* 0x000fe40007d9e047 */
[----:B------:R-:W-:-:S02]  /*15d80*/  SHF.L.W.U32.HI R81, R57, 0x1f, R44 ;  /* 0x0000001f39517819 */ /* 0x000fc40000010e2c */
[----:B------:R-:W-:Y:S02]  /*15d90*/  SHF.L.W.U32.HI R34, R57, 0x18, R44 ;  /* 0x0000001839227819 */ /* 0x000fe40000010e2c */
[----:B------:R-:W-:Y:S02]  /*15da0*/  SHF.R.U32.HI R85, RZ, 0x7, R57 ;  /* 0x00000007ff557819 */ /* 0x000fe40000011639 */
[----:B------:R-:W-:Y:S02]  /*15db0*/  SHF.L.W.U32.HI R88, R40, 0x3, R29 ;  /* 0x0000000328587819 */ /* 0x000fe40000010e1d */
[----:B------:R-:W-:Y:S02]  /*15dc0*/  LOP3.LUT R81, R85, R81, R34, 0x96, !PT ;  /* 0x0000005155517212 */ /* 0x000fe400078e9622 */
[----:B------:R-:W-:Y:S02]  /*15dd0*/  IADD3 R34, P3, PT, R90, R77, RZ ;  /* 0x0000004d5a227210 */ /* 0x000fe40007f7e0ff */
[----:B------:R-:W-:-:S02]  /*15de0*/  LOP3.LUT R77, R59, R78, R75, 0xe8, !PT ;  /* 0x0000004e3b4d7212 */ /* 0x000fc400078ee84b */
[--C-:B------:R-:W-:Y:S02]  /*15df0*/  SHF.L.W.U32.HI R85, R29, 0xd, R40.reuse ;  /* 0x0000000d1d557819 */ /* 0x100fe40000010e28 */
[----:B------:R-:W-:Y:S02]  /*15e00*/  IADD3.X R86, PT, PT, R87, R86, R77, P4, P5 ;  /* 0x0000005657567210 */ /* 0x000fe400027ea44d */
[----:B------:R-:W-:Y:S02]  /*15e10*/  SHF.R.U64 R77, R29, 0x6, R40 ;  /* 0x000000061d4d7819 */ /* 0x000fe40000001228 */
[----:B------:R-:W-:Y:S02]  /*15e20*/  LOP3.LUT R91, R51, R34, R38, 0xb8, !PT ;  /* 0x00000022335b7212 */ /* 0x000fe400078eb826 */
[----:B------:R-:W-:Y:S01]  /*15e30*/  LOP3.LUT R85, R77, R85, R88, 0x96, !PT ;  /* 0x000000554d557212 */ /* 0x000fe200078e9658 */
[----:B------:R-:W-:Y:S01]  /*15e40*/  IMAD.X R77, R87, 0x1, R76, P3 ;  /* 0x00000001574d7824 */ /* 0x000fe200018e064c */
[----:B------:R-:W-:-:S02]  /*15e50*/  SHF.L.W.U32.HI R87, R40, 0xd, R29 ;  /* 0x0000000d28577819 */ /* 0x000fc40000010e1d */
[--C-:B------:R-:W-:Y:S02]  /*15e60*/  SHF.L.W.U32.HI R76, R29, 0x3, R40.reuse ;  /* 0x000000031d4c7819 */ /* 0x100fe40000010e28 */
[----:B------:R-:W-:Y:S02]  /*15e70*/  SHF.R.U32.HI R88, RZ, 0x6, R40 ;  /* 0x00000006ff587819 */ /* 0x000fe40000011628 */
[----:B------:R-:W-:Y:S02]  /*15e80*/  IADD3 R90, P3, P4, R91, R30, R66 ;  /* 0x0000001e5b5a7210 */ /* 0x000fe40007c7e042 */
[----:B------:R-:W-:Y:S02]  /*15e90*/  LOP3.LUT R87, R88, R87, R76, 0x96, !PT ;  /* 0x0000005758577212 */ /* 0x000fe400078e964c */
[----:B------:R-:W-:Y:S02]  /*15ea0*/  LOP3.LUT R76, R72, R77, R65, 0xb8, !PT ;  /* 0x0000004d484c7212 */ /* 0x000fe400078eb841 */
[----:B------:R-:W-:-:S02]  /*15eb0*/  SHF.L.W.U32.HI R91, R34, 0x12, R77 ;  /* 0x00000012225b7819 */ /* 0x000fc40000010e4d */
[----:B------:R-:W-:Y:S02]  /*15ec0*/  SHF.L.W.U32.HI R30, R34, 0xe, R77 ;  /* 0x0000000e221e7819 */ /* 0x000fe40000010e4d */
[C---:B------:R-:W-:Y:S02]  /*15ed0*/  SHF.L.W.U32.HI R66, R77.reuse, 0x17, R34 ;  /* 0x000000174d427819 */ /* 0x040fe40000010e22 */
[----:B------:R-:W-:Y:S02]  /*15ee0*/  IADD3.X R76, PT, PT, R76, R69, R79, P3, P4 ;  /* 0x000000454c4c7210 */ /* 0x000fe40001fe844f */
[----:B------:R-:W-:Y:S02]  /*15ef0*/  LOP3.LUT R91, R66, R91, R30, 0x96, !PT ;  /* 0x0000005b425b7212 */ /* 0x000fe400078e961e */
[C-C-:B------:R-:W-:Y:S02]  /*15f00*/  SHF.L.W.U32.HI R69, R77.reuse, 0x12, R34.reuse ;  /* 0x000000124d457819 */ /* 0x140fe40000010e22 */
[----:B------:R-:W-:-:S02]  /*15f10*/  SHF.L.W.U32.HI R30, R77, 0xe, R34 ;  /* 0x0000000e4d1e7819 */ /* 0x000fc40000010e22 */
[----:B------:R-:W-:Y:S02]  /*15f20*/  SHF.L.W.U32.HI R66, R34, 0x17, R77 ;  /* 0x0000001722427819 */ /* 0x000fe40000010e4d */
[C---:B------:R-:W-:Y:S02]  /*15f30*/  SHF.L.W.U32.HI R88, R71.reuse, 0x4, R86 ;  /* 0x0000000447587819 */ /* 0x040fe40000010e56 */
[----:B------:R-:W-:Y:S01]  /*15f40*/  LOP3.LUT R69, R66, R69, R30, 0x96, !PT ;  /* 0x0000004542457212 */ /* 0x000fe200078e961e */
[----:B------:R-:W-:Y:S01]  /*15f50*/  IMAD.X R30, R84, 0x1, R83, P0 ;  /* 0x00000001541e7824 */ /* 0x000fe200000e0653 */
[C-C-:B------:R-:W-:Y:S02]  /*15f60*/  SHF.L.W.U32.HI R79, R86.reuse, 0x1e, R71.reuse ;  /* 0x0000001e564f7819 */ /* 0x140fe40000010e47 */
[----:B------:R-:W-:Y:S02]  /*15f70*/  SHF.L.W.U32.HI R66, R86, 0x19, R71 ;  /* 0x0000001956427819 */ /* 0x000fe40000010e47 */
[----:B------:R-:W-:-:S02]  /*15f80*/  SHF.L.W.U32.HI R84, R71, 0x1e, R86 ;  /* 0x0000001e47547819 */ /* 0x000fc40000010e56 */
[----:B------:R-:W-:Y:S02]  /*15f90*/  LOP3.LUT R88, R66, R88, R79, 0x96, !PT ;  /* 0x0000005842587212 */ /* 0x000fe400078e964f */
[----:B------:R-:W-:Y:S02]  /*15fa0*/  IADD3 R66, P1, P2, R60, R19, R89 ;  /* 0x000000133c427210 */ /* 0x000fe40007a3e059 */
[----:B------:R-:W-:Y:S02]  /*15fb0*/  SHF.L.W.U32.HI R79, R86, 0x4, R71 ;  /* 0x00000004564f7819 */ /* 0x000fe40000010e47 */
[----:B------:R-:W-:Y:S02]  /*15fc0*/  IADD3 R66, P0, PT, R85, R66, RZ ;  /* 0x0000004255427210 */ /* 0x000fe40007f1e0ff */
[----:B------:R-:W-:Y:S02]  /*15fd0*/  SHF.L.W.U32.HI R83, R71, 0x19, R86 ;  /* 0x0000001947537819 */ /* 0x000fe40000010e56 */
[----:B------:R-:W-:-:S02]  /*15fe0*/  IADD3 R85, P3, P4, R90, -0x42be042c, R91 ;  /* 0xbd41fbd45a557810 */ /* 0x000fc40007c7e05b */
        /* <DEDUP_REMOVED lines=11> */
[----:B------:R-:W-:-:S02]  /*160a0*/  SHF.R.U64 R89, R63, 0x6, R30 ;  /* 0x000000063f597819 */ /* 0x000fc4000000121e */
[----:B------:R-:W-:Y:S02]  /*160b0*/  LOP3.LUT R83, R69, R83, R88, 0x96, !PT ;  /* 0x0000005345537212 */ /* 0x000fe400078e9658 */
[----:B------:R-:W-:Y:S02]  /*160c0*/  IADD3 R69, P3, PT, R85, R80, RZ ;  /* 0x0000005055457210 */ /* 0x000fe40007f7e0ff */
[----:B------:R-:W-:Y:S02]  /*160d0*/  LOP3.LUT R80, R86, R59, R78, 0xe8, !PT ;  /* 0x0000003b56507212 */ /* 0x000fe400078ee84e */
[----:B------:R-:W-:Y:S02]  /*160e0*/  SHF.L.W.U32.HI R85, R30, 0xd, R63 ;  /* 0x0000000d1e557819 */ /* 0x000fe40000010e3f */
[----:B------:R-:W-:Y:S02]  /*160f0*/  IADD3.X R79, PT, PT, R90, R79, R80, P4, P5 ;  /* 0x0000004f5a4f7210 */ /* 0x000fe400027ea450 */
[----:B------:R-:W-:-:S02]  /*16100*/  SHF.L.W.U32.HI R80, R63, 0x3, R30 ;  /* 0x000000033f507819 */ /* 0x000fc40000010e1e */
[----:B------:R-:W-:-:S04]  /*16110*/  SHF.R.U32.HI R88, RZ, 0x6, R30 ;  /* 0x00000006ff587819 */ /* 0x000fc8000001161e */
[----:B------:R-:W-:Y:S01]  /*16120*/  LOP3.LUT R85, R88, R85, R80, 0x96, !PT ;  /* 0x0000005558557212 */ /* 0x000fe200078e9650 */
[----:B------:R-:W-:Y:S01]  /*16130*/  IMAD.X R80, R90, 0x1, R75, P3 ;  /* 0x000000015a507824 */ /* 0x000fe200018e064b */
[----:B------:R-:W-:Y:S02]  /*16140*/  SHF.L.W.U32.HI R88, R63, 0xd, R30 ;  /* 0x0000000d3f587819 */ /* 0x000fe40000010e1e */
[----:B------:R-:W-:Y:S02]  /*16150*/  SHF.L.W.U32.HI R75, R30, 0x3, R63 ;  /* 0x000000031e4b7819 */ /* 0x000fe40000010e3f */
[----:B------:R-:W-:Y:S02]  /*16160*/  IADD3.X R90, PT, PT, R39, R58, R81, P1, P2 ;  /* 0x0000003a275a7210 */ /* 0x000fe40000fe4451 */
[----:B------:R-:W-:Y:S02]  /*16170*/  LOP3.LUT R88, R89, R88, R75, 0x96, !PT ;  /* 0x0000005859587212 */ /* 0x000fe400078e964b */
[----:B------:R-:W-:-:S02]  /*16180*/  LOP3.LUT R75, R38, R69, R34, 0xb8, !PT ;  /* 0x00000045264b7212 */ /* 0x000fc400078eb822 */
[--C-:B------:R-:W-:Y:S02]  /*16190*/  SHF.L.W.U32.HI R89, R69, 0x12, R80.reuse ;  /* 0x0000001245597819 */ /* 0x100fe40000010e50 */
[----:B------:R-:W-:Y:S02]  /*161a0*/  IADD3 R70, P3, P4, R75, R70, R51 ;  /* 0x000000464b467210 */ /* 0x000fe40007c7e033 */
[----:B------:R-:W-:Y:S02]  /*161b0*/  LOP3.LUT R75, R65, R80, R77, 0xb8, !PT ;  /* 0x00000050414b7212 */ /* 0x000fe400078eb84d */
[----:B------:R-:W-:Y:S02]  /*161c0*/  SHF.L.W.U32.HI R51, R69, 0x17, R80 ;  /* 0x0000001745337819 */ /* 0x000fe40000010e50 */
[----:B------:R-:W-:Y:S02]  /*161d0*/  IADD3.X R75, PT, PT, R75, R33, R72, P3, P4 ;  /* 0x000000214b4b7210 */ /* 0x000fe40001fe8448 */
[----:B------:R-:W-:-:S02]  /*161e0*/  SHF.L.W.U32.HI R72, R69, 0xe, R80 ;  /* 0x0000000e45487819 */ /* 0x000fc40000010e50 */
[----:B------:R-:W-:Y:S02]  /*161f0*/  SHF.L.W.U32.HI R33, R80, 0x17, R69 ;  /* 0x0000001750217819 */ /* 0x000fe40000010e45 */
[----:B------:R-:W-:Y:S02]  /*16200*/  SHF.L.W.U32.HI R81, R76, 0x4, R79 ;  /* 0x000000044c517819 */ /* 0x000fe40000010e4f */
[----:B------:R-:W-:Y:S02]  /*16210*/  LOP3.LUT R89, R33, R89, R72, 0x96, !PT ;  /* 0x0000005921597212 */ /* 0x000fe400078e9648 */
[C-C-:B------:R-:W-:Y:S02]  /*16220*/  SHF.L.W.U32.HI R72, R80.reuse, 0x12, R69.reuse ;  /* 0x0000001250487819 */ /* 0x140fe40000010e45 */
[----:B------:R-:W-:-:S04]  /*16230*/  SHF.L.W.U32.HI R33, R80, 0xe, R69 ;  /* 0x0000000e50217819 */ /* 0x000fc80000010e45 */
[----:B------:R-:W-:Y:S01]  /*16240*/  LOP3.LUT R72, R51, R72, R33, 0x96, !PT ;  /* 0x0000004833487212 */ /* 0x000fe200078e9621 */
[----:B------:R-:W-:Y:S01]  /*16250*/  IMAD.X R33, R87, 0x1, R90, P0 ;  /* 0x0000000157217824 */ /* 0x000fe200000e065a */
[C-C-:B------:R-:W-:Y:S02]  /*16260*/  SHF.L.W.U32.HI R90, R79.reuse, 0x1e, R76.reuse ;  /* 0x0000001e4f5a7819 */ /* 0x140fe40000010e4c */
[----:B------:R-:W-:Y:S02]  /*16270*/  SHF.L.W.U32.HI R51, R79, 0x19, R76 ;  /* 0x000000194f337819 */ /* 0x000fe40000010e4c */
[----:B------:R-:W-:Y:S02]  /*16280*/  SHF.L.W.U32.HI R87, R76, 0x1e, R79 ;  /* 0x0000001e4c577819 */ /* 0x000fe40000010e4f */
[----:B------:R-:W-:Y:S02]  /*16290*/  LOP3.LUT R81, R51, R81, R90, 0x96, !PT ;  /* 0x0000005133517212 */ /* 0x000fe400078e965a */
[----:B------:R-:W-:-:S02]  /*162a0*/  IADD3 R51, P1, P2, R17, R84, R44 ;  /* 0x0000005411337210 */ /* 0x000fc40007a3e02c */
[----:B------:R-:W-:Y:S02]  /*162b0*/  SHF.L.W.U32.HI R84, R79, 0x4, R76 ;  /* 0x000000044f547819 */ /* 0x000fe40000010e4c */
[----:B------:R-:W-:Y:S02]  /*162c0*/  IADD3 R51, P0, PT, R88, R51, RZ ;  /* 0x0000003358337210 */ /* 0x000fe40007f1e0ff */
        /* <DEDUP_REMOVED lines=19> */
[C-C-:B------:R-:W-:Y:S02]  /*16400*/  SHF.L.W.U32.HI R81, R66.reuse, 0xd, R33.reuse ;  /* 0x0000000d42517819 */ /* 0x140fe40000010e21 */
[C-C-:B------:R-:W-:Y:S02]  /*16410*/  SHF.R.U64 R89, R66.reuse, 0x6, R33.reuse ;  /* 0x0000000642597819 */ /* 0x140fe40000001221 */
[----:B------:R-:W-:Y:S02]  /*16420*/  SHF.L.W.U32.HI R87, R33, 0xd, R66 ;  /* 0x0000000d21577819 */ /* 0x000fe40000010e42 */
[----:B------:R-:W-:Y:S02]  /*16430*/  LOP3.LUT R81, R89, R81, R88, 0x96, !PT ;  /* 0x0000005159517212 */ /* 0x000fe400078e9658 */
[--C-:B------:R-:W-:Y:S02]  /*16440*/  SHF.L.W.U32.HI R88, R66, 0x3, R33.reuse ;  /* 0x0000000342587819 */ /* 0x100fe40000010e21 */
[----:B------:R-:W-:-:S02]  /*16450*/  SHF.R.U32.HI R89, RZ, 0x6, R33 ;  /* 0x00000006ff597819 */ /* 0x000fc40000011621 */
[----:B------:R-:W-:Y:S02]  /*16460*/  SHF.L.W.U32.HI R91, R53, 0x12, R78 ;  /* 0x00000012355b7819 */ /* 0x000fe40000010e4e */
[----:B------:R-:W-:Y:S02]  /*16470*/  LOP3.LUT R87, R89, R87, R88, 0x96, !PT ;  /* 0x0000005759577212 */ /* 0x000fe400078e9658 */
[----:B------:R-:W-:Y:S02]  /*16480*/  LOP3.LUT R88, R34, R53, R69, 0xb8, !PT ;  /* 0x0000003522587212 */ /* 0x000fe400078eb845 */
[----:B------:R-:W-:Y:S02]  /*16490*/  LOP3.LUT R89, R77, R78, R80, 0xb8, !PT ;  /* 0x0000004e4d597212 */ /* 0x000fe400078eb850 */
[----:B------:R-:W-:Y:S02]  /*164a0*/  IADD3 R38, P3, P4, R88, R27, R38 ;  /* 0x0000001b58267210 */ /* 0x000fe40007c7e026 */
[----:B------:R-:W-:-:S02]  /*164b0*/  SHF.L.W.U32.HI R27, R78, 0x17, R53 ;  /* 0x000000174e1b7819 */ /* 0x000fc40000010e35 */
[----:B------:R-:W-:Y:S02]  /*164c0*/  IADD3.X R89, PT, PT, R89, R26, R65, P3, P4 ;  /* 0x0000001a59597210 */ /* 0x000fe40001fe8441 */
[----:B------:R-:W-:Y:S02]  /*164d0*/  SHF.L.W.U32.HI R26, R53, 0xe, R78 ;  /* 0x0000000e351a7819 */ /* 0x000fe40000010e4e */
[C-C-:B------:R-:W-:Y:S02]  /*164e0*/  SHF.L.W.U32.HI R88, R78.reuse, 0x12, R53.reuse ;  /* 0x000000124e587819 */ /* 0x140fe40000010e35 */
[----:B------:R-:W-:Y:S02]  /*164f0*/  LOP3.LUT R91, R27, R91, R26, 0x96, !PT ;  /* 0x0000005b1b5b7212 */ /* 0x000fe400078e961a */
[----:B------:R-:W-:Y:S02]  /*16500*/  SHF.L.W.U32.HI R27, R78, 0xe, R53 ;  /* 0x0000000e4e1b7819 */ /* 0x000fe40000010e35 */
[----:B------:R-:W-:-:S02]  /*16510*/  SHF.L.W.U32.HI R26, R53, 0x17, R78 ;  /* 0x00000017351a7819 */ /* 0x000fc40000010e4e */
        /* <DEDUP_REMOVED lines=20> */
[C---:B------:R-:W-:Y:S02]  /*16660*/  IADD3 R36, P3, PT, R83.reuse, R36, RZ ;  /* 0x0000002453247210 */ /* 0x040fe40007f7e0ff */
[----:B------:R-:W-:Y:S02]  /*16670*/  IADD3 R70, P4, P5, R83, R90, R70 ;  /* 0x0000005a53467210 */ /* 0x000fe40007d9e046 */
[C-C-:B------:R-:W-:Y:S01]  /*16680*/  SHF.L.W.U32.HI R81, R31.reuse, 0x1f, R42.reuse ;  /* 0x0000001f1f517819 */ /* 0x140fe20000010e2a */
[----:B------:R-:W-:Y:S01]  /*16690*/  IMAD.X R59, R88, 0x1, R59, P3 ;  /* 0x00000001583b7824 */ /* 0x000fe200018e063b */
[----:B------:R-:W-:Y:S02]  /*166a0*/  SHF.L.W.U32.HI R90, R31, 0x18, R42 ;  /* 0x000000181f5a7819 */ /* 0x000fe40000010e2a */
        /* <DEDUP_REMOVED lines=19> */
[----:B------:R-:W-:Y:S02]  /*167e0*/  SHF.L.W.U32.HI R34, R36, 0x17, R59 ;  /* 0x0000001724227819 */ /* 0x000fe40000010e3b */
[----:B------:R-:W-:Y:S02]  /*167f0*/  LOP3.LUT R90, R20, R90, R37, 0x96, !PT ;  /* 0x0000005a145a7212 */ /* 0x000fe400078e9625 */
[C-C-:B------:R-:W-:Y:S02]  /*16800*/  SHF.L.W.U32.HI R37, R59.reuse, 0x12, R36.reuse ;  /* 0x000000123b257819 */ /* 0x140fe40000010e24 */
[----:B------:R-:W-:Y:S02]  /*16810*/  SHF.L.W.U32.HI R20, R59, 0xe, R36 ;  /* 0x0000000e3b147819 */ /* 0x000fe40000010e24 */
[----:B------:R-:W-:Y:S02]  /*16820*/  SHF.L.W.U32.HI R77, R70, 0x1e, R65 ;  /* 0x0000001e464d7819 */ /* 0x000fe40000010e41 */
[----:B------:R-:W-:-:S02]  /*16830*/  LOP3.LUT R37, R34, R37, R20, 0x96, !PT ;  /* 0x0000002522257212 */ /* 0x000fc400078e9614 */
[----:B------:R-:W-:Y:S02]  /*16840*/  IADD3.X R34, PT, PT, R46, R15, R72, P1, P2 ;  /* 0x0000000f2e227210 */ /* 0x000fe40000fe4448 */
[C-C-:B------:R-:W-:Y:S02]  /*16850*/  SHF.L.W.U32.HI R20, R65.reuse, 0x1e, R70.reuse ;  /* 0x0000001e41147819 */ /* 0x140fe40000010e46 */
[----:B------:R-:W-:Y:S01]  /*16860*/  SHF.L.W.U32.HI R72, R65, 0x19, R70 ;  /* 0x0000001941487819 */ /* 0x000fe20000010e46 */
[----:B------:R-:W-:Y:S01]  /*16870*/  IMAD.X R34, R87, 0x1, R34, P0 ;  /* 0x0000000157227824 */ /* 0x000fe200000e0622 */
[----:B------:R-:W-:-:S04]  /*16880*/  SHF.L.W.U32.HI R87, R70, 0x4, R65 ;  /* 0x0000000446577819 */ /* 0x000fc80000010e41 */
[----:B------:R-:W-:Y:S02]  /*16890*/  LOP3.LUT R87, R72, R87, R20, 0x96, !PT ;  /* 0x0000005748577212 */ /* 0x000fe400078e9614 */
[----:B------:R-:W-:Y:S02]  /*168a0*/  IADD3 R20, P1, P2, R68, R38, R23 ;  /* 0x0000002644147210 */ /* 0x000fe40007a3e017 */
[----:B------:R-:W-:Y:S02]  /*168b0*/  SHF.L.W.U32.HI R72, R65, 0x4, R70 ;  /* 0x0000000441487819 */ /* 0x000fe40000010e46 */
[----:B------:R-:W-:Y:S02]  /*168c0*/  SHF.L.W.U32.HI R38, R70, 0x19, R65 ;  /* 0x0000001946267819 */ /* 0x000fe40000010e41 */
[----:B------:R-:W-:Y:S02]  /*168d0*/  IADD3 R20, P0, PT, R83, R20, RZ ;  /* 0x0000001453147210 */ /* 0x000fe40007f1e0ff */
[----:B------:R-:W-:-:S02]  /*168e0*/  LOP3.LUT R72, R38, R72, R77, 0x96, !PT ;  /* 0x0000004826487212 */ /* 0x000fc400078e964d */
[----:B------:R-:W-:Y:S02]  /*168f0*/  IADD3 R38, P3, P4, R89, 0x2db43210, R90 ;  /* 0x2db4321059267810 */ /* 0x000fe40007c7e05a */
[----:B------:R-:W-:Y:S02]  /*16900*/  SHF.L.W.U32.HI R77, R48, 0x1f, R43 ;  /* 0x0000001f304d7819 */ /* 0x000fe40000010e2b */
[----:B------:R-:W-:Y:S02]  /*16910*/  IADD3.X R89, PT, PT, R88, -0x57ce3993, R37, P3, P4 ;  /* 0xa831c66d58597810 */ /* 0x000fe40001fe8425 */
[----:B------:R-:W-:Y:S02]  /*16920*/  LOP3.LUT R37, R70, R75, R76, 0xe8, !PT ;  /* 0x0000004b46257212 */ /* 0x000fe400078ee84c */
[C-C-:B------:R-:W-:Y:S02]  /*16930*/  SHF.L.W.U32.HI R90, R48.reuse, 0x18, R43.reuse ;  /* 0x00000018305a7819 */ /* 0x140fe40000010e2b */
[----:B------:R-:W-:-:S02]  /*16940*/  SHF.R.U64 R83, R48, 0x7, R43 ;  /* 0x0000000730537819 */ /* 0x000fc4000000122b */
[C---:B------:R-:W-:Y:S02]  /*16950*/  IADD3 R37, P4, P5, R38.reuse, R87, R37 ;  /* 0x0000005726257210 */ /* 0x040fe40007d9e025 */
[----:B------:R-:W-:Y:S02]  /*16960*/  LOP3.LUT R77, R83, R77, R90, 0x96, !PT ;  /* 0x0000004d534d7212 */ /* 0x000fe400078e965a */
[----:B------:R-:W-:Y:S02]  /*16970*/  IADD3 R38, P3, PT, R38, R71, RZ ;  /* 0x0000004726267210 */ /* 0x000fe40007f7e0ff */
[C-C-:B------:R-:W-:Y:S02]  /*16980*/  SHF.L.W.U32.HI R83, R43.reuse, 0x1f, R48.reuse ;  /* 0x0000001f2b537819 */ /* 0x140fe40000010e30 */
        /* <DEDUP_REMOVED lines=9> */
[----:B------:R-:W-:Y:S01]  /*16a20*/  LOP3.LUT R87, R71, R87, R88, 0x96, !PT ;  /* 0x0000005747577212 */ /* 0x000fe200078e9658 */
[----:B------:R-:W-:Y:S01]  /*16a30*/  IMAD.X R71, R89, 0x1, R86, P3 ;  /* 0x0000000159477824 */ /* 0x000fe200018e0656 */
[----:B------:R-:W-:Y:S02]  /*16a40*/  SHF.L.W.U32.HI R86, R34, 0xd, R27 ;  /* 0x0000000d22567819 */ /* 0x000fe40000010e1b */
[--C-:B------:R-:W-:Y:S02]  /*16a50*/  SHF.L.W.U32.HI R89, R27, 0x3, R34.reuse ;  /* 0x000000031b597819 */ /* 0x100fe40000010e22 */
[----:B------:R-:W-:Y:S02]  /*16a60*/  SHF.R.U32.HI R88, RZ, 0x6, R34 ;  /* 0x00000006ff587819 */ /* 0x000fe40000011622 */
[----:B------:R-:W-:-:S02]  /*16a70*/  SHF.L.W.U32.HI R90, R38, 0x12, R71 ;  /* 0x00000012265a7819 */ /* 0x000fc40000010e47 */
        /* <DEDUP_REMOVED lines=48> */
[----:B------:R-:W-:Y:S02]  /*16d80*/  LOP3.LUT R79, R59, R76, R71, 0xb8, !PT ;  /* 0x0000004c3b4f7212 */ /* 0x000fe400078eb847 */
[----:B------:R-:W-:Y:S02]  /*16d90*/  IADD3 R89, P3, P4, R90, R45, R53 ;  /* 0x0000002d5a597210 */ /* 0x000fe40007c7e035 */
[C-C-:B------:R-:W-:Y:S02]  /*16da0*/  SHF.L.W.U32.HI R90, R69.reuse, 0x12, R76.reuse ;  /* 0x00000012455a7819 */ /* 0x140fe40000010e4c */
[----:B------:R-:W-:-:S02]  /*16db0*/  SHF.L.W.U32.HI R45, R69, 0xe, R76 ;  /* 0x0000000e452d7819 */ /* 0x000fc40000010e4c */
[C---:B------:R-:W-:Y:S02]  /*16dc0*/  SHF.L.W.U32.HI R53, R76.reuse, 0x17, R69 ;  /* 0x000000174c357819 */ /* 0x040fe40000010e45 */
[----:B------:R-:W-:Y:S02]  /*16dd0*/  IADD3.X R79, PT, PT, R79, R64, R78, P3, P4 ;  /* 0x000000404f4f7210 */ /* 0x000fe40001fe844e */
[----:B------:R-:W-:Y:S02]  /*16de0*/  LOP3.LUT R90, R53, R90, R45, 0x96, !PT ;  /* 0x0000005a355a7212 */ /* 0x000fe400078e962d */
[C-C-:B------:R-:W-:Y:S02]  /*16df0*/  SHF.L.W.U32.HI R64, R76.reuse, 0x12, R69.reuse ;  /* 0x000000124c407819 */ /* 0x140fe40000010e45 */
[----:B------:R-:W-:Y:S02]  /*16e00*/  SHF.L.W.U32.HI R45, R76, 0xe, R69 ;  /* 0x0000000e4c2d7819 */ /* 0x000fe40000010e45 */
[----:B------:R-:W-:-:S02]  /*16e10*/  SHF.L.W.U32.HI R53, R69, 0x17, R76 ;  /* 0x0000001745357819 */ /* 0x000fc40000010e4c */
[--C-:B------:R-:W-:Y:S02]  /*16e20*/  SHF.L.W.U32.HI R78, R77, 0x1e, R80.reuse ;  /* 0x0000001e4d4e7819 */ /* 0x100fe40000010e50 */
[----:B------:R-:W-:Y:S02]  /*16e30*/  LOP3.LUT R64, R53, R64, R45, 0x96, !PT ;  /* 0x0000004035407212 */ /* 0x000fe400078e962d */
[----:B------:R-:W-:Y:S02]  /*16e40*/  IADD3.X R53, PT, PT, R18, R31, R83, P1, P2 ;  /* 0x0000001f12357210 */ /* 0x000fe40000fe4453 */
[----:B------:R-:W-:Y:S02]  /*16e50*/  SHF.L.W.U32.HI R83, R80, 0x4, R77 ;  /* 0x0000000450537819 */ /* 0x000fe40000010e4d */
[----:B------:R-:W-:Y:S01]  /*16e60*/  SHF.L.W.U32.HI R45, R77, 0x19, R80 ;  /* 0x000000194d2d7819 */ /* 0x000fe20000010e50 */
[----:B------:R-:W-:Y:S01]  /*16e70*/  IMAD.X R53, R86, 0x1, R53, P0 ;  /* 0x0000000156357824 */ /* 0x000fe200000e0635 */
[----:B------:R-:W-:-:S02]  /*16e80*/  SHF.L.W.U32.HI R86, R80, 0x19, R77 ;  /* 0x0000001950567819 */ /* 0x000fc40000010e4d */
[----:B------:R-:W-:Y:S02]  /*16e90*/  LOP3.LUT R83, R45, R83, R78, 0x96, !PT ;  /* 0x000000532d537212 */ /* 0x000fe400078e964e */
[----:B------:R-:W-:Y:S02]  /*16ea0*/  IADD3 R45, P1, P2, R29, R87, R48 ;  /* 0x000000571d2d7210 */ /* 0x000fe40007a3e030 */
[----:B------:R-:W-:Y:S02]  /*16eb0*/  SHF.L.W.U32.HI R78, R77, 0x4, R80 ;  /* 0x000000044d4e7819 */ /* 0x000fe40000010e50 */
[----:B------:R-:W-:Y:S02]  /*16ec0*/  SHF.L.W.U32.HI R87, R80, 0x1e, R77 ;  /* 0x0000001e50577819 */ /* 0x000fe40000010e4d */
[----:B------:R-:W-:Y:S02]  /*16ed0*/  IADD3 R45, P0, PT, R88, R45, RZ ;  /* 0x0000002d582d7210 */ /* 0x000fe40007f1e0ff */
[----:B------:R-:W-:-:S02]  /*16ee0*/  LOP3.LUT R78, R86, R78, R87, 0x96, !PT ;  /* 0x0000004e564e7212 */ /* 0x000fc400078e9657 */
        /* <DEDUP_REMOVED lines=14> */
[C---:B------:R-:W-:Y:S01]  /*16fd0*/  IMAD.X R84, R89.reuse, 0x1, R84, P3 ;  /* 0x0000000159547824 */ /* 0x040fe200018e0654 */
        /* <DEDUP_REMOVED lines=34> */
[----:B------:R-:W-:Y:S02]  /*17200*/  IADD3 R85, P3, P4, R88, 0x3da88fc2, R91 ;  /* 0x3da88fc258557810 */ /* 0x000fe40007c7e05b */
[C-C-:B------:R-:W-:Y:S02]  /*17210*/  SHF.L.W.U32.HI R86, R62.reuse, 0x1f, R49.reuse ;  /* 0x0000001f3e567819 */ /* 0x140fe40000010e31 */
[----:B------:R-:W-:Y:S02]  /*17220*/  SHF.R.U64 R88, R62, 0x7, R49 ;  /* 0x000000073e587819 */ /* 0x000fe40000001231 */
[----:B------:R-:W-:Y:S02]  /*17230*/  SHF.L.W.U32.HI R90, R49, 0x18, R62 ;  /* 0x00000018315a7819 */ /* 0x000fe40000010e3e */
[----:B------:R-:W-:-:S02]  /*17240*/  LOP3.LUT R86, R88, R86, R87, 0x96, !PT ;  /* 0x0000005658567212 */ /* 0x000fc400078e9657 */
        /* <DEDUP_REMOVED lines=25> */
[----:B------:R-:W-:Y:S02]  /*173e0*/  IADD3.X R64, PT, PT, R30, R25, R64, P1, P2 ;  /* 0x000000191e407210 */ /* 0x000fe40000fe4440 */
[----:B------:R-:W-:Y:S02]  /*173f0*/  LOP3.LUT R90, R22, R90, R13, 0x96, !PT ;  /* 0x0000005a165a7212 */ /* 0x000fe400078e960d */
[----:B------:R-:W-:Y:S01]  /*17400*/  SHF.L.W.U32.HI R13, R65, 0x12, R70 ;  /* 0x00000012410d7819 */ /* 0x000fe20000010e46 */
[----:B------:R-:W-:Y:S01]  /*17410*/  IMAD.X R64, R83, 0x1, R64, P0 ;  /* 0x0000000153407824 */ /* 0x000fe200000e0640 */
[----:B------:R-:W-:Y:S02]  /*17420*/  SHF.L.W.U32.HI R22, R65, 0xe, R70 ;  /* 0x0000000e41167819 */ /* 0x000fe40000010e46 */
[----:B------:R-:W-:Y:S02]  /*17430*/  SHF.L.W.U32.HI R38, R70, 0x17, R65 ;  /* 0x0000001746267819 */ /* 0x000fe40000010e41 */
[----:B------:R-:W-:-:S02]  /*17440*/  SHF.L.W.U32.HI R83, R36, 0x4, R21 ;  /* 0x0000000424537819 */ /* 0x000fc40000010e15 */
[----:B------:R-:W-:Y:S02]  /*17450*/  LOP3.LUT R13, R38, R13, R22, 0x96, !PT ;  /* 0x0000000d260d7212 */ /* 0x000fe400078e9616 */
[C-C-:B------:R-:W-:Y:S02]  /*17460*/  SHF.L.W.U32.HI R22, R21.reuse, 0x1e, R36.reuse ;  /* 0x0000001e15167819 */ /* 0x140fe40000010e24 */
        /* <DEDUP_REMOVED lines=10> */
[----:B------:R-:W-:Y:S02]  /*17510*/  IADD3.X R89, PT, PT, R88, -0x2a586eb9, R13, P3, P4 ;  /* 0xd5a7914758597810 */ /* 0x000fe40001fe840d */
        /* <DEDUP_REMOVED lines=26> */
[C-C-:B------:R-:W-:Y:S02]  /*176c0*/  SHF.L.W.U32.HI R74, R72.reuse, 0xe, R37.reuse ;  /* 0x0000000e484a7819 */ /* 0x140fe40000010e25 */
[----:B------:R-:W-:Y:S02]  /*176d0*/  IADD3.X R76, PT, PT, R69, R67, R76, P3, P4 ;  /* 0x00000043454c7210 */ /* 0x000fe40001fe844c */
[----:B------:R-:W-:Y:S02]  /*176e0*/  SHF.L.W.U32.HI R67, R37, 0xe, R72 ;  /* 0x0000000e25437819 */ /* 0x000fe40000010e48 */
[----:B------:R-:W-:-:S02]  /*176f0*/  SHF.L.W.U32.HI R69, R72, 0x17, R37 ;  /* 0x0000001748457819 */ /* 0x000fc40000010e25 */
[----:B------:R-:W-:Y:S02]  /*17700*/  SHF.L.W.U32.HI R92, R13, 0x1e, R22 ;  /* 0x0000001e0d5c7819 */ /* 0x000fe40000010e16 */
        /* <DEDUP_REMOVED lines=19> */
[----:B------:R-:W-:Y:S02]  /*17840*/  IADD3.X R90, PT, PT, R76, 0x6ca6351, R69, P3, P4 ;  /* 0x06ca63514c5a7810 */ /* 0x000fe40001fe8445 */
[----:B------:R-:W-:Y:S02]  /*17850*/  LOP3.LUT R76, R13, R36, R79, 0xe8, !PT ;  /* 0x000000240d4c7212 */ /* 0x000fe400078ee84f */
[C-C-:B------:R-:W-:Y:S02]  /*17860*/  SHF.L.W.U32.HI R81, R52.reuse, 0x1f, R17.reuse ;  /* 0x0000001f34517819 */ /* 0x140fe40000010e11 */
        /* <DEDUP_REMOVED lines=17> */
[----:B------:R-:W-:Y:S02]  /*17980*/  IADD3.X R77, PT, PT, R26, R49, R83, P1, P2 ;  /* 0x000000311a4d7210 */ /* 0x000fe40000fe4453 */
[----:B------:R-:W-:Y:S02]  /*17990*/  IADD3 R89, P3, P4, R90, R73, R75 ;  /* 0x000000495a597210 */ /* 0x000fe40007c7e04b */
[----:B------:R-:W-:Y:S01]  /*179a0*/  LOP3.LUT R73, R65, R80, R72, 0xb8, !PT ;  /* 0x0000005041497212 */ /* 0x000fe200078eb848 */
[----:B------:R-:W-:Y:S01]  /*179b0*/  IMAD.X R77, R86, 0x1, R77, P0 ;  /* 0x00000001564d7824 */ /* 0x000fe200000e064d */
[----:B------:R-:W-:-:S02]  /*179c0*/  SHF.L.W.U32.HI R90, R69, 0x12, R80 ;  /* 0x00000012455a7819 */ /* 0x000fc40000010e50 */
[----:B------:R-:W-:Y:S02]  /*179d0*/  IADD3.X R82, PT, PT, R73, R82, R84, P3, P4 ;  /* 0x0000005249527210 */ /* 0x000fe40001fe8454 */
[----:B------:R-:W-:Y:S02]  /*179e0*/  SHF.L.W.U32.HI R73, R69, 0xe, R80 ;  /* 0x0000000e45497819 */ /* 0x000fe40000010e50 */
[C-C-:B------:R-:W-:Y:S02]  /*179f0*/  SHF.L.W.U32.HI R75, R80.reuse, 0x17, R69.reuse ;  /* 0x00000017504b7819 */ /* 0x140fe40000010e45 */
[C---:B------:R-:W-:Y:S02]  /*17a00*/  SHF.L.W.U32.HI R84, R80.reuse, 0xe, R69 ;  /* 0x0000000e50547819 */ /* 0x040fe40000010e45 */
[----:B------:R-:W-:Y:S02]  /*17a10*/  LOP3.LUT R90, R75, R90, R73, 0x96, !PT ;  /* 0x0000005a4b5a7212 */ /* 0x000fe400078e9649 */
[----:B------:R-:W-:-:S02]  /*17a20*/  SHF.L.W.U32.HI R73, R80, 0x12, R69 ;  /* 0x0000001250497819 */ /* 0x000fc40000010e45 */
[----:B------:R-:W-:Y:S02]  /*17a30*/  SHF.L.W.U32.HI R75, R69, 0x17, R80 ;  /* 0x00000017454b7819 */ /* 0x000fe40000010e50 */
[C-C-:B------:R-:W-:Y:S02]  /*17a40*/  SHF.L.W.U32.HI R83, R76.reuse, 0x4, R71.reuse ;  /* 0x000000044c537819 */ /* 0x140fe40000010e47 */
[----:B------:R-:W-:Y:S02]  /*17a50*/  LOP3.LUT R73, R75, R73, R84, 0x96, !PT ;  /* 0x000000494b497212 */ /* 0x000fe400078e9654 */
[C-C-:B------:R-:W-:Y:S02]  /*17a60*/  SHF.L.W.U32.HI R84, R71.reuse, 0x1e, R76.reuse ;  /* 0x0000001e47547819 */ /* 0x140fe40000010e4c */
[----:B------:R-:W-:Y:S02]  /*17a70*/  SHF.L.W.U32.HI R75, R71, 0x19, R76 ;  /* 0x00000019474b7819 */ /* 0x000fe40000010e4c */
[----:B------:R-:W-:-:S02]  /*17a80*/  SHF.L.W.U32.HI R86, R76, 0x19, R71 ;  /* 0x000000194c567819 */ /* 0x000fc40000010e47 */
[----:B------:R-:W-:Y:S02]  /*17a90*/  LOP3.LUT R83, R75, R83, R84, 0x96, !PT ;  /* 0x000000534b537212 */ /* 0x000fe400078e9654 */
[----:B------:R-:W-:Y:S02]  /*17aa0*/  IADD3 R75, P1, P2, R27, R87, R60 ;  /* 0x000000571b4b7210 */ /* 0x000fe40007a3e03c */
[----:B------:R-:W-:Y:S02]  /*17ab0*/  SHF.L.W.U32.HI R84, R71, 0x4, R76 ;  /* 0x0000000447547819 */ /* 0x000fe40000010e4c */
[----:B------:R-:W-:Y:S02]  /*17ac0*/  SHF.L.W.U32.HI R87, R76, 0x1e, R71 ;  /* 0x0000001e4c577819 */ /* 0x000fe40000010e47 */
[----:B------:R-:W-:Y:S02]  /*17ad0*/  IADD3 R75, P0, PT, R88, R75, RZ ;  /* 0x0000004b584b7210 */ /* 0x000fe40007f1e0ff */
[----:B------:R-:W-:-:S02]  /*17ae0*/  LOP3.LUT R84, R86, R84, R87, 0x96, !PT ;  /* 0x0000005456547212 */ /* 0x000fc400078e9657 */
[----:B------:R-:W-:Y:S02]  /*17af0*/  IADD3 R86, P3, P4, R89, 0xa0e6e70, R90 ;  /* 0x0a0e6e7059567810 */ /* 0x000fe40007c7e05a */
        /* <DEDUP_REMOVED lines=31> */
[C---:B------:R-:W-:Y:S02]  /*17cf0*/  SHF.L.W.U32.HI R19, R82.reuse, 0xe, R79 ;  /* 0x0000000e52137819 */ /* 0x040fe40000010e4f */
[----:B------:R-:W-:Y:S02]  /*17d00*/  SHF.L.W.U32.HI R65, R79, 0x17, R82 ;  /* 0x000000174f417819 */ /* 0x000fe40000010e52 */
[----:B------:R-:W-:Y:S02]  /*17d10*/  SHF.L.W.U32.HI R81, R73, 0x4, R84 ;  /* 0x0000000449517819 */ /* 0x000fe40000010e54 */
[----:B------:R-:W-:Y:S02]  /*17d20*/  LOP3.LUT R90, R65, R90, R19, 0x96, !PT ;  /* 0x0000005a415a7212 */ /* 0x000fe400078e9613 */
[----:B------:R-:W-:Y:S02]  /*17d30*/  SHF.L.W.U32.HI R19, R79, 0x12, R82 ;  /* 0x000000124f137819 */ /* 0x000fe40000010e52 */
        /* <DEDUP_REMOVED lines=10> */
[----:B------:R-:W-:Y:S02]  /*17de0*/  SHF.L.W.U32.HI R87, R68, 0x1f, R41 ;  /* 0x0000001f44577819 */ /* 0x000fe40000010e29 */
[----:B------:R-:W-:Y:S02]  /*17df0*/  LOP3.LUT R65, R85, R65, R88, 0x96, !PT ;  /* 0x0000004155417212 */ /* 0x000fe400078e9658 */
[----:B------:R-:W-:-:S02]  /*17e00*/  IADD3 R85, P3, P4, R89, 0x46d22ffc, R90 ;  /* 0x46d22ffc59557810 */ /* 0x000fc40007c7e05a */
[----:B------:R-:W-:Y:S02]  /*17e10*/  SHF.L.W.U32.HI R88, R68, 0x18, R41 ;  /* 0x0000001844587819 */ /* 0x000fe40000010e29 */
[----:B------:R-:W-:Y:S02]  /*17e20*/  IADD3.X R90, PT, PT, R58, 0x27b70a85, R19, P3, P4 ;  /* 0x27b70a853a5a7810 */ /* 0x000fe40001fe8413 */
[----:B------:R-:W-:Y:S02]  /*17e30*/  SHF.R.U64 R89, R68, 0x7, R41 ;  /* 0x0000000744597819 */ /* 0x000fe40000001229 */
[----:B------:R-:W-:Y:S02]  /*17e40*/  LOP3.LUT R58, R73, R76, R13, 0xe8, !PT ;  /* 0x0000004c493a7212 */ /* 0x000fe400078ee80d */
[----:B------:R-:W-:Y:S02]  /*17e50*/  LOP3.LUT R87, R89, R87, R88, 0x96, !PT ;  /* 0x0000005759577212 */ /* 0x000fe400078e9658 */
[----:B------:R-:W-:-:S02]  /*17e60*/  IADD3 R58, P4, P5, R85, R81, R58 ;  /* 0x00000051553a7210 */ /* 0x000fc40007d9e03a */
        /* <DEDUP_REMOVED lines=9> */
[----:B------:R-:W-:Y:S02]  /*17f00*/  SHF.R.U64 R36, R75, 0x6, R78 ;  /* 0x000000064b247819 */ /* 0x000fe4000000124e */
[----:B------:R-:W-:Y:S02]  /*17f10*/  LOP3.LUT R89, R69, R19, R82, 0xb8, !PT ;  /* 0x0000001345597212 */ /* 0x000fe400078eb852 */
[----:B------:R-:W-:Y:S01]  /*17f20*/  LOP3.LUT R88, R36, R88, R85, 0x96, !PT ;  /* 0x0000005824587212 */ /* 0x000fe200078e9655 */
[----:B------:R-:W-:Y:S01]  /*17f30*/  IMAD.X R36, R90, 0x1, R21, P3 ;  /* 0x000000015a247824 */ /* 0x000fe200018e0615 */
[----:B------:R-:W-:Y:S02]  /*17f40*/  SHF.L.W.U32.HI R85, R78, 0xd, R75 ;  /* 0x0000000d4e557819 */ /* 0x000fe40000010e4b */
[--C-:B------:R-:W-:Y:S02]  /*17f50*/  SHF.L.W.U32.HI R90, R75, 0x3, R78.reuse ;  /* 0x000000034b5a7819 */ /* 0x100fe40000010e4e */
[----:B------:R-:W-:-:S02]  /*17f60*/  SHF.R.U32.HI R21, RZ, 0x6, R78 ;  /* 0x00000006ff157819 */ /* 0x000fc4000001164e */
[----:B------:R-:W-:Y:S02]  /*17f70*/  IADD3 R89, P3, P4, R89, R44, R37 ;  /* 0x0000002c59597210 */ /* 0x000fe40007c7e025 */
[----:B------:R-:W-:Y:S02]  /*17f80*/  LOP3.LUT R85, R21, R85, R90, 0x96, !PT ;  /* 0x0000005515557212 */ /* 0x000fe400078e965a */
[C-C-:B------:R-:W-:Y:S02]  /*17f90*/  SHF.L.W.U32.HI R92, R19.reuse, 0x12, R36.reuse ;  /* 0x00000012135c7819 */ /* 0x140fe40000010e24 */
[----:B------:R-:W-:Y:S02]  /*17fa0*/  SHF.L.W.U32.HI R21, R19, 0xe, R36 ;  /* 0x0000000e13157819 */ /* 0x000fe40000010e24 */
[C-C-:B------:R-:W-:Y:S02]  /*17fb0*/  SHF.L.W.U32.HI R37, R36.reuse, 0x17, R19.reuse ;  /* 0x0000001724257819 */ /* 0x140fe40000010e13 */
[----:B------:R-:W-:-:S02]  /*17fc0*/  SHF.L.W.U32.HI R44, R36, 0xe, R19 ;  /* 0x0000000e242c7819 */ /* 0x000fc40000010e13 */
[----:B------:R-:W-:Y:S02]  /*17fd0*/  LOP3.LUT R92, R37, R92, R21, 0x96, !PT ;  /* 0x0000005c255c7212 */ /* 0x000fe400078e9615 */
[----:B------:R-:W-:Y:S02]  /*17fe0*/  SHF.L.W.U32.HI R37, R36, 0x12, R19 ;  /* 0x0000001224257819 */ /* 0x000fe40000010e13 */
[----:B------:R-:W-:Y:S02]  /*17ff0*/  SHF.L.W.U32.HI R21, R19, 0x17, R36 ;  /* 0x0000001713157819 */ /* 0x000fe40000010e24 */
[----:B------:R-:W-:Y:S02]  /*18000*/  LOP3.LUT R90, R80, R36, R79, 0xb8, !PT ;  /* 0x00000024505a7212 */ /* 0x000fe400078eb84f */
[----:B------:R-:W-:Y:S02]  /*18010*/  LOP3.LUT R37, R21, R37, R44, 0x96, !PT ;  /* 0x0000002515257212 */ /* 0x000fe400078e962c */
[----:B------:R-:W-:-:S02]  /*18020*/  IADD3.X R90, PT, PT, R90, R57, R72, P3, P4 ;  /* 0x000000395a5a7210 */ /* 0x000fc40001fe8448 */
[----:B------:R-:W-:Y:S02]  /*18030*/  IADD3.X R21, PT, PT, R55, R52, R83, P1, P2 ;  /* 0x0000003437157210 */ /* 0x000fe40000fe4453 */
[----:B------:R-:W-:Y:S02]  /*18040*/  SHF.L.W.U32.HI R57, R58, 0x4, R65 ;  /* 0x000000043a397819 */ /* 0x000fe40000010e41 */
[C-C-:B------:R-:W-:Y:S01]  /*18050*/  SHF.L.W.U32.HI R44, R65.reuse, 0x1e, R58.reuse ;  /* 0x0000001e412c7819 */ /* 0x140fe20000010e3a */
[----:B------:R-:W-:Y:S01]  /*18060*/  IMAD.X R21, R86, 0x1, R21, P0 ;  /* 0x0000000156157824 */ /* 0x000fe200000e0615 */
[----:B------:R-:W-:Y:S02]  /*18070*/  SHF.L.W.U32.HI R72, R65, 0x19, R58 ;  /* 0x0000001941487819 */ /* 0x000fe40000010e3a */
[----:B------:R-:W-:Y:S02]  /*18080*/  SHF.L.W.U32.HI R83, R58, 0x1e, R65 ;  /* 0x0000001e3a537819 */ /* 0x000fe40000010e41 */
[----:B------:R-:W-:-:S02]  /*18090*/  LOP3.LUT R57, R72, R57, R44, 0x96, !PT ;  /* 0x0000003948397212 */ /* 0x000fc400078e962c */
[----:B------:R-:W-:Y:S02]  /*180a0*/  SHF.L.W.U32.HI R72, R65, 0x4, R58 ;  /* 0x0000000441487819 */ /* 0x000fe40000010e3a */
[----:B------:R-:W-:Y:S02]  /*180b0*/  SHF.L.W.U32.HI R86, R58, 0x19, R65 ;  /* 0x000000193a567819 */ /* 0x000fe40000010e41 */
[----:B------:R-:W-:Y:S02]  /*180c0*/  IADD3 R87, P1, P2, R56, R87, R47 ;  /* 0x0000005738577210 */ /* 0x000fe40007a3e02f */
[----:B------:R-:W-:Y:S02]  /*180d0*/  LOP3.LUT R72, R86, R72, R83, 0x96, !PT ;  /* 0x0000004856487212 */ /* 0x000fe400078e9653 */
[----:B------:R-:W-:Y:S02]  /*180e0*/  IADD3 R86, P3, P4, R89, 0x5c26c926, R92 ;  /* 0x5c26c92659567810 */ /* 0x000fe40007c7e05c */
[----:B------:R-:W-:-:S02]  /*180f0*/  IADD3 R44, P0, PT, R88, R87, RZ ;  /* 0x00000057582c7210 */ /* 0x000fc40007f1e0ff */
[----:B------:R-:W-:Y:S02]  /*18100*/  IADD3.X R89, PT, PT, R90, 0x2e1b2138, R37, P3, P4 ;  /* 0x2e1b21385a597810 */ /* 0x000fe40001fe8425 */
        /* <DEDUP_REMOVED lines=21> */
[----:B------:R-:W-:Y:S02]  /*18260*/  LOP3.LUT R90, R82, R13, R19, 0xb8, !PT ;  /* 0x0000000d525a7212 */ /* 0x000fe400078eb813 */
[----:B------:R-:W-:Y:S02]  /*18270*/  LOP3.LUT R86, R89, R86, R57, 0x96, !PT ;  /* 0x0000005659567212 */ /* 0x000fe400078e9639 */
[----:B------:R-:W-:-:S02]  /*18280*/  IADD3 R90, P3, P4, R90, R54, R69 ;  /* 0x000000365a5a7210 */ /* 0x000fc40007c7e045 */
[----:B------:R-:W-:Y:S02]  /*18290*/  LOP3.LUT R89, R79, R22, R36, 0xb8, !PT ;  /* 0x000000164f597212 */ /* 0x000fe400078eb824 */
[----:B------:R-:W-:Y:S02]  /*182a0*/  SHF.L.W.U32.HI R91, R13, 0x12, R22 ;  /* 0x000000120d5b7819 */ /* 0x000fe40000010e16 */
[----:B------:R-:W-:Y:S02]  /*182b0*/  IADD3.X R89, PT, PT, R89, R15, R80, P3, P4 ;  /* 0x0000000f59597210 */ /* 0x000fe40001fe8450 */
[C-C-:B------:R-:W-:Y:S02]  /*182c0*/  SHF.L.W.U32.HI R54, R13.reuse, 0xe, R22.reuse ;  /* 0x0000000e0d367819 */ /* 0x140fe40000010e16 */
[----:B------:R-:W-:Y:S02]  /*182d0*/  SHF.L.W.U32.HI R15, R22, 0x17, R13 ;  /* 0x00000017160f7819 */ /* 0x000fe40000010e0d */
[----:B------:R-:W-:-:S02]  /*182e0*/  SHF.L.W.U32.HI R57, R13, 0x17, R22 ;  /* 0x000000170d397819 */ /* 0x000fc40000010e16 */
[----:B------:R-:W-:Y:S02]  /*182f0*/  LOP3.LUT R91, R15, R91, R54, 0x96, !PT ;  /* 0x0000005b0f5b7212 */ /* 0x000fe400078e9636 */
[C-C-:B------:R-:W-:Y:S02]  /*18300*/  SHF.L.W.U32.HI R54, R22.reuse, 0x12, R13.reuse ;  /* 0x0000001216367819 */ /* 0x140fe40000010e0d */
[----:B------:R-:W-:Y:S02]  /*18310*/  SHF.L.W.U32.HI R15, R22, 0xe, R13 ;  /* 0x0000000e160f7819 */ /* 0x000fe40000010e0d */
[----:B------:R-:W-:Y:S02]  /*18320*/  IADD3.X R80, PT, PT, R53, R81, R46, P1, P2 ;  /* 0x0000005135507210 */ /* 0x000fe40000fe442e */
[----:B------:R-:W-:Y:S02]  /*18330*/  LOP3.LUT R54, R57, R54, R15, 0x96, !PT ;  /* 0x0000003639367212 */ /* 0x000fe400078e960f */
[----:B------:R-:W-:Y:S01]  /*18340*/  SHF.L.W.U32.HI R81, R37, 0x4, R72 ;  /* 0x0000000425517819 */ /* 0x000fe20000010e48 */
[----:B------:R-:W-:Y:S01]  /*18350*/  IMAD.X R57, R85, 0x1, R80, P0 ;  /* 0x0000000155397824 */ /* 0x000fe200000e0650 */
[----:B------:R-:W-:-:S02]  /*18360*/  SHF.L.W.U32.HI R80, R72, 0x1e, R37 ;  /* 0x0000001e48507819 */ /* 0x000fc40000010e25 */
[C-C-:B------:R-:W-:Y:S02]  /*18370*/  SHF.L.W.U32.HI R15, R72.reuse, 0x19, R37.reuse ;  /* 0x00000019480f7819 */ /* 0x140fe40000010e25 */
[----:B------:R-:W-:Y:S02]  /*18380*/  SHF.L.W.U32.HI R69, R72, 0x4, R37 ;  /* 0x0000000448457819 */ /* 0x000fe40000010e25 */
[----:B------:R-:W-:Y:S02]  /*18390*/  LOP3.LUT R81, R15, R81, R80, 0x96, !PT ;  /* 0x000000510f517212 */ /* 0x000fe400078e9650 */
[----:B------:R-:W-:Y:S02]  /*183a0*/  IADD3 R15, P1, P2, R45, R68, R87 ;  /* 0x000000442d0f7210 */ /* 0x000fe40007a3e057 */
[C-C-:B------:R-:W-:Y:S02]  /*183b0*/  SHF.L.W.U32.HI R80, R37.reuse, 0x1e, R72.reuse ;  /* 0x0000001e25507819 */ /* 0x140fe40000010e48 */
[----:B------:R-:W-:-:S02]  /*183c0*/  SHF.L.W.U32.HI R85, R37, 0x19, R72 ;  /* 0x0000001925557819 */ /* 0x000fc40000010e48 */
[----:B------:R-:W-:Y:S02]  /*183d0*/  IADD3 R15, P0, PT, R88, R15, RZ ;  /* 0x0000000f580f7210 */ /* 0x000fe40007f1e0ff */
[----:B------:R-:W-:Y:S02]  /*183e0*/  LOP3.LUT R69, R85, R69, R80, 0x96, !PT ;  /* 0x0000004555457212 */ /* 0x000fe400078e9650 */
[C-C-:B------:R-:W-:Y:S02]  /*183f0*/  SHF.L.W.U32.HI R80, R29.reuse, 0x1f, R40.reuse ;  /* 0x0000001f1d507819 */ /* 0x140fe40000010e28 */
[C-C-:B------:R-:W-:Y:S02]  /*18400*/  SHF.L.W.U32.HI R87, R29.reuse, 0x18, R40.reuse ;  /* 0x000000181d577819 */ /* 0x140fe40000010e28 */
[----:B------:R-:W-:Y:S02]  /*18410*/  SHF.R.U64 R88, R29, 0x7, R40 ;  /* 0x000000071d587819 */ /* 0x000fe40000001228 */
[----:B------:R-:W-:-:S02]  /*18420*/  IADD3 R85, P3, P4, R90, 0x5ac42aed, R91 ;  /* 0x5ac42aed5a557810 */ /* 0x000fc40007c7e05b */
[----:B------:R-:W-:Y:S02]  /*18430*/  LOP3.LUT R80, R88, R80, R87, 0x96, !PT ;  /* 0x0000005058507212 */ /* 0x000fe400078e9657 */
[----:B------:R-:W-:Y:S02]  /*18440*/  IADD3.X R88, PT, PT, R89, 0x4d2c6dfc, R54, P3, P4 ;  /* 0x4d2c6dfc59587810 */ /* 0x000fe40001fe8436 */
        /* <DEDUP_REMOVED lines=13> */
[--C-:B------:R-:W-:Y:S02]  /*18520*/  SHF.L.W.U32.HI R88, R44, 0x3, R57.reuse ;  /* 0x000000032c587819 */ /* 0x100fe40000010e39 */
[----:B------:R-:W-:Y:S02]  /*18530*/  LOP3.LUT R87, R85, R87, R90, 0x96, !PT ;  /* 0x0000005755577212 */ /* 0x000fe400078e965a */
[----:B------:R-:W-:Y:S02]  /*18540*/  SHF.L.W.U32.HI R85, R57, 0xd, R44 ;  /* 0x0000000d39557819 */ /* 0x000fe40000010e2c */
[----:B------:R-:W-:Y:S02]  /*18550*/  SHF.R.U32.HI R89, RZ, 0x6, R57 ;  /* 0x00000006ff597819 */ /* 0x000fe40000011639 */
[----:B------:R-:W-:-:S02]  /*18560*/  IADD3.X R83, PT, PT, R32, R41, R83, P1, P2 ;  /* 0x0000002920537210 */ /* 0x000fc40000fe4453 */
        /* <DEDUP_REMOVED lines=10> */
[C-C-:B------:R-:W-:Y:S02]  /*18610*/  SHF.L.W.U32.HI R23, R71.reuse, 0x12, R76.reuse ;  /* 0x0000001247177819 */ /* 0x140fe40000010e4c */
[----:B------:R-:W-:-:S02]  /*18620*/  SHF.L.W.U32.HI R50, R71, 0xe, R76 ;  /* 0x0000000e47327819 */ /* 0x000fc40000010e4c */
[----:B------:R-:W-:Y:S02]  /*18630*/  IADD3 R80, P1, P2, R59, R80, R61 ;  /* 0x000000503b507210 */ /* 0x000fe40007a3e03d */
[----:B------:R-:W-:Y:S01]  /*18640*/  LOP3.LUT R23, R79, R23, R50, 0x96, !PT ;  /* 0x000000174f177212 */ /* 0x000fe200078e9632 */
[----:B------:R-:W-:Y:S01]  /*18650*/  IMAD.X R50, R86, 0x1, R83, P0 ;  /* 0x0000000156327824 */ /* 0x000fe200000e0653 */
[----:B------:R-:W-:Y:S02]  /*18660*/  SHF.L.W.U32.HI R83, R54, 0x4, R69 ;  /* 0x0000000436537819 */ /* 0x000fe40000010e45 */
[C-C-:B------:R-:W-:Y:S02]  /*18670*/  SHF.L.W.U32.HI R86, R69.reuse, 0x1e, R54.reuse ;  /* 0x0000001e45567819 */ /* 0x140fe40000010e36 */
[----:B------:R-:W-:Y:S02]  /*18680*/  SHF.L.W.U32.HI R79, R69, 0x19, R54 ;  /* 0x00000019454f7819 */ /* 0x000fe40000010e36 */
[----:B------:R-:W-:-:S02]  /*18690*/  SHF.L.W.U32.HI R91, R50, 0x3, R15 ;  /* 0x00000003325b7819 */ /* 0x000fc40000010e0f */
        /* <DEDUP_REMOVED lines=38> */
[C---:B------:R-:W-:Y:S02]  /*18900*/  SHF.L.W.U32.HI R31, R84.reuse, 0x17, R73 ;  /* 0x00000017541f7819 */ /* 0x040fe40000010e49 */
[----:B------:R-:W-:Y:S02]  /*18910*/  SHF.L.W.U32.HI R81, R23, 0x4, R80 ;  /* 0x0000000417517819 */ /* 0x000fe40000010e50 */
[----:B------:R-:W-:Y:S02]  /*18920*/  LOP3.LUT R90, R31, R90, R19, 0x96, !PT ;  /* 0x0000005a1f5a7212 */ /* 0x000fe400078e9613 */
[----:B------:R-:W-:-:S02]  /*18930*/  SHF.L.W.U32.HI R31, R84, 0x12, R73 ;  /* 0x00000012541f7819 */ /* 0x000fc40000010e49 */
[----:B------:R-:W-:Y:S02]  /*18940*/  SHF.L.W.U32.HI R19, R73, 0x17, R84 ;  /* 0x0000001749137819 */ /* 0x000fe40000010e54 */
[----:B------:R-:W-:Y:S02]  /*18950*/  IADD3 R87, P1, P2, R38, R29, R87 ;  /* 0x0000001d26577210 */ /* 0x000fe40007a3e057 */
[----:B------:R-:W-:Y:S02]  /*18960*/  LOP3.LUT R31, R19, R31, R42, 0x96, !PT ;  /* 0x0000001f131f7212 */ /* 0x000fe400078e962a */
[C-C-:B------:R-:W-:Y:S02]  /*18970*/  SHF.L.W.U32.HI R42, R80.reuse, 0x1e, R23.reuse ;  /* 0x0000001e502a7819 */ /* 0x140fe40000010e17 */
[----:B------:R-:W-:Y:S02]  /*18980*/  SHF.L.W.U32.HI R19, R80, 0x19, R23 ;  /* 0x0000001950137819 */ /* 0x000fe40000010e17 */
[----:B------:R-:W-:-:S02]  /*18990*/  SHF.L.W.U32.HI R85, R23, 0x19, R80 ;  /* 0x0000001917557819 */ /* 0x000fc40000010e50 */
[----:B------:R-:W-:Y:S02]  /*189a0*/  LOP3.LUT R81, R19, R81, R42, 0x96, !PT ;  /* 0x0000005113517212 */ /* 0x000fe400078e962a */
[----:B------:R-:W-:Y:S02]  /*189b0*/  IADD3 R42, P0, PT, R88, R87, RZ ;  /* 0x00000057582a7210 */ /* 0x000fe40007f1e0ff */
[----:B------:R-:W-:Y:S02]  /*189c0*/  SHF.L.W.U32.HI R19, R80, 0x4, R23 ;  /* 0x0000000450137819 */ /* 0x000fe40000010e17 */
[----:B------:R-:W-:Y:S02]  /*189d0*/  SHF.L.W.U32.HI R88, R23, 0x1e, R80 ;  /* 0x0000001e17587819 */ /* 0x000fe40000010e50 */
[----:B------:R-:W-:Y:S02]  /*189e0*/  SHF.L.W.U32.HI R87, R66, 0x1f, R33 ;  /* 0x0000001f42577819 */ /* 0x000fe40000010e21 */
[----:B------:R-:W-:-:S02]  /*189f0*/  LOP3.LUT R19, R85, R19, R88, 0x96, !PT ;  /* 0x0000001355137212 */ /* 0x000fc400078e9658 */
[----:B------:R-:W-:Y:S02]  /*18a00*/  IADD3 R85, P3, P4, R89, -0x74509c22, R90 ;  /* 0x8baf63de59557810 */ /* 0x000fe40007c7e05a */
[----:B------:R-:W-:Y:S02]  /*18a10*/  SHF.L.W.U32.HI R88, R66, 0x18, R33 ;  /* 0x0000001842587819 */ /* 0x000fe40000010e21 */
[----:B------:R-:W-:Y:S02]  /*18a20*/  IADD3.X R90, PT, PT, R36, 0x650a7354, R31, P3, P4 ;  /* 0x650a7354245a7810 */ /* 0x000fe40001fe841f */
        /* <DEDUP_REMOVED lines=11> */
[C-C-:B------:R-:W-:Y:S02]  /*18ae0*/  SHF.L.W.U32.HI R88, R79.reuse, 0xd, R82.reuse ;  /* 0x0000000d4f587819 */ /* 0x140fe40000010e52 */
[----:B------:R-:W-:Y:S02]  /*18af0*/  IADD3.X R19, PT, PT, R90, R19, R31, P4, P5 ;  /* 0x000000135a137210 */ /* 0x000fe400027ea41f */
[----:B------:R-:W-:Y:S02]  /*18b00*/  SHF.L.W.U32.HI R31, R82, 0x3, R79 ;  /* 0x00000003521f7819 */ /* 0x000fe40000010e4f */
[C-C-:B------:R-:W-:Y:S02]  /*18b10*/  SHF.R.U64 R85, R79.reuse, 0x6, R82.reuse ;  /* 0x000000064f557819 */ /* 0x140fe40000001252 */
[----:B------:R-:W-:-:S02]  /*18b20*/  SHF.L.W.U32.HI R90, R79, 0x3, R82 ;  /* 0x000000034f5a7819 */ /* 0x000fc40000010e52 */
[----:B------:R-:W-:Y:S02]  /*18b30*/  LOP3.LUT R88, R85, R88, R31, 0x96, !PT ;  /* 0x0000005855587212 */ /* 0x000fe400078e961f */
[----:B------:R-:W-:Y:S02]  /*18b40*/  SHF.L.W.U32.HI R85, R82, 0xd, R79 ;  /* 0x0000000d52557819 */ /* 0x000fe40000010e4f */
[----:B------:R-:W-:Y:S02]  /*18b50*/  SHF.R.U32.HI R31, RZ, 0x6, R82 ;  /* 0x00000006ff1f7819 */ /* 0x000fe40000011652 */
[----:B------:R-:W-:Y:S02]  /*18b60*/  LOP3.LUT R89, R76, R58, R73, 0xb8, !PT ;  /* 0x0000003a4c597212 */ /* 0x000fe400078eb849 */
[----:B------:R-:W-:Y:S02]  /*18b70*/  LOP3.LUT R85, R31, R85, R90, 0x96, !PT ;  /* 0x000000551f557212 */ /* 0x000fe400078e965a */
[----:B------:R-:W-:-:S02]  /*18b80*/  IADD3 R89, P3, P4, R89, R48, R13 ;  /* 0x0000003059597210 */ /* 0x000fc40007c7e00d */
[----:B------:R-:W-:Y:S02]  /*18b90*/  LOP3.LUT R90, R71, R65, R84, 0xb8, !PT ;  /* 0x00000041475a7212 */ /* 0x000fe400078eb854 */
[--C-:B------:R-:W-:Y:S02]  /*18ba0*/  SHF.L.W.U32.HI R92, R58, 0x12, R65.reuse ;  /* 0x000000123a5c7819 */ /* 0x100fe40000010e41 */
[----:B------:R-:W-:Y:S02]  /*18bb0*/  IADD3.X R90, PT, PT, R90, R43, R22, P3, P4 ;  /* 0x0000002b5a5a7210 */ /* 0x000fe40001fe8416 */
        /* <DEDUP_REMOVED lines=9> */
[C-C-:B------:R-:W-:Y:S02]  /*18c50*/  SHF.L.W.U32.HI R22, R19.reuse, 0x1e, R36.reuse ;  /* 0x0000001e13167819 */ /* 0x140fe40000010e24 */
[C---:B------:R-:W-:Y:S01]  /*18c60*/  SHF.L.W.U32.HI R48, R19.reuse, 0x19, R36 ;  /* 0x0000001913307819 */ /* 0x040fe20000010e24 */
[----:B------:R-:W-:Y:S01]  /*18c70*/  IMAD.X R31, R86, 0x1, R31, P0 ;  /* 0x00000001561f7824 */ /* 0x000fe200000e061f */
[--C-:B------:R-:W-:Y:S02]  /*18c80*/  SHF.L.W.U32.HI R83, R36, 0x1e, R19.reuse ;  /* 0x0000001e24537819 */ /* 0x100fe40000010e13 */
[----:B------:R-:W-:Y:S02]  /*18c90*/  LOP3.LUT R43, R48, R43, R22, 0x96, !PT ;  /* 0x0000002b302b7212 */ /* 0x000fe400078e9616 */
[----:B------:R-:W-:Y:S02]  /*18ca0*/  SHF.L.W.U32.HI R48, R19, 0x4, R36 ;  /* 0x0000000413307819 */ /* 0x000fe40000010e24 */
[----:B------:R-:W-:-:S02]  /*18cb0*/  SHF.L.W.U32.HI R86, R36, 0x19, R19 ;  /* 0x0000001924567819 */ /* 0x000fc40000010e13 */
[----:B------:R-:W-:Y:S02]  /*18cc0*/  IADD3 R87, P1, P2, R74, R87, R63 ;  /* 0x000000574a577210 */ /* 0x000fe40007a3e03f */
[----:B------:R-:W-:Y:S02]  /*18cd0*/  LOP3.LUT R48, R86, R48, R83, 0x96, !PT ;  /* 0x0000003056307212 */ /* 0x000fe400078e9653 */
[----:B------:R-:W-:Y:S02]  /*18ce0*/  IADD3 R86, P3, P4, R89, 0x3c77b2a8, R92 ;  /* 0x3c77b2a859567810 */ /* 0x000fe40007c7e05c */
[----:B------:R-:W-:Y:S02]  /*18cf0*/  IADD3 R22, P0, PT, R88, R87, RZ ;  /* 0x0000005758167210 */ /* 0x000fe40007f1e0ff */
[----:B------:R-:W-:Y:S02]  /*18d00*/  IADD3.X R89, PT, PT, R90, 0x766a0abb, R13, P3, P4 ;  /* 0x766a0abb5a597810 */ /* 0x000fe40001fe840d */
[----:B------:R-:W-:-:S02]  /*18d10*/  SHF.L.W.U32.HI R87, R51, 0x1f, R26 ;  /* 0x0000001f33577819 */ /* 0x000fc40000010e1a */
[C-C-:B------:R-:W-:Y:S02]  /*18d20*/  SHF.L.W.U32.HI R88, R51.reuse, 0x18, R26.reuse ;  /* 0x0000001833587819 */ /* 0x140fe40000010e1a */
[----:B------:R-:W-:Y:S02]  /*18d30*/  SHF.R.U64 R83, R51, 0x7, R26 ;  /* 0x0000000733537819 */ /* 0x000fe4000000121a */
[----:B------:R-:W-:Y:S02]  /*18d40*/  LOP3.LUT R13, R36, R23, R54, 0xe8, !PT ;  /* 0x00000017240d7212 */ /* 0x000fe400078ee836 */
[----:B------:R-:W-:Y:S02]  /*18d50*/  LOP3.LUT R87, R83, R87, R88, 0x96, !PT ;  /* 0x0000005753577212 */ /* 0x000fe400078e9658 */
[----:B------:R-:W-:Y:S02]  /*18d60*/  IADD3 R13, P4, P5, R86, R43, R13 ;  /* 0x0000002b560d7210 */ /* 0x000fe40007d9e00d */
[----:B------:R-:W-:-:S02]  /*18d70*/  SHF.L.W.U32.HI R83, R26, 0x1f, R51 ;  /* 0x0000001f1a537819 */ /* 0x000fc40000010e33 */
        /* <DEDUP_REMOVED lines=9> */
[--C-:B------:R-:W-:Y:S02]  /*18e10*/  SHF.R.U64 R86, R42, 0x6, R31.reuse ;  /* 0x000000062a567819 */ /* 0x100fe4000000121f */
[----:B------:R-:W-:Y:S02]  /*18e20*/  SHF.R.U32.HI R89, RZ, 0x6, R31 ;  /* 0x00000006ff597819 */ /* 0x000fe4000001161f */
[----:B------:R-:W-:Y:S02]  /*18e30*/  LOP3.LUT R88, R86, R88, R43, 0x96, !PT ;  /* 0x0000005856587212 */ /* 0x000fe400078e962b */
[----:B------:R-:W-:-:S02]  /*18e40*/  SHF.L.W.U32.HI R86, R31, 0xd, R42 ;  /* 0x0000000d1f567819 */ /* 0x000fc40000010e2a */
[----:B------:R-:W-:Y:S02]  /*18e50*/  SHF.L.W.U32.HI R43, R42, 0x3, R31 ;  /* 0x000000032a2b7819 */ /* 0x000fe40000010e1f */
[----:B------:R-:W-:Y:S02]  /*18e60*/  SHF.L.W.U32.HI R91, R37, 0x12, R72 ;  /* 0x00000012255b7819 */ /* 0x000fe40000010e48 */
[----:B------:R-:W-:Y:S02]  /*18e70*/  LOP3.LUT R86, R89, R86, R43, 0x96, !PT ;  /* 0x0000005659567212 */ /* 0x000fe400078e962b */
[----:B------:R-:W-:Y:S02]  /*18e80*/  LOP3.LUT R43, R73, R37, R58, 0xb8, !PT ;  /* 0x00000025492b7212 */ /* 0x000fe400078eb83a */
[----:B------:R-:W-:Y:S02]  /*18e90*/  IADD3.X R90, PT, PT, R77, R81, R30, P1, P2 ;  /* 0x000000514d5a7210 */ /* 0x000fe40000fe441e */
[----:B------:R-:W-:-:S02]  /*18ea0*/  IADD3 R76, P3, P4, R43, R28, R76 ;  /* 0x0000001c2b4c7210 */ /* 0x000fc40007c7e04c */
[----:B------:R-:W-:Y:S02]  /*18eb0*/  LOP3.LUT R28, R84, R72, R65, 0xb8, !PT ;  /* 0x00000048541c7212 */ /* 0x000fe400078eb841 */
[C-C-:B------:R-:W-:Y:S02]  /*18ec0*/  SHF.L.W.U32.HI R43, R37.reuse, 0x17, R72.reuse ;  /* 0x00000017252b7819 */ /* 0x140fe40000010e48 */
[----:B------:R-:W-:Y:S02]  /*18ed0*/  IADD3.X R89, PT, PT, R28, R25, R71, P3, P4 ;  /* 0x000000191c597210 */ /* 0x000fe40001fe8447 */
[----:B------:R-:W-:Y:S02]  /*18ee0*/  SHF.L.W.U32.HI R28, R37, 0xe, R72 ;  /* 0x0000000e251c7819 */ /* 0x000fe40000010e48 */
[----:B------:R-:W-:Y:S02]  /*18ef0*/  SHF.L.W.U32.HI R25, R72, 0x17, R37 ;  /* 0x0000001748197819 */ /* 0x000fe40000010e25 */
[----:B------:R-:W-:-:S02]  /*18f00*/  SHF.L.W.U32.HI R71, R48, 0x19, R13 ;  /* 0x0000001930477819 */ /* 0x000fc40000010e0d */
[----:B------:R-:W-:Y:S02]  /*18f10*/  LOP3.LUT R91, R25, R91, R28, 0x96, !PT ;  /* 0x0000005b195b7212 */ /* 0x000fe400078e961c */
[C-C-:B------:R-:W-:Y:S02]  /*18f20*/  SHF.L.W.U32.HI R28, R72.reuse, 0x12, R37.reuse ;  /* 0x00000012481c7819 */ /* 0x140fe40000010e25 */
[----:B------:R-:W-:Y:S02]  /*18f30*/  SHF.L.W.U32.HI R25, R72, 0xe, R37 ;  /* 0x0000000e48197819 */ /* 0x000fe40000010e25 */
[----:B------:R-:W-:Y:S02]  /*18f40*/  SHF.L.W.U32.HI R81, R13, 0x19, R48 ;  /* 0x000000190d517819 */ /* 0x000fe40000010e30 */
[----:B------:R-:W-:Y:S01]  /*18f50*/  LOP3.LUT R28, R43, R28, R25, 0x96, !PT ;  /* 0x0000001c2b1c7212 */ /* 0x000fe200078e9619 */
[----:B------:R-:W-:Y:S01]  /*18f60*/  IMAD.X R43, R85, 0x1, R90, P0 ;  /* 0x00000001552b7824 */ /* 0x000fe200000e065a */
[----:B------:R-:W-:-:S02]  /*18f70*/  SHF.L.W.U32.HI R90, R13, 0x4, R48 ;  /* 0x000000040d5a7819 */ /* 0x000fc40000010e30 */
[----:B------:R-:W-:Y:S02]  /*18f80*/  SHF.L.W.U32.HI R25, R48, 0x1e, R13 ;  /* 0x0000001e30197819 */ /* 0x000fe40000010e0d */
[----:B------:R-:W-:Y:S02]  /*18f90*/  IADD3 R85, P3, P4, R76, 0x47edaee6, R91 ;  /* 0x47edaee64c557810 */ /* 0x000fe40007c7e05b */
[----:B------:R-:W-:Y:S02]  /*18fa0*/  LOP3.LUT R90, R71, R90, R25, 0x96, !PT ;  /* 0x0000005a475a7212 */ /* 0x000fe400078e9619 */
[----:B------:R-:W-:Y:S02]  /*18fb0*/  IADD3 R25, P1, P2, R75, R66, R87 ;  /* 0x000000424b197210 */ /* 0x000fe40007a3e057 */
[----:B------:R-:W-:Y:S02]  /*18fc0*/  SHF.L.W.U32.HI R71, R48, 0x4, R13 ;  /* 0x0000000430477819 */ /* 0x000fe40000010e0d */
[----:B------:R-:W-:-:S02]  /*18fd0*/  IADD3 R25, P0, PT, R88, R25, RZ ;  /* 0x0000001958197210 */ /* 0x000fc40007f1e0ff */
[----:B------:R-:W-:Y:S02]  /*18fe0*/  SHF.L.W.U32.HI R88, R13, 0x1e, R48 ;  /* 0x0000001e0d587819 */ /* 0x000fe40000010e30 */
[----:B------:R-:W-:Y:S02]  /*18ff0*/  SHF.L.W.U32.HI R76, R27, 0x1f, R34 ;  /* 0x0000001f1b4c7819 */ /* 0x000fe40000010e22 */
[----:B------:R-:W-:Y:S02]  /*19000*/  LOP3.LUT R71, R81, R71, R88, 0x96, !PT ;  /* 0x0000004751477212 */ /* 0x000fe400078e9658 */
[----:B------:R-:W-:Y:S02]  /*19010*/  IADD3.X R88, PT, PT, R89, -0x7e3d36d2, R28, P3, P4 ;  /* 0x81c2c92e59587810 */ /* 0x000fe40001fe841c */
[C-C-:B------:R-:W-:Y:S02]  /*19020*/  SHF.L.W.U32.HI R81, R27.reuse, 0x18, R34.reuse ;  /* 0x000000181b517819 */ /* 0x140fe40000010e22 */
[----:B------:R-:W-:-:S02]  /*19030*/  SHF.R.U64 R87, R27, 0x7, R34 ;  /* 0x000000071b577819 */ /* 0x000fc40000001222 */
[----:B------:R-:W-:Y:S02]  /*19040*/  LOP3.LUT R28, R13, R36, R23, 0xe8, !PT ;  /* 0x000000240d1c7212 */ /* 0x000fe400078ee817 */
        /* <DEDUP_REMOVED lines=27> */
[----:B------:R-:W-:Y:S02]  /*19200*/  SHF.L.W.U32.HI R24, R69, 0x17, R54 ;  /* 0x0000001745187819 */ /* 0x000fe40000010e36 */
[----:B------:R-:W-:Y:S02]  /*19210*/  SHF.L.W.U32.HI R92, R79, 0x18, R82 ;  /* 0x000000184f5c7819 */ /* 0x000fe40000010e52 */
[----:B------:R-:W-:Y:S02]  /*19220*/  LOP3.LUT R84, R24, R84, R35, 0x96, !PT ;  /* 0x0000005418547212 */ /* 0x000fe400078e9623 */
[----:B------:R-:W-:-:S02]  /*19230*/  SHF.L.W.U32.HI R35, R69, 0x12, R54 ;  /* 0x0000001245237819 */ /* 0x000fc40000010e36 */
        /* <DEDUP_REMOVED lines=89> */
[----:B------:R-:W-:Y:S02]  /*197d0*/  SHF.L.W.U32.HI R37, R19, 0x17, R36 ;  /* 0x0000001713257819 */ /* 0x000fe40000010e24 */
[----:B------:R-:W-:Y:S02]  /*197e0*/  IADD3.X R89, PT, PT, R89, R39, R72, P3, P4 ;  /* 0x0000002759597210 */ /* 0x000fe40001fe8448 */
[----:B------:R-:W-:-:S02]  /*197f0*/  LOP3.LUT R91, R37, R91, R60, 0x96, !PT ;  /* 0x0000005b255b7212 */ /* 0x000fc400078e963c */
[C-C-:B------:R-:W-:Y:S02]  /*19800*/  SHF.L.W.U32.HI R72, R19.reuse, 0x12, R36.reuse ;  /* 0x0000001213487819 */ /* 0x140fe40000010e24 */
[----:B------:R-:W-:Y:S02]  /*19810*/  SHF.L.W.U32.HI R37, R19, 0xe, R36 ;  /* 0x0000000e13257819 */ /* 0x000fe40000010e24 */
[----:B------:R-:W-:Y:S02]  /*19820*/  SHF.L.W.U32.HI R39, R36, 0x17, R19 ;  /* 0x0000001724277819 */ /* 0x000fe40000010e13 */
[----:B------:R-:W-:Y:S02]  /*19830*/  SHF.L.W.U32.HI R60, R49, 0x1e, R62 ;  /* 0x0000001e313c7819 */ /* 0x000fe40000010e3e */
[----:B------:R-:W-:Y:S02]  /*19840*/  LOP3.LUT R72, R39, R72, R37, 0x96, !PT ;  /* 0x0000004827487212 */ /* 0x000fe400078e9625 */
[----:B------:R-:W-:-:S02]  /*19850*/  IADD3.X R37, PT, PT, R57, R34, R83, P1, P2 ;  /* 0x0000002239257210 */ /* 0x000fc40000fe4453 */
[----:B------:R-:W-:Y:S02]  /*19860*/  SHF.L.W.U32.HI R83, R62, 0x4, R49 ;  /* 0x000000043e537819 */ /* 0x000fe40000010e31 */
[----:B------:R-:W-:Y:S01]  /*19870*/  SHF.L.W.U32.HI R39, R49, 0x19, R62 ;  /* 0x0000001931277819 */ /* 0x000fe20000010e3e */
[----:B------:R-:W-:Y:S01]  /*19880*/  IMAD.X R37, R86, 0x1, R37, P0 ;  /* 0x0000000156257824 */ /* 0x000fe200000e0625 */
[C-C-:B------:R-:W-:Y:S02]  /*19890*/  SHF.L.W.U32.HI R86, R62.reuse, 0x19, R49.reuse ;  /* 0x000000193e567819 */ /* 0x140fe40000010e31 */
[----:B------:R-:W-:Y:S02]  /*198a0*/  LOP3.LUT R83, R39, R83, R60, 0x96, !PT ;  /* 0x0000005327537212 */ /* 0x000fe400078e963c */
[----:B------:R-:W-:Y:S02]  /*198b0*/  IADD3 R60, P1, P2, R15, R65, R20 ;  /* 0x000000410f3c7210 */ /* 0x000fe40007a3e014 */
[----:B------:R-:W-:-:S02]  /*198c0*/  SHF.L.W.U32.HI R65, R62, 0x1e, R49 ;  /* 0x0000001e3e417819 */ /* 0x000fc40000010e31 */
[----:B------:R-:W-:Y:S02]  /*198d0*/  IADD3 R39, P0, PT, R87, R60, RZ ;  /* 0x0000003c57277210 */ /* 0x000fe40007f1e0ff */
[----:B------:R-:W-:Y:S02]  /*198e0*/  SHF.L.W.U32.HI R60, R49, 0x4, R62 ;  /* 0x00000004313c7819 */ /* 0x000fe40000010e3e */
[C-C-:B------:R-:W-:Y:S02]  /*198f0*/  SHF.R.U64 R87, R45.reuse, 0x7, R32.reuse ;  /* 0x000000072d577819 */ /* 0x140fe40000001220 */
[----:B------:R-:W-:Y:S02]  /*19900*/  LOP3.LUT R60, R86, R60, R65, 0x96, !PT ;  /* 0x0000003c563c7212 */ /* 0x000fe400078e9641 */
[C-C-:B------:R-:W-:Y:S02]  /*19910*/  SHF.L.W.U32.HI R86, R45.reuse, 0x1f, R32.reuse ;  /* 0x0000001f2d567819 */ /* 0x140fe40000010e20 */
[----:B------:R-:W-:-:S02]  /*19920*/  SHF.L.W.U32.HI R65, R45, 0x18, R32 ;  /* 0x000000182d417819 */ /* 0x000fc40000010e20 */
[----:B------:R-:W-:Y:S02]  /*19930*/  IADD3 R88, P3, P4, R88, -0x43bdcfff, R91 ;  /* 0xbc42300158587810 */ /* 0x000fe40007c7e05b */
[----:B------:R-:W-:Y:S02]  /*19940*/  LOP3.LUT R86, R87, R86, R65, 0x96, !PT ;  /* 0x0000005657567212 */ /* 0x000fe400078e9641 */
[----:B------:R-:W-:Y:S02]  /*19950*/  LOP3.LUT R65, R62, R35, R28, 0xe8, !PT ;  /* 0x000000233e417212 */ /* 0x000fe400078ee81c */
[----:B------:R-:W-:Y:S02]  /*19960*/  IADD3.X R89, PT, PT, R89, -0x57e599b5, R72, P3, P4 ;  /* 0xa81a664b59597810 */ /* 0x000fe40001fe8448 */
        /* <DEDUP_REMOVED lines=10> */
[----:B------:R-:W-:Y:S02]  /*19a10*/  SHF.L.W.U32.HI R88, R37, 0x3, R84 ;  /* 0x0000000325587819 */ /* 0x000fe40000010e54 */
[--C-:B------:R-:W-:Y:S02]  /*19a20*/  SHF.R.U64 R83, R84, 0x6, R37.reuse ;  /* 0x0000000654537819 */ /* 0x100fe40000001225 */
[----:B------:R-:W-:Y:S02]  /*19a30*/  SHF.R.U32.HI R89, RZ, 0x6, R37 ;  /* 0x00000006ff597819 */ /* 0x000fe40000011625 */
[----:B------:R-:W-:Y:S02]  /*19a40*/  LOP3.LUT R87, R83, R87, R88, 0x96, !PT ;  /* 0x0000005753577212 */ /* 0x000fe400078e9658 */
        /* <DEDUP_REMOVED lines=28> */
[----:B------:R-:W-:Y:S02]  /*19c10*/  IADD3.X R90, PT, PT, R89, -0x3db47490, R52, P3, P4 ;  /* 0xc24b8b70595a7810 */ /* 0x000fe40001fe8434 */
[C-C-:B------:R-:W-:Y:S02]  /*19c20*/  SHF.L.W.U32.HI R86, R59.reuse, 0x1f, R64.reuse ;  /* 0x0000001f3b567819 */ /* 0x140fe40000010e40 */
        /* <DEDUP_REMOVED lines=16> */
[----:B------:R-:W-:Y:S02]  /*19d30*/  LOP3.LUT R90, R36, R28, R13, 0xb8, !PT ;  /* 0x0000001c245a7212 */ /* 0x000fe400078eb80d */
[----:B------:R-:W-:Y:S02]  /*19d40*/  LOP3.LUT R87, R85, R87, R88, 0x96, !PT ;  /* 0x0000005755577212 */ /* 0x000fe400078e9658 */
[----:B------:R-:W-:Y:S02]  /*19d50*/  SHF.L.W.U32.HI R85, R54, 0xd, R39 ;  /* 0x0000000d36557819 */ /* 0x000fe40000010e27 */
[--C-:B------:R-:W-:Y:S02]  /*19d60*/  SHF.L.W.U32.HI R88, R39, 0x3, R54.reuse ;  /* 0x0000000327587819 */ /* 0x100fe40000010e36 */
[----:B------:R-:W-:Y:S02]  /*19d70*/  SHF.R.U32.HI R89, RZ, 0x6, R54 ;  /* 0x00000006ff597819 */ /* 0x000fe40000011636 */
[----:B------:R-:W-:-:S02]  /*19d80*/  IADD3 R90, P3, P4, R90, R47, R23 ;  /* 0x0000002f5a5a7210 */ /* 0x000fc40007c7e017 */
[----:B------:R-:W-:Y:S02]  /*19d90*/  LOP3.LUT R23, R19, R71, R48, 0xb8, !PT ;  /* 0x0000004713177212 */ /* 0x000fe400078eb830 */
[----:B------:R-:W-:Y:S02]  /*19da0*/  LOP3.LUT R85, R89, R85, R88, 0x96, !PT ;  /* 0x0000005559557212 */ /* 0x000fe400078e9658 */
[----:B------:R-:W-:Y:S02]  /*19db0*/  IADD3.X R88, PT, PT, R23, R46, R80, P3, P4 ;  /* 0x0000002e17587210 */ /* 0x000fe40001fe8450 */
[C-C-:B------:R-:W-:Y:S02]  /*19dc0*/  SHF.L.W.U32.HI R89, R28.reuse, 0x12, R71.reuse ;  /* 0x000000121c597819 */ /* 0x140fe40000010e47 */
[----:B------:R-:W-:Y:S02]  /*19dd0*/  SHF.L.W.U32.HI R46, R28, 0xe, R71 ;  /* 0x0000000e1c2e7819 */ /* 0x000fe40000010e47 */
        /* <DEDUP_REMOVED lines=11> */
[----:B------:R-:W-:Y:S02]  /*19e90*/  SHF.L.W.U32.HI R83, R52, 0x1e, R69 ;  /* 0x0000001e34537819 */ /* 0x000fe40000010e45 */
[----:B------:R-:W-:Y:S02]  /*19ea0*/  LOP3.LUT R47, R80, R47, R72, 0x96, !PT ;  /* 0x0000002f502f7212 */ /* 0x000fe400078e9648 */
[----:B------:R-:W-:-:S02]  /*19eb0*/  IADD3 R72, P1, P2, R42, R86, R45 ;  /* 0x000000562a487210 */ /* 0x000fc40007a3e02d */
[----:B------:R-:W-:Y:S02]  /*19ec0*/  SHF.L.W.U32.HI R80, R69, 0x4, R52 ;  /* 0x0000000445507819 */ /* 0x000fe40000010e34 */
[----:B------:R-:W-:Y:S02]  /*19ed0*/  SHF.L.W.U32.HI R86, R52, 0x19, R69 ;  /* 0x0000001934567819 */ /* 0x000fe40000010e45 */
[----:B------:R-:W-:Y:S02]  /*19ee0*/  IADD3 R72, P0, PT, R87, R72, RZ ;  /* 0x0000004857487210 */ /* 0x000fe40007f1e0ff */
[----:B------:R-:W-:Y:S02]  /*19ef0*/  LOP3.LUT R80, R86, R80, R83, 0x96, !PT ;  /* 0x0000005056507212 */ /* 0x000fe400078e9653 */
[C-C-:B------:R-:W-:Y:S02]  /*19f00*/  SHF.L.W.U32.HI R86, R38.reuse, 0x1f, R67.reuse ;  /* 0x0000001f26567819 */ /* 0x140fe40000010e43 */
[----:B------:R-:W-:-:S02]  /*19f10*/  SHF.L.W.U32.HI R83, R38, 0x18, R67 ;  /* 0x0000001826537819 */ /* 0x000fc40000010e43 */
[----:B------:R-:W-:Y:S02]  /*19f20*/  SHF.R.U64 R87, R38, 0x7, R67 ;  /* 0x0000000726577819 */ /* 0x000fe40000001243 */
[----:B------:R-:W-:Y:S02]  /*19f30*/  IADD3 R90, P3, P4, R90, 0x654be30, R89 ;  /* 0x0654be305a5a7810 */ /* 0x000fe40007c7e059 */
[----:B------:R-:W-:Y:S02]  /*19f40*/  LOP3.LUT R86, R87, R86, R83, 0x96, !PT ;  /* 0x0000005657567212 */ /* 0x000fe400078e9653 */
[----:B------:R-:W-:Y:S02]  /*19f50*/  IADD3.X R83, PT, PT, R88, -0x3893ae5d, R23, P3, P4 ;  /* 0xc76c51a358537810 */ /* 0x000fe40001fe8417 */
[----:B------:R-:W-:Y:S02]  /*19f60*/  LOP3.LUT R23, R52, R65, R62, 0xe8, !PT ;  /* 0x0000004134177212 */ /* 0x000fe400078ee83e */
[----:B------:R-:W-:-:S02]  /*19f70*/  SHF.L.W.U32.HI R88, R67, 0x18, R38 ;  /* 0x0000001843587819 */ /* 0x000fc40000010e26 */
[C---:B------:R-:W-:Y:S02]  /*19f80*/  IADD3 R23, P4, P5, R90.reuse, R47, R23 ;  /* 0x0000002f5a177210 */ /* 0x040fe40007d9e017 */
        /* <DEDUP_REMOVED lines=17> */
[----:B------:R-:W-:Y:S02]  /*1a0a0*/  SHF.L.W.U32.HI R90, R77, 0x18, R74 ;  /* 0x000000184d5a7819 */ /* 0x000fe40000010e4a */
[----:B------:R-:W-:-:S02]  /*1a0b0*/  IADD3 R88, P3, P4, R89, R68, R36 ;  /* 0x0000004459587210 */ /* 0x000fc40007c7e024 */
[----:B------:R-:W-:Y:S02]  /*1a0c0*/  LOP3.LUT R36, R48, R76, R71, 0xb8, !PT ;  /* 0x0000004c30247212 */ /* 0x000fe400078eb847 */
[----:B------:R-:W-:Y:S02]  /*1a0d0*/  SHF.L.W.U32.HI R68, R76, 0x12, R35 ;  /* 0x000000124c447819 */ /* 0x000fe40000010e23 */
[----:B------:R-:W-:Y:S02]  /*1a0e0*/  IADD3.X R89, PT, PT, R36, R41, R19, P3, P4 ;  /* 0x0000002924597210 */ /* 0x000fe40001fe8413 */
[----:B------:R-:W-:Y:S02]  /*1a0f0*/  SHF.L.W.U32.HI R36, R35, 0xe, R76 ;  /* 0x0000000e23247819 */ /* 0x000fe40000010e4c */
[----:B------:R-:W-:Y:S02]  /*1a100*/  SHF.L.W.U32.HI R19, R76, 0x17, R35 ;  /* 0x000000174c137819 */ /* 0x000fe40000010e23 */
[----:B------:R-:W-:-:S02]  /*1a110*/  SHF.L.W.U32.HI R41, R80, 0x19, R23 ;  /* 0x0000001950297819 */ /* 0x000fc40000010e17 */
[----:B------:R-:W-:Y:S02]  /*1a120*/  LOP3.LUT R91, R19, R91, R36, 0x96, !PT ;  /* 0x0000005b135b7212 */ /* 0x000fe400078e9624 */
[----:B------:R-:W-:Y:S02]  /*1a130*/  SHF.L.W.U32.HI R19, R76, 0xe, R35 ;  /* 0x0000000e4c137819 */ /* 0x000fe40000010e23 */
[----:B------:R-:W-:-:S04]  /*1a140*/  SHF.L.W.U32.HI R36, R35, 0x17, R76 ;  /* 0x0000001723247819 */ /* 0x000fc80000010e4c */
[----:B------:R-:W-:Y:S02]  /*1a150*/  LOP3.LUT R68, R36, R68, R19, 0x96, !PT ;  /* 0x0000004424447212 */ /* 0x000fe400078e9613 */
[----:B------:R-:W-:Y:S02]  /*1a160*/  IADD3.X R36, PT, PT, R31, R81, R32, P1, P2 ;  /* 0x000000511f247210 */ /* 0x000fe40000fe4420 */
[----:B------:R-:W-:-:S03]  /*1a170*/  SHF.L.W.U32.HI R81, R23, 0x4, R80 ;  /* 0x0000000417517819 */ /* 0x000fc60000010e50 */
[----:B------:R-:W-:Y:S01]  /*1a180*/  IMAD.X R19, R85, 0x1, R36, P0 ;  /* 0x0000000155137824 */ /* 0x000fe200000e0624 */
[--C-:B------:R-:W-:Y:S02]  /*1a190*/  SHF.L.W.U32.HI R36, R80, 0x1e, R23.reuse ;  /* 0x0000001e50247819 */ /* 0x100fe40000010e17 */
[----:B------:R-:W-:Y:S02]  /*1a1a0*/  SHF.L.W.U32.HI R85, R23, 0x19, R80 ;  /* 0x0000001917557819 */ /* 0x000fe40000010e50 */
[----:B------:R-:W-:Y:S02]  /*1a1b0*/  LOP3.LUT R81, R41, R81, R36, 0x96, !PT ;  /* 0x0000005129517212 */ /* 0x000fe400078e9624 */
[----:B------:R-:W-:Y:S02]  /*1a1c0*/  IADD3 R36, P1, P2, R22, R59, R86 ;  /* 0x0000003b16247210 */ /* 0x000fe40007a3e056 */
[----:B------:R-:W-:Y:S02]  /*1a1d0*/  SHF.L.W.U32.HI R41, R80, 0x4, R23 ;  /* 0x0000000450297819 */ /* 0x000fe40000010e17 */
[----:B------:R-:W-:-:S02]  /*1a1e0*/  SHF.L.W.U32.HI R86, R23, 0x1e, R80 ;  /* 0x0000001e17567819 */ /* 0x000fc40000010e50 */
[----:B------:R-:W-:Y:S02]  /*1a1f0*/  IADD3 R36, P0, PT, R87, R36, RZ ;  /* 0x0000002457247210 */ /* 0x000fe40007f1e0ff */
        /* <DEDUP_REMOVED lines=33> */
[----:B------:R-:W-:Y:S02]  /*1a410*/  SHF.L.W.U32.HI R13, R49, 0xe, R62 ;  /* 0x0000000e310d7819 */ /* 0x000fe40000010e3e */
[----:B------:R-:W-:Y:S02]  /*1a420*/  SHF.L.W.U32.HI R18, R62, 0x17, R49 ;  /* 0x000000173e127819 */ /* 0x000fe40000010e31 */
[----:B------:R-:W-:Y:S02]  /*1a430*/  IADD3 R88, P3, P4, R88, 0x5565a910, R91 ;  /* 0x5565a91058587810 */ /* 0x000fe40007c7e05b */
[----:B------:R-:W-:-:S02]  /*1a440*/  LOP3.LUT R48, R18, R48, R13, 0x96, !PT ;  /* 0x0000003012307212 */ /* 0x000fc400078e960d */
[----:B------:R-:W-:Y:S02]  /*1a450*/  IADD3.X R18, PT, PT, R43, R64, R47, P1, P2 ;  /* 0x000000402b127210 */ /* 0x000fe40000fe442f */
[----:B------:R-:W-:Y:S02]  /*1a460*/  SHF.L.W.U32.HI R47, R68, 0x4, R41 ;  /* 0x00000004442f7819 */ /* 0x000fe40000010e29 */
[----:B------:R-:W-:Y:S01]  /*1a470*/  SHF.L.W.U32.HI R13, R41, 0x19, R68 ;  /* 0x00000019290d7819 */ /* 0x000fe20000010e44 */
[----:B------:R-:W-:Y:S01]  /*1a480*/  IMAD.X R61, R83, 0x1, R18, P0 ;  /* 0x00000001533d7824 */ /* 0x000fe200000e0612 */
[----:B------:R-:W-:Y:S02]  /*1a490*/  SHF.L.W.U32.HI R18, R41, 0x1e, R68 ;  /* 0x0000001e29127819 */ /* 0x000fe40000010e44 */
[----:B------:R-:W-:Y:S02]  /*1a4a0*/  IADD3 R86, P1, P2, R25, R86, R38 ;  /* 0x0000005619567210 */ /* 0x000fe40007a3e026 */
[----:B------:R-:W-:-:S02]  /*1a4b0*/  LOP3.LUT R47, R13, R47, R18, 0x96, !PT ;  /* 0x0000002f0d2f7212 */ /* 0x000fc400078e9612 */
[----:B------:R-:W-:Y:S02]  /*1a4c0*/  IADD3 R13, P0, PT, R87, R86, RZ ;  /* 0x00000056570d7210 */ /* 0x000fe40007f1e0ff */
        /* <DEDUP_REMOVED lines=8> */
[----:B------:R-:W-:Y:S02]  /*1a550*/  LOP3.LUT R48, R68, R23, R52, 0xe8, !PT ;  /* 0x0000001744307212 */ /* 0x000fe400078ee834 */
[----:B------:R-:W-:Y:S02]  /*1a560*/  LOP3.LUT R86, R87, R86, R83, 0x96, !PT ;  /* 0x0000005657567212 */ /* 0x000fe400078e9653 */
[----:B------:R-:W-:-:S02]  /*1a570*/  IADD3 R47, P4, P5, R88, R47, R48 ;  /* 0x0000002f582f7210 */ /* 0x000fc40007d9e030 */
[C-C-:B------:R-:W-:Y:S02]  /*1a580*/  SHF.L.W.U32.HI R48, R78.reuse, 0x1f, R75.reuse ;  /* 0x0000001f4e307819 */ /* 0x140fe40000010e4b */
        /* <DEDUP_REMOVED lines=17> */
[----:B------:R-:W-:Y:S02]  /*1a6a0*/  LOP3.LUT R89, R76, R60, R49, 0xb8, !PT ;  /* 0x0000003c4c597212 */ /* 0x000fe400078eb831 */
[----:B------:R-:W-:-:S02]  /*1a6b0*/  IADD3 R88, P3, P4, R88, R29, R28 ;  /* 0x0000001d58587210 */ /* 0x000fc40007c7e01c */
[----:B------:R-:W-:Y:S02]  /*1a6c0*/  SHF.L.W.U32.HI R28, R65, 0xe, R60 ;  /* 0x0000000e411c7819 */ /* 0x000fe40000010e3c */
[C---:B------:R-:W-:Y:S02]  /*1a6d0*/  SHF.L.W.U32.HI R29, R60.reuse, 0x17, R65 ;  /* 0x000000173c1d7819 */ /* 0x040fe40000010e41 */
[----:B------:R-:W-:Y:S02]  /*1a6e0*/  IADD3.X R89, PT, PT, R89, R40, R71, P3, P4 ;  /* 0x0000002859597210 */ /* 0x000fe40001fe8447 */
[----:B------:R-:W-:Y:S02]  /*1a6f0*/  LOP3.LUT R91, R29, R91, R28, 0x96, !PT ;  /* 0x0000005b1d5b7212 */ /* 0x000fe400078e961c */
[C-C-:B------:R-:W-:Y:S02]  /*1a700*/  SHF.L.W.U32.HI R40, R60.reuse, 0x12, R65.reuse ;  /* 0x000000123c287819 */ /* 0x140fe40000010e41 */
[----:B------:R-:W-:-:S02]  /*1a710*/  SHF.L.W.U32.HI R29, R60, 0xe, R65 ;  /* 0x0000000e3c1d7819 */ /* 0x000fc40000010e41 */
[----:B------:R-:W-:Y:S02]  /*1a720*/  SHF.L.W.U32.HI R28, R65, 0x17, R60 ;  /* 0x00000017411c7819 */ /* 0x000fe40000010e3c */
        /* <DEDUP_REMOVED lines=51> */
[C-C-:B------:R-:W-:Y:S02]  /*1aa60*/  SHF.L.W.U32.HI R83, R40.reuse, 0x1e, R71.reuse ;  /* 0x0000001e28537819 */ /* 0x140fe40000010e47 */
[----:B------:R-:W-:Y:S02]  /*1aa70*/  LOP3.LUT R35, R63, R35, R30, 0x96, !PT ;  /* 0x000000233f237212 */ /* 0x000fe400078e961e */
[----:B------:R-:W-:Y:S02]  /*1aa80*/  SHF.L.W.U32.HI R63, R40, 0x4, R71 ;  /* 0x00000004283f7819 */ /* 0x000fe40000010e47 */
        /* <DEDUP_REMOVED lines=9> */
[----:B------:R-:W-:Y:S02]  /*1ab20*/  IADD3.X R89, PT, PT, R88, 0x106aa070, R35, P3, P4 ;  /* 0x106aa07058597810 */ /* 0x000fe40001fe8423 */
        /* <DEDUP_REMOVED lines=22> */
[----:B------:R-:W-:-:S04]  /*1ac90*/  LOP3.LUT R89, R65, R23, R52, 0xb8, !PT ;  /* 0x0000001741597212 */ /* 0x000fc800078eb834 */
        /* <DEDUP_REMOVED lines=52> */
[----:B------:R-:W-:Y:S02]  /*1afe0*/  SHF.L.W.U32.HI R51, R41, 0x17, R68 ;  /* 0x0000001729337819 */ /* 0x000fe40000010e44 */
[----:B------:R-:W-:Y:S02]  /*1aff0*/  IADD3.X R63, PT, PT, R54, R21, R63, P1, P2 ;  /* 0x00000015363f7210 */ /* 0x000fe40000fe443f */
[----:B------:R-:W-:Y:S02]  /*1b000*/  LOP3.LUT R89, R51, R89, R26, 0x96, !PT ;  /* 0x0000005933597212 */ /* 0x000fe400078e961a */
[C-C-:B------:R-:W-:Y:S01]  /*1b010*/  SHF.L.W.U32.HI R51, R41.reuse, 0x12, R68.reuse ;  /* 0x0000001229337819 */ /* 0x140fe20000010e44 */
[----:B------:R-:W-:Y:S01]  /*1b020*/  IMAD.X R86, R86, 0x1, R63, P0 ;  /* 0x0000000156567824 */ /* 0x000fe200000e063f */
[----:B------:R-:W-:-:S02]  /*1b030*/  SHF.L.W.U32.HI R26, R41, 0xe, R68 ;  /* 0x0000000e291a7819 */ /* 0x000fc40000010e44 */
[----:B------:R-:W-:Y:S02]  /*1b040*/  SHF.L.W.U32.HI R65, R68, 0x17, R41 ;  /* 0x0000001744417819 */ /* 0x000fe40000010e29 */
[----:B------:R-:W-:Y:S02]  /*1b050*/  SHF.L.W.U32.HI R63, R81, 0x19, R62 ;  /* 0x00000019513f7819 */ /* 0x000fe40000010e3e */
        /* <DEDUP_REMOVED lines=9> */
[----:B------:R-:W-:-:S02]  /*1b0f0*/  LOP3.LUT R88, R85, R88, R63, 0x96, !PT ;  /* 0x0000005855587212 */ /* 0x000fc400078e963f */
[C-C-:B------:R-:W-:Y:S02]  /*1b100*/  SHF.L.W.U32.HI R63, R79.reuse, 0x1f, R82.reuse ;  /* 0x0000001f4f3f7819 */ /* 0x140fe40000010e52 */
[----:B------:R-:W-:Y:S02]  /*1b110*/  SHF.R.U64 R85, R79, 0x7, R82 ;  /* 0x000000074f557819 */ /* 0x000fe40000001252 */
[----:B------:R-:W-:Y:S02]  /*1b120*/  IADD3 R26, P0, PT, R87, R26, RZ ;  /* 0x0000001a571a7210 */ /* 0x000fe40007f1e0ff */
[----:B------:R-:W-:Y:S02]  /*1b130*/  LOP3.LUT R63, R85, R63, R92, 0x96, !PT ;  /* 0x0000003f553f7212 */ /* 0x000fe400078e965c */
[----:B------:R-:W-:Y:S02]  /*1b140*/  IADD3.X R85, PT, PT, R60, 0x1e376c08, R51, P3, P4 ;  /* 0x1e376c083c557810 */ /* 0x000fe40001fe8433 */
[----:B------:R-:W-:-:S02]  /*1b150*/  LOP3.LUT R51, R62, R35, R40, 0xe8, !PT ;  /* 0x000000233e337212 */ /* 0x000fc400078ee828 */
[----:B------:R-:W-:Y:S02]  /*1b160*/  SHF.L.W.U32.HI R60, R82, 0x1f, R79 ;  /* 0x0000001f523c7819 */ /* 0x000fe40000010e4f */
[----:B------:R-:W-:Y:S02]  /*1b170*/  IADD3 R51, P4, P5, R90, R65, R51 ;  /* 0x000000415a337210 */ /* 0x000fe40007d9e033 */
[----:B------:R-:W-:Y:S02]  /*1b180*/  SHF.L.W.U32.HI R65, R82, 0x18, R79 ;  /* 0x0000001852417819 */ /* 0x000fe40000010e4f */
[----:B------:R-:W-:Y:S02]  /*1b190*/  SHF.R.U32.HI R87, RZ, 0x7, R82 ;  /* 0x00000007ff577819 */ /* 0x000fe40000011652 */
[----:B------:R-:W-:Y:S02]  /*1b1a0*/  IADD3 R47, P3, PT, R90, R47, RZ ;  /* 0x0000002f5a2f7210 */ /* 0x000fe40007f7e0ff */
[----:B------:R-:W-:-:S02]  /*1b1b0*/  LOP3.LUT R60, R87, R60, R65, 0x96, !PT ;  /* 0x0000003c573c7212 */ /* 0x000fc400078e9641 */
[----:B------:R-:W-:Y:S02]  /*1b1c0*/  LOP3.LUT R65, R81, R76, R71, 0xe8, !PT ;  /* 0x0000004c51417212 */ /* 0x000fe400078ee847 */
[----:B------:R-:W-:Y:S02]  /*1b1d0*/  SHF.L.W.U32.HI R90, R86, 0x3, R49 ;  /* 0x00000003565a7819 */ /* 0x000fe40000010e31 */
[----:B------:R-:W-:Y:S02]  /*1b1e0*/  IADD3.X R88, PT, PT, R85, R88, R65, P4, P5 ;  /* 0x0000005855587210 */ /* 0x000fe400027ea441 */
[C-C-:B------:R-:W-:Y:S02]  /*1b1f0*/  SHF.L.W.U32.HI R65, R49.reuse, 0xd, R86.reuse ;  /* 0x0000000d31417819 */ /* 0x140fe40000010e56 */
[----:B------:R-:W-:Y:S02]  /*1b200*/  SHF.R.U64 R87, R49, 0x6, R86 ;  /* 0x0000000631577819 */ /* 0x000fe40000001256 */
[----:B------:R-:W-:-:S02]  /*1b210*/  IADD3.X R66, PT, PT, R46, R66, R57, P1, P2 ;  /* 0x000000422e427210 */ /* 0x000fc40000fe4439 */
[----:B------:R-:W-:Y:S01]  /*1b220*/  LOP3.LUT R65, R87, R65, R90, 0x96, !PT ;  /* 0x0000004157417212 */ /* 0x000fe200078e965a */
[----:B------:R-:W-:Y:S01]  /*1b230*/  IMAD.X R90, R85, 0x1, R18, P3 ;  /* 0x00000001555a7824 */ /* 0x000fe200018e0612 */
[----:B------:R-:W-:Y:S01]  /*1b240*/  SHF.L.W.U32.HI R18, R86, 0xd, R49 ;  /* 0x0000000d56127819 */ /* 0x000fe20000010e31 */
[----:B------:R-:W-:Y:S01]  /*1b250*/  IMAD.X R83, R83, 0x1, R66, P0 ;  /* 0x0000000153537824 */ /* 0x000fe200000e0642 */
        /* <DEDUP_REMOVED lines=11> */
[----:B------:R-:W-:Y:S02]  /*1b310*/  SHF.L.W.U32.HI R27, R90, 0x17, R47 ;  /* 0x000000175a1b7819 */ /* 0x000fe40000010e2f */
[----:B------:R-:W-:Y:S02]  /*1b320*/  IADD3 R92, P3, P2, R72, R15, R63 ;  /* 0x0000000f485c7210 */ /* 0x000fe40007a7e03f */
[----:B------:R-:W-:Y:S02]  /*1b330*/  LOP3.LUT R85, R27, R85, R34, 0x96, !PT ;  /* 0x000000551b557212 */ /* 0x000fe400078e9622 */
[C-C-:B------:R-:W-:Y:S02]  /*1b340*/  SHF.L.W.U32.HI R34, R90.reuse, 0x12, R47.reuse ;  /* 0x000000125a227819 */ /* 0x140fe40000010e2f */
[----:B------:R-:W-:-:S02]  /*1b350*/  SHF.L.W.U32.HI R27, R90, 0xe, R47 ;  /* 0x0000000e5a1b7819 */ /* 0x000fc40000010e2f */
[C---:B------:R-:W-:Y:S02]  /*1b360*/  SHF.L.W.U32.HI R63, R88.reuse, 0x4, R51 ;  /* 0x00000004583f7819 */ /* 0x040fe40000010e33 */
[----:B------:R-:W-:Y:S02]  /*1b370*/  LOP3.LUT R34, R87, R34, R27, 0x96, !PT ;  /* 0x0000002257227212 */ /* 0x000fe400078e961b */
[C-C-:B------:R-:W-:Y:S02]  /*1b380*/  SHF.L.W.U32.HI R27, R88.reuse, 0x1e, R51.reuse ;  /* 0x0000001e581b7819 */ /* 0x140fe40000010e33 */
[----:B------:R-:W-:-:S04]  /*1b390*/  SHF.L.W.U32.HI R87, R88, 0x19, R51 ;  /* 0x0000001958577819 */ /* 0x000fc80000010e33 */
[----:B------:R-:W-:Y:S02]  /*1b3a0*/  LOP3.LUT R66, R87, R66, R27, 0x96, !PT ;  /* 0x0000004257427212 */ /* 0x000fe400078e961b */
[----:B------:R-:W-:Y:S02]  /*1b3b0*/  IADD3 R27, P0, PT, R65, R92, RZ ;  /* 0x0000005c411b7210 */ /* 0x000fe40007f1e0ff */
[C-C-:B------:R-:W-:Y:S02]  /*1b3c0*/  SHF.L.W.U32.HI R92, R51.reuse, 0x1e, R88.reuse ;  /* 0x0000001e335c7819 */ /* 0x140fe40000010e58 */
[----:B------:R-:W-:Y:S02]  /*1b3d0*/  SHF.L.W.U32.HI R65, R51, 0x19, R88 ;  /* 0x0000001933417819 */ /* 0x000fe40000010e58 */
[----:B------:R-:W-:Y:S02]  /*1b3e0*/  SHF.R.U64 R87, R42, 0x7, R31 ;  /* 0x000000072a577819 */ /* 0x000fe4000000121f */
[----:B------:R-:W-:-:S02]  /*1b3f0*/  LOP3.LUT R63, R65, R63, R92, 0x96, !PT ;  /* 0x0000003f413f7212 */ /* 0x000fc400078e965c */
[----:B------:R-:W-:Y:S02]  /*1b400*/  IADD3 R65, P1, P4, R52, -0x20711467, R85 ;  /* 0xdf8eeb9934417810 */ /* 0x000fe40007c3e055 */
[C-C-:B------:R-:W-:Y:S02]  /*1b410*/  SHF.L.W.U32.HI R52, R42.reuse, 0x1f, R31.reuse ;  /* 0x0000001f2a347819 */ /* 0x140fe40000010e1f */
[----:B------:R-:W-:Y:S02]  /*1b420*/  IADD3.X R69, PT, PT, R69, 0x2748774c, R34, P1, P4 ;  /* 0x2748774c45457810 */ /* 0x000fe40000fe8422 */
[----:B------:R-:W-:Y:S02]  /*1b430*/  SHF.L.W.U32.HI R85, R42, 0x18, R31 ;  /* 0x000000182a557819 */ /* 0x000fe40000010e1f */
[----:B------:R-:W-:Y:S02]  /*1b440*/  LOP3.LUT R34, R51, R62, R35, 0xe8, !PT ;  /* 0x0000003e33227212 */ /* 0x000fe400078ee823 */
[----:B------:R-:W-:-:S02]  /*1b450*/  LOP3.LUT R52, R87, R52, R85, 0x96, !PT ;  /* 0x0000003457347212 */ /* 0x000fc400078e9655 */
[C---:B------:R-:W-:Y:S02]  /*1b460*/  IADD3 R66, P4, P5, R65.reuse, R66, R34 ;  /* 0x0000004241427210 */ /* 0x040fe40007d9e022 */
[----:B------:R-:W-:Y:S02]  /*1b470*/  IADD3 R92, P1, PT, R65, R40, RZ ;  /* 0x00000028415c7210 */ /* 0x000fe40007f3e0ff */
[C-C-:B------:R-:W-:Y:S02]  /*1b480*/  SHF.L.W.U32.HI R34, R31.reuse, 0x1f, R42.reuse ;  /* 0x0000001f1f227819 */ /* 0x140fe40000010e2a */
        /* <DEDUP_REMOVED lines=56> */
[C-C-:B------:R-:W-:Y:S02]  /*1b810*/  SHF.L.W.U32.HI R53, R23.reuse, 0x4, R20.reuse ;  /* 0x0000000417357819 */ /* 0x140fe40000010e14 */
[C-C-:B------:R-:W-:Y:S02]  /*1b820*/  SHF.L.W.U32.HI R55, R20.reuse, 0x19, R23.reuse ;  /* 0x0000001914377819 */ /* 0x140fe40000010e17 */
[----:B------:R-:W-:Y:S02]  /*1b830*/  SHF.L.W.U32.HI R56, R23, 0x1e, R20 ;  /* 0x0000001e17387819 */ /* 0x000fe40000010e14 */
[----:B------:R-:W-:Y:S02]  /*1b840*/  LOP3.LUT R69, R55, R53, R80, 0x96, !PT ;  /* 0x0000003537457212 */ /* 0x000fe400078e9650 */
[----:B------:R-:W-:Y:S02]  /*1b850*/  SHF.L.W.U32.HI R53, R20, 0x4, R23 ;  /* 0x0000000414357819 */ /* 0x000fe40000010e17 */
[----:B------:R-:W-:-:S02]  /*1b860*/  SHF.L.W.U32.HI R55, R23, 0x19, R20 ;  /* 0x0000001917377819 */ /* 0x000fc40000010e14 */
[----:B------:R-:W-:Y:S02]  /*1b870*/  IADD3.X R68, PT, PT, R41, 0x391c0cb3, R68, P1, P4 ;  /* 0x391c0cb329447810 */ /* 0x000fe40000fe8444 */
[----:B------:R-:W-:Y:S02]  /*1b880*/  LOP3.LUT R80, R55, R53, R56, 0x96, !PT ;  /* 0x0000003537507212 */ /* 0x000fe400078e9638 */
[----:B------:R-:W-:Y:S02]  /*1b890*/  LOP3.LUT R56, R23, R66, R51, 0xe8, !PT ;  /* 0x0000004217387212 */ /* 0x000fe400078ee833 */
[C---:B------:R-:W-:Y:S02]  /*1b8a0*/  IADD3 R62, P1, PT, R85.reuse, R62, RZ ;  /* 0x0000003e553e7210 */ /* 0x040fe40007f3e0ff */
[----:B------:R-:W-:Y:S02]  /*1b8b0*/  IADD3 R56, P4, P5, R85, R69, R56 ;  /* 0x0000004555387210 */ /* 0x000fe40007d9e038 */
[----:B------:R-:W-:Y:S01]  /*1b8c0*/  LOP3.LUT R41, R20, R63, R88, 0xe8, !PT ;  /* 0x0000003f14297212 */ /* 0x000fe200078ee858 */
[----:B------:R-:W-:-:S03]  /*1b8d0*/  IMAD.X R81, R68, 0x1, R81, P1 ;  /* 0x0000000144517824 */ /* 0x000fc600008e0651 */
[----:B------:R-:W-:Y:S02]  /*1b8e0*/  IADD3.X R41, PT, PT, R68, R80, R41, P4, P5 ;  /* 0x0000005044297210 */ /* 0x000fe400027ea429 */
[----:B------:R-:W-:Y:S02]  /*1b8f0*/  LOP3.LUT R68, R92, R62, R35, 0xb8, !PT ;  /* 0x0000003e5c447212 */ /* 0x000fe400078eb823 */
[----:B------:R-:W-:Y:S02]  /*1b900*/  SHF.L.W.U32.HI R53, R62, 0xe, R81 ;  /* 0x0000000e3e357819 */ /* 0x000fe40000010e51 */
[----:B------:R-:W-:Y:S02]  /*1b910*/  IADD3 R45, P1, P4, R68, R45, R47 ;  /* 0x0000002d442d7210 */ /* 0x000fe40007c3e02f */
[----:B------:R-:W-:Y:S02]  /*1b920*/  LOP3.LUT R47, R71, R81, R76, 0xb8, !PT ;  /* 0x00000051472f7212 */ /* 0x000fe400078eb84c */
[----:B------:R-:W-:-:S02]  /*1b930*/  SHF.L.W.U32.HI R55, R81, 0x17, R62 ;  /* 0x0000001751377819 */ /* 0x000fc40000010e3e */
[----:B------:R-:W-:Y:S02]  /*1b940*/  IADD3.X R47, PT, PT, R47, R32, R90, P1, P4 ;  /* 0x000000202f2f7210 */ /* 0x000fe40000fe845a */
[----:B------:R-:W-:-:S04]  /*1b950*/  SHF.L.W.U32.HI R32, R62, 0x12, R81 ;  /* 0x000000123e207819 */ /* 0x000fc80000010e51 */
[----:B------:R-:W-:Y:S02]  /*1b960*/  LOP3.LUT R68, R55, R32, R53, 0x96, !PT ;  /* 0x0000002037447212 */ /* 0x000fe400078e9635 */
[C-C-:B------:R-:W-:Y:S02]  /*1b970*/  SHF.L.W.U32.HI R32, R81.reuse, 0x12, R62.reuse ;  /* 0x0000001251207819 */ /* 0x140fe40000010e3e */
[----:B------:R-:W-:Y:S02]  /*1b980*/  SHF.L.W.U32.HI R53, R81, 0xe, R62 ;  /* 0x0000000e51357819 */ /* 0x000fe40000010e3e */
[----:B------:R-:W-:Y:S02]  /*1b990*/  SHF.L.W.U32.HI R55, R62, 0x17, R81 ;  /* 0x000000173e377819 */ /* 0x000fe40000010e51 */
[----:B------:R-:W-:Y:S02]  /*1b9a0*/  IADD3 R68, P1, P4, R45, -0x1cbe7535, R68 ;  /* 0xe3418acb2d447810 */ /* 0x000fe40007c3e044 */
[----:B------:R-:W-:-:S02]  /*1b9b0*/  LOP3.LUT R80, R55, R32, R53, 0x96, !PT ;  /* 0x0000002037507212 */ /* 0x000fc400078e9635 */
[C---:B------:R-:W-:Y:S02]  /*1b9c0*/  SHF.L.W.U32.HI R32, R56.reuse, 0x4, R41 ;  /* 0x0000000438207819 */ /* 0x040fe40000010e29 */
[C-C-:B------:R-:W-:Y:S02]  /*1b9d0*/  SHF.L.W.U32.HI R53, R41.reuse, 0x1e, R56.reuse ;  /* 0x0000001e29357819 */ /* 0x140fe40000010e38 */
[----:B------:R-:W-:Y:S02]  /*1b9e0*/  SHF.L.W.U32.HI R55, R41, 0x19, R56 ;  /* 0x0000001929377819 */ /* 0x000fe40000010e38 */
[----:B------:R-:W-:Y:S02]  /*1b9f0*/  LOP3.LUT R45, R56, R23, R66, 0xe8, !PT ;  /* 0x00000017382d7212 */ /* 0x000fe400078ee842 */
[----:B------:R-:W-:Y:S02]  /*1ba00*/  LOP3.LUT R32, R55, R32, R53, 0x96, !PT ;  /* 0x0000002037207212 */ /* 0x000fe400078e9635 */
[----:B------:R-:W-:-:S02]  /*1ba10*/  IADD3.X R47, PT, PT, R47, 0x4ed8aa4a, R80, P1, P4 ;  /* 0x4ed8aa4a2f2f7810 */ /* 0x000fc40000fe8450 */
[C---:B------:R-:W-:Y:S02]  /*1ba20*/  IADD3 R45, P4, P1, R68.reuse, R32, R45 ;  /* 0x00000020442d7210 */ /* 0x040fe4000799e02d */
[----:B------:R-:W-:Y:S02]  /*1ba30*/  IADD3 R51, P5, PT, R68, R51, RZ ;  /* 0x0000003344337210 */ /* 0x000fe40007fbe0ff */
        /* <DEDUP_REMOVED lines=40> */
[----:B------:R-:W-:-:S02]  /*1bcc0*/  SHF.L.W.U32.HI R47, R63, 0x12, R66 ;  /* 0x000000123f2f7819 */ /* 0x000fc40000010e42 */
[----:B------:R-:W-:Y:S02]  /*1bcd0*/  SHF.L.W.U32.HI R68, R63, 0xe, R66 ;  /* 0x0000000e3f447819 */ /* 0x000fe40000010e42 */
[----:B------:R-:W-:Y:S02]  /*1bce0*/  SHF.L.W.U32.HI R53, R66, 0x17, R63 ;  /* 0x0000001742357819 */ /* 0x000fe40000010e3f */
[----:B------:R-:W-:Y:S02]  /*1bcf0*/  LOP3.LUT R55, R81, R63, R88, 0xb8, !PT ;  /* 0x0000003f51377212 */ /* 0x000fe400078eb858 */
[----:B------:R-:W-:Y:S02]  /*1bd00*/  IADD3.X R35, PT, PT, R90, R80, R35, P1, P4 ;  /* 0x000000505a237210 */ /* 0x000fe40000fe8423 */
[----:B------:R-:W-:Y:S02]  /*1bd10*/  LOP3.LUT R80, R53, R47, R68, 0x96, !PT ;  /* 0x0000002f35507212 */ /* 0x000fe400078e9644 */
[----:B------:R-:W-:-:S02]  /*1bd20*/  IADD3.X R67, PT, PT, R55, R67, R76, P5, P6 ;  /* 0x0000004337437210 */ /* 0x000fc40002fec44c */
[----:B------:R-:W-:Y:S02]  /*1bd30*/  IADD3 R68, P1, P4, R38, -0x294d475d, R69 ;  /* 0xd6b2b8a326447810 */ /* 0x000fe40007c3e045 */
[----:B------:R-:W-:Y:S02]  /*1bd40*/  SHF.L.W.U32.HI R55, R64, 0x4, R35 ;  /* 0x0000000440377819 */ /* 0x000fe40000010e23 */
[C-C-:B------:R-:W-:Y:S02]  /*1bd50*/  SHF.L.W.U32.HI R76, R35.reuse, 0x1e, R64.reuse ;  /* 0x0000001e234c7819 */ /* 0x140fe40000010e40 */
[----:B------:R-:W-:Y:S02]  /*1bd60*/  SHF.L.W.U32.HI R59, R35, 0x19, R64 ;  /* 0x00000019233b7819 */ /* 0x000fe40000010e40 */
[----:B------:R-:W-:Y:S02]  /*1bd70*/  IADD3 R23, P5, PT, R68, R23, RZ ;  /* 0x0000001744177210 */ /* 0x000fe40007fbe0ff */
[----:B------:R-:W-:-:S02]  /*1bd80*/  IADD3.X R67, PT, PT, R67, 0x682e6ff3, R80, P1, P4 ;  /* 0x682e6ff343437810 */ /* 0x000fc40000fe8450 */
[----:B------:R-:W-:Y:S02]  /*1bd90*/  LOP3.LUT R76, R59, R55, R76, 0x96, !PT ;  /* 0x000000373b4c7212 */ /* 0x000fe400078e964c */
[----:B------:R-:W-:Y:S01]  /*1bda0*/  SHF.L.W.U32.HI R38, R35, 0x4, R64 ;  /* 0x0000000423267819 */ /* 0x000fe20000010e40 */
[----:B------:R-:W-:Y:S01]  /*1bdb0*/  IMAD.X R20, R67, 0x1, R20, P5 ;  /* 0x0000000143147824 */ /* 0x000fe200028e0614 */
[C-C-:B------:R-:W-:Y:S02]  /*1bdc0*/  SHF.L.W.U32.HI R47, R64.reuse, 0x1e, R35.reuse ;  /* 0x0000001e402f7819 */ /* 0x140fe40000010e23 */
[C---:B------:R-:W-:Y:S02]  /*1bdd0*/  SHF.L.W.U32.HI R53, R64.reuse, 0x19, R35 ;  /* 0x0000001940357819 */ /* 0x040fe40000010e23 */
[----:B------:R-:W-:Y:S02]  /*1bde0*/  LOP3.LUT R55, R64, R45, R56, 0xe8, !PT ;  /* 0x0000002d40377212 */ /* 0x000fe400078ee838 */
[----:B------:R-:W-:-:S02]  /*1bdf0*/  LOP3.LUT R69, R51, R23, R66, 0xb8, !PT ;  /* 0x0000001733457212 */ /* 0x000fc400078eb842 */
        /* <DEDUP_REMOVED lines=8> */
[----:B------:R-:W-:Y:S02]  /*1be80*/  LOP3.LUT R90, R88, R20, R63, 0xb8, !PT ;  /* 0x00000014585a7212 */ /* 0x000fe400078eb83f */
[C-C-:B------:R-:W-:Y:S02]  /*1be90*/  SHF.L.W.U32.HI R53, R20.reuse, 0x12, R23.reuse ;  /* 0x0000001214357819 */ /* 0x140fe40000010e17 */
[----:B------:R-:W-:Y:S02]  /*1bea0*/  SHF.L.W.U32.HI R62, R20, 0xe, R23 ;  /* 0x0000000e143e7819 */ /* 0x000fe40000010e17 */
[----:B------:R-:W-:-:S02]  /*1beb0*/  SHF.L.W.U32.HI R55, R23, 0x17, R20 ;  /* 0x0000001717377819 */ /* 0x000fc40000010e14 */
[----:B------:R-:W-:Y:S02]  /*1bec0*/  IADD3.X R38, PT, PT, R67, R59, R38, P1, P4 ;  /* 0x0000003b43267210 */ /* 0x000fe40000fe8426 */
[----:B------:R-:W-:Y:S02]  /*1bed0*/  IADD3.X R90, PT, PT, R90, R77, R81, P5, P6 ;  /* 0x0000004d5a5a7210 */ /* 0x000fe40002fec451 */
[----:B------:R-:W-:Y:S02]  /*1bee0*/  LOP3.LUT R71, R55, R53, R62, 0x96, !PT ;  /* 0x0000003537477212 */ /* 0x000fe400078e963e */
[----:B------:R-:W-:Y:S02]  /*1bef0*/  IADD3 R69, P1, P4, R69, 0x5defb2fc, R74 ;  /* 0x5defb2fc45457810 */ /* 0x000fe40007c3e04a */
[----:B------:R-:W-:Y:S02]  /*1bf00*/  SHF.L.W.U32.HI R59, R47, 0x4, R38 ;  /* 0x000000042f3b7819 */ /* 0x000fe40000010e26 */
[----:B------:R-:W-:-:S02]  /*1bf10*/  IADD3 R56, P5, PT, R69, R56, RZ ;  /* 0x0000003845387210 */ /* 0x000fc40007fbe0ff */
[----:B------:R-:W-:Y:S02]  /*1bf20*/  IADD3.X R90, PT, PT, R90, 0x748f82ee, R71, P1, P4 ;  /* 0x748f82ee5a5a7810 */ /* 0x000fe40000fe8447 */
[C-C-:B------:R-:W-:Y:S02]  /*1bf30*/  SHF.L.W.U32.HI R68, R38.reuse, 0x1e, R47.reuse ;  /* 0x0000001e26447819 */ /* 0x140fe40000010e2f */
[----:B------:R-:W-:Y:S01]  /*1bf40*/  SHF.L.W.U32.HI R67, R38, 0x19, R47 ;  /* 0x0000001926437819 */ /* 0x000fe20000010e2f */
[----:B------:R-:W-:Y:S01]  /*1bf50*/  IMAD.X R41, R90, 0x1, R41, P5 ;  /* 0x000000015a297824 */ /* 0x000fe200028e0629 */
[----:B------:R-:W-:Y:S02]  /*1bf60*/  SHF.L.W.U32.HI R53, R38, 0x4, R47 ;  /* 0x0000000426357819 */ /* 0x000fe40000010e2f */
[----:B------:R-:W-:Y:S02]  /*1bf70*/  LOP3.LUT R68, R67, R59, R68, 0x96, !PT ;  /* 0x0000003b43447212 */ /* 0x000fe400078e9644 */
[----:B------:R-:W-:-:S02]  /*1bf80*/  SHF.L.W.U32.HI R62, R47, 0x1e, R38 ;  /* 0x0000001e2f3e7819 */ /* 0x000fc40000010e26 */
[C---:B------:R-:W-:Y:S02]  /*1bf90*/  SHF.L.W.U32.HI R55, R47.reuse, 0x19, R38 ;  /* 0x000000192f377819 */ /* 0x040fe40000010e26 */
[----:B------:R-:W-:Y:S02]  /*1bfa0*/  LOP3.LUT R76, R66, R56, R23, 0xb8, !PT ;  /* 0x00000038424c7212 */ /* 0x000fe400078eb817 */
[----:B------:R-:W-:Y:S02]  /*1bfb0*/  LOP3.LUT R59, R47, R64, R45, 0xe8, !PT ;  /* 0x000000402f3b7212 */ /* 0x000fe400078ee82d */
[----:B------:R-:W-:Y:S02]  /*1bfc0*/  LOP3.LUT R80, R55, R53, R62, 0x96, !PT ;  /* 0x0000003537507212 */ /* 0x000fe400078e963e */
[----:B------:R-:W-:Y:S02]  /*1bfd0*/  IADD3 R76, P5, P6, R76, R75, R51 ;  /* 0x0000004b4c4c7210 */ /* 0x000fe40007ebe033 */
[----:B------:R-:W-:-:S02]  /*1bfe0*/  IADD3 R62, P1, P4, R69, R68, R59 ;  /* 0x00000044453e7210 */ /* 0x000fc40007c3e03b */
[----:B------:R-:W-:Y:S02]  /*1bff0*/  LOP3.LUT R51, R38, R35, R32, 0xe8, !PT ;  /* 0x0000002326337212 */ /* 0x000fe400078ee820 */
[C-C-:B------:R-:W-:Y:S02]  /*1c000*/  SHF.L.W.U32.HI R55, R56.reuse, 0x12, R41.reuse ;  /* 0x0000001238377819 */ /* 0x140fe40000010e29 */
[----:B------:R-:W-:Y:S02]  /*1c010*/  SHF.L.W.U32.HI R74, R56, 0xe, R41 ;  /* 0x0000000e384a7819 */ /* 0x000fe40000010e29 */
[----:B------:R-:W-:Y:S02]  /*1c020*/  SHF.L.W.U32.HI R67, R41, 0x17, R56 ;  /* 0x0000001729437819 */ /* 0x000fe40000010e38 */
[----:B------:R-:W-:Y:S02]  /*1c030*/  LOP3.LUT R69, R63, R41, R20, 0xb8, !PT ;  /* 0x000000293f457212 */ /* 0x000fe400078eb814 */
[----:B------:R-:W-:-:S02]  /*1c040*/  SHF.L.W.U32.HI R53, R41, 0x12, R56 ;  /* 0x0000001229357819 */ /* 0x000fc40000010e38 */
[----:B------:R-:W-:Y:S02]  /*1c050*/  SHF.L.W.U32.HI R68, R41, 0xe, R56 ;  /* 0x0000000e29447819 */ /* 0x000fe40000010e38 */
[----:B------:R-:W-:Y:S02]  /*1c060*/  SHF.L.W.U32.HI R59, R56, 0x17, R41 ;  /* 0x00000017383b7819 */ /* 0x000fe40000010e29 */
[----:B------:R-:W-:Y:S02]  /*1c070*/  IADD3.X R51, PT, PT, R90, R80, R51, P1, P4 ;  /* 0x000000505a337210 */ /* 0x000fe40000fe8433 */
[----:B------:R-:W-:Y:S02]  /*1c080*/  LOP3.LUT R67, R67, R55, R74, 0x96, !PT ;  /* 0x0000003743437212 */ /* 0x000fe400078e964a */
[----:B------:R-:W-:Y:S02]  /*1c090*/  IADD3.X R69, PT, PT, R69, R78, R88, P5, P6 ;  /* 0x0000004e45457210 */ /* 0x000fe40002fec458 */
[----:B------:R-:W-:-:S02]  /*1c0a0*/  LOP3.LUT R78, R59, R53, R68, 0x96, !PT ;  /* 0x000000353b4e7212 */ /* 0x000fc400078e9644 */
[----:B------:R-:W-:Y:S02]  /*1c0b0*/  SHF.L.W.U32.HI R53, R62, 0x4, R51 ;  /* 0x000000043e357819 */ /* 0x000fe40000010e33 */
[C-C-:B------:R-:W-:Y:S02]  /*1c0c0*/  SHF.L.W.U32.HI R68, R51.reuse, 0x1e, R62.reuse ;  /* 0x0000001e33447819 */ /* 0x140fe40000010e3e */
[----:B------:R-:W-:Y:S02]  /*1c0d0*/  SHF.L.W.U32.HI R55, R51, 0x19, R62 ;  /* 0x0000001933377819 */ /* 0x000fe40000010e3e */
[----:B------:R-:W-:Y:S02]  /*1c0e0*/  IADD3 R76, P1, P4, R76, 0x43172f60, R67 ;  /* 0x43172f604c4c7810 */ /* 0x000fe40007c3e043 */
[----:B------:R-:W-:Y:S02]  /*1c0f0*/  LOP3.LUT R74, R55, R53, R68, 0x96, !PT ;  /* 0x00000035374a7212 */ /* 0x000fe400078e9644 */
[----:B------:R-:W-:-:S02]  /*1c100*/  IADD3.X R69, PT, PT, R69, 0x78a5636f, R78, P1, P4 ;  /* 0x78a5636f45457810 */ /* 0x000fc40000fe844e */
[----:B------:R-:W-:Y:S02]  /*1c110*/  SHF.L.W.U32.HI R53, R51, 0x4, R62 ;  /* 0x0000000433357819 */ /* 0x000fe40000010e3e */
[C-C-:B------:R-:W-:Y:S02]  /*1c120*/  SHF.L.W.U32.HI R68, R62.reuse, 0x1e, R51.reuse ;  /* 0x0000001e3e447819 */ /* 0x140fe40000010e33 */
[----:B------:R-:W-:Y:S02]  /*1c130*/  SHF.L.W.U32.HI R55, R62, 0x19, R51 ;  /* 0x000000193e377819 */ /* 0x000fe40000010e33 */
[----:B------:R-:W-:Y:S02]  /*1c140*/  IADD3 R45, P1, PT, R76, R45, RZ ;  /* 0x0000002d4c2d7210 */ /* 0x000fe40007f3e0ff */
[----:B------:R-:W-:Y:S02]  /*1c150*/  LOP3.LUT R67, R55, R53, R68, 0x96, !PT ;  /* 0x0000003537437212 */ /* 0x000fe400078e9644 */
[----:B------:R-:W-:Y:S01]  /*1c160*/  LOP3.LUT R59, R62, R47, R64, 0xe8, !PT ;  /* 0x0000002f3e3b7212 */ /* 0x000fe200078ee840 */
[----:B------:R-:W-:Y:S01]  /*1c170*/  IMAD.X R68, R69, 0x1, R32, P1 ;  /* 0x0000000145447824 */ /* 0x000fe200008e0620 */
[----:B------:R-:W-:-:S02]  /*1c180*/  LOP3.LUT R32, R51, R38, R35, 0xe8, !PT ;  /* 0x0000002633207212 */ /* 0x000fc400078ee823 */
[----:B------:R-:W-:Y:S02]  /*1c190*/  IADD3 R53, P1, P4, R76, R74, R59 ;  /* 0x0000004a4c357210 */ /* 0x000fe40007c3e03b */
        /* <DEDUP_REMOVED lines=13> */
[----:B------:R-:W-:Y:S02]  /*1c270*/  IADD3 R63, P1, P4, R71, -0x5e0f548e, R74 ;  /* 0xa1f0ab72473f7810 */ /* 0x000fe40007c3e04a */
        /* <DEDUP_REMOVED lines=35> */
[----:B------:R-:W-:Y:S02]  /*1c4b0*/  IADD3.X R57, PT, PT, R69, -0x7338fdf8, R76, P1, P4 ;  /* 0x8cc7020845397810 */ /* 0x000fe40000fe844c */
[----:B------:R-:W-:Y:S02]  /*1c4c0*/  LOP3.LUT R44, R59, R23, R44, 0x96, !PT ;  /* 0x000000173b2c7212 */ /* 0x000fe400078e962c */
[----:B------:R-:W-:Y:S02]  /*1c4d0*/  IADD3 R47, P1, PT, R70, R47, RZ ;  /* 0x0000002f462f7210 */ /* 0x000fe40007f3e0ff */
[----:B------:R-:W-:Y:S02]  /*1c4e0*/  LOP3.LUT R23, R66, R53, R62, 0xe8, !PT ;  /* 0x0000003542177212 */ /* 0x000fe400078ee83e */
[----:B------:R-:W-:Y:S01]  /*1c4f0*/  LOP3.LUT R20, R21, R32, R51, 0xe8, !PT ;  /* 0x0000002015147212 */ /* 0x000fe200078ee833 */
[----:B------:R-:W-:Y:S01]  /*1c500*/  IMAD.X R38, R57, 0x1, R38, P1 ;  /* 0x0000000139267824 */ /* 0x000fe200008e0626 */
        /* <DEDUP_REMOVED lines=9> */
[----:B------:R-:W-:Y:S02]  /*1c5a0*/  IADD3 R56, P5, P6, R71, R15, R56 ;  /* 0x0000000f47387210 */ /* 0x000fe40007ebe038 */
[----:B------:R-:W-:Y:S02]  /*1c5b0*/  LOP3.LUT R63, R63, R55, R70, 0x96, !PT ;  /* 0x000000373f3f7212 */ /* 0x000fe400078e9646 */
[----:B------:R-:W-:Y:S02]  /*1c5c0*/  LOP3.LUT R76, R68, R38, R35, 0xb8, !PT ;  /* 0x00000026444c7212 */ /* 0x000fe400078eb823 */
[----:B------:R-:W-:-:S02]  /*1c5d0*/  LOP3.LUT R59, R59, R44, R57, 0x96, !PT ;  /* 0x0000002c3b3b7212 */ /* 0x000fc400078e9639 */
[----:B------:R-:W-:Y:S02]  /*1c5e0*/  IADD3 R57, P1, P4, R56, 0x23631e28, R63 ;  /* 0x23631e2838397810 */ /* 0x000fe40007c3e03f */
[----:B------:R-:W-:Y:S02]  /*1c5f0*/  IADD3.X R76, PT, PT, R76, R50, R41, P5, P6 ;  /* 0x000000324c4c7210 */ /* 0x000fe40002fec429 */
[----:B------:R-:W-:Y:S02]  /*1c600*/  SHF.L.W.U32.HI R67, R23, 0x4, R20 ;  /* 0x0000000417437819 */ /* 0x000fe40000010e14 */
[C-C-:B------:R-:W-:Y:S02]  /*1c610*/  SHF.L.W.U32.HI R74, R20.reuse, 0x1e, R23.reuse ;  /* 0x0000001e144a7819 */ /* 0x140fe40000010e17 */
[C-C-:B------:R-:W-:Y:S02]  /*1c620*/  SHF.L.W.U32.HI R69, R20.reuse, 0x19, R23.reuse ;  /* 0x0000001914457819 */ /* 0x140fe40000010e17 */
[----:B------:R-:W-:-:S02]  /*1c630*/  SHF.L.W.U32.HI R15, R20, 0x4, R23 ;  /* 0x00000004140f7819 */ /* 0x000fc40000010e17 */
[C-C-:B------:R-:W-:Y:S02]  /*1c640*/  SHF.L.W.U32.HI R44, R23.reuse, 0x1e, R20.reuse ;  /* 0x0000001e172c7819 */ /* 0x140fe40000010e14 */
[----:B------:R-:W-:Y:S02]  /*1c650*/  SHF.L.W.U32.HI R55, R23, 0x19, R20 ;  /* 0x0000001917377819 */ /* 0x000fe40000010e14 */
[----:B------:R-:W-:Y:S02]  /*1c660*/  IADD3 R62, P5, PT, R57, R62, RZ ;  /* 0x0000003e393e7210 */ /* 0x000fe40007fbe0ff */
[----:B------:R-:W-:Y:S02]  /*1c670*/  IADD3.X R76, PT, PT, R76, -0x6f410006, R59, P1, P4 ;  /* 0x90befffa4c4c7810 */ /* 0x000fe40000fe843b */
[----:B------:R-:W-:Y:S02]  /*1c680*/  LOP3.LUT R74, R69, R67, R74, 0x96, !PT ;  /* 0x00000043454a7212 */ /* 0x000fe400078e964a */
[----:B------:R-:W-:Y:S01]  /*1c690*/  LOP3.LUT R41, R23, R66, R53, 0xe8, !PT ;  /* 0x0000004217297212 */ /* 0x000fe200078ee835 */
[----:B------:R-:W-:Y:S01]  /*1c6a0*/  IMAD.X R51, R76, 0x1, R51, P5 ;  /* 0x000000014c337824 */ /* 0x000fe200028e0633 */
[----:B------:R-:W-:-:S02]  /*1c6b0*/  LOP3.LUT R70, R55, R15, R44, 0x96, !PT ;  /* 0x0000000f37467212 */ /* 0x000fc400078e962c */
[----:B------:R-:W-:Y:S02]  /*1c6c0*/  IADD3 R44, P1, P4, R57, R74, R41 ;  /* 0x0000004a392c7210 */ /* 0x000fe40007c3e029 */
[----:B------:R-:W-:Y:S02]  /*1c6d0*/  LOP3.LUT R15, R20, R21, R32, 0xe8, !PT ;  /* 0x00000015140f7212 */ /* 0x000fe400078ee820 */
[----:B------:R-:W-:Y:S02]  /*1c6e0*/  LOP3.LUT R56, R64, R62, R47, 0xb8, !PT ;  /* 0x0000003e40387212 */ /* 0x000fe400078eb82f */
[----:B------:R-:W-:Y:S02]  /*1c6f0*/  IADD3.X R15, PT, PT, R76, R70, R15, P1, P4 ;  /* 0x000000464c0f7210 */ /* 0x000fe40000fe840f */
[----:B------:R-:W-:Y:S02]  /*1c700*/  IADD3 R67, P5, P6, R56, R79, R45 ;  /* 0x0000004f38437210 */ /* 0x000fe40007ebe02d */
        /* <DEDUP_REMOVED lines=9> */
[----:B------:R-:W-:Y:S02]  /*1c7a0*/  IADD3 R70, P1, P4, R67, -0x217d4217, R70 ;  /* 0xde82bde943467810 */ /* 0x000fe40007c3e046 */
[----:B------:R-:W-:Y:S02]  /*1c7b0*/  IADD3.X R69, PT, PT, R69, R82, R68, P5, P6 ;  /* 0x0000005245457210 */ /* 0x000fe40002fec444 */
[----:B------:R-:W-:Y:S02]  /*1c7c0*/  SHF.L.W.U32.HI R41, R15, 0x4, R44 ;  /* 0x000000040f297819 */ /* 0x000fe40000010e2c */
[----:B------:R-:W-:-:S02]  /*1c7d0*/  SHF.L.W.U32.HI R56, R44, 0x1e, R15 ;  /* 0x0000001e2c387819 */ /* 0x000fc40000010e0f */
[----:B------:R-:W-:Y:S02]  /*1c7e0*/  IADD3 R53, P5, PT, R70, R53, RZ ;  /* 0x0000003546357210 */ /* 0x000fe40007fbe0ff */
[C-C-:B------:R-:W-:Y:S02]  /*1c7f0*/  SHF.L.W.U32.HI R45, R44.reuse, 0x19, R15.reuse ;  /* 0x000000192c2d7819 */ /* 0x140fe40000010e0f */
[----:B------:R-:W-:Y:S02]  /*1c800*/  IADD3.X R69, PT, PT, R69, -0x5baf9315, R76, P1, P4 ;  /* 0xa4506ceb45457810 */ /* 0x000fe40000fe844c */
[----:B------:R-:W-:Y:S02]  /*1c810*/  SHF.L.W.U32.HI R59, R44, 0x4, R15 ;  /* 0x000000042c3b7819 */ /* 0x000fe40000010e0f */
[C-C-:B------:R-:W-:Y:S02]  /*1c820*/  SHF.L.W.U32.HI R74, R15.reuse, 0x1e, R44.reuse ;  /* 0x0000001e0f4a7819 */ /* 0x140fe40000010e2c */
[----:B------:R-:W-:-:S02]  /*1c830*/  SHF.L.W.U32.HI R63, R15, 0x19, R44 ;  /* 0x000000190f3f7819 */ /* 0x000fc40000010e2c */
[----:B------:R-:W-:Y:S01]  /*1c840*/  LOP3.LUT R67, R45, R41, R56, 0x96, !PT ;  /* 0x000000292d437212 */ /* 0x000fe200078e9638 */
[----:B------:R-:W-:Y:S01]  /*1c850*/  IMAD.X R56, R69, 0x1, R32, P5 ;  /* 0x0000000145387824 */ /* 0x000fe200028e0620 */
[----:B------:R-:W-:Y:S02]  /*1c860*/  LOP3.LUT R74, R63, R59, R74, 0x96, !PT ;  /* 0x0000003b3f4a7212 */ /* 0x000fe400078e964a */
[----:B------:R-:W-:Y:S02]  /*1c870*/  LOP3.LUT R55, R44, R23, R66, 0xe8, !PT ;  /* 0x000000172c377212 */ /* 0x000fe400078ee842 */
[----:B------:R-:W-:Y:S02]  /*1c880*/  LOP3.LUT R63, R47, R53, R62, 0xb8, !PT ;  /* 0x000000352f3f7212 */ /* 0x000fe400078eb83e */
[----:B------:R-:W-:Y:S02]  /*1c890*/  IADD3 R41, P1, P4, R70, R74, R55 ;  /* 0x0000004a46297210 */ /* 0x000fe40007c3e037 */
[----:B------:R-:W-:-:S02]  /*1c8a0*/  LOP3.LUT R32, R15, R20, R21, 0xe8, !PT ;  /* 0x000000140f207212 */ /* 0x000fc400078ee815 */
        /* <DEDUP_REMOVED lines=8> */
[----:B------:R-:W-:Y:S02]  /*1c930*/  IADD3.X R32, PT, PT, R69, R67, R32, P1, P4 ;  /* 0x0000004345207210 */ /* 0x000fe40000fe8420 */
[----:B------:R-:W-:Y:S02]  /*1c940*/  LOP3.LUT R70, R59, R55, R68, 0x96, !PT ;  /* 0x000000373b467212 */ /* 0x000fe400078e9644 */
[----:B------:R-:W-:Y:S02]  /*1c950*/  LOP3.LUT R67, R57, R45, R64, 0x96, !PT ;  /* 0x0000002d39437212 */ /* 0x000fe400078e9640 */
[----:B------:R-:W-:-:S02]  /*1c960*/  IADD3.X R74, PT, PT, R74, R31, R35, P5, P6 ;  /* 0x0000001f4a4a7210 */ /* 0x000fc40002fec423 */
[----:B------:R-:W-:Y:S02]  /*1c970*/  SHF.L.W.U32.HI R45, R41, 0x4, R32 ;  /* 0x00000004292d7819 */ /* 0x000fe40000010e20 */
[C-C-:B------:R-:W-:Y:S02]  /*1c980*/  SHF.L.W.U32.HI R68, R32.reuse, 0x1e, R41.reuse ;  /* 0x0000001e20447819 */ /* 0x140fe40000010e29 */
[C-C-:B------:R-:W-:Y:S02]  /*1c990*/  SHF.L.W.U32.HI R57, R32.reuse, 0x19, R41.reuse ;  /* 0x0000001920397819 */ /* 0x140fe40000010e29 */
[----:B------:R-:W-:Y:S02]  /*1c9a0*/  IADD3 R59, P1, P4, R63, -0x4d3986eb, R70 ;  /* 0xb2c679153f3b7810 */ /* 0x000fe40007c3e046 */
[----:B------:R-:W-:Y:S02]  /*1c9b0*/  SHF.L.W.U32.HI R35, R32, 0x4, R41 ;  /* 0x0000000420237819 */ /* 0x000fe40000010e29 */
[----:B------:R-:W-:-:S02]  /*1c9c0*/  SHF.L.W.U32.HI R64, R41, 0x1e, R32 ;  /* 0x0000001e29407819 */ /* 0x000fc40000010e20 */
[----:B------:R-:W-:Y:S02]  /*1c9d0*/  SHF.L.W.U32.HI R55, R41, 0x19, R32 ;  /* 0x0000001929377819 */ /* 0x000fe40000010e20 */
[----:B------:R-:W-:Y:S02]  /*1c9e0*/  LOP3.LUT R68, R57, R45, R68, 0x96, !PT ;  /* 0x0000002d39447212 */ /* 0x000fe400078e9644 */
[----:B------:R-:W-:Y:S02]  /*1c9f0*/  IADD3.X R74, PT, PT, R74, -0x41065c09, R67, P1, P4 ;  /* 0xbef9a3f74a4a7810 */ /* 0x000fe40000fe8443 */
[----:B------:R-:W-:Y:S02]  /*1ca00*/  LOP3.LUT R45, R41, R44, R23, 0xe8, !PT ;  /* 0x0000002c292d7212 */ /* 0x000fe400078ee817 */
[----:B------:R-:W-:Y:S02]  /*1ca10*/  IADD3 R66, P1, PT, R59, R66, RZ ;  /* 0x000000423b427210 */ /* 0x000fe40007f3e0ff */
[----:B------:R-:W-:-:S02]  /*1ca20*/  LOP3.LUT R70, R55, R35, R64, 0x96, !PT ;  /* 0x0000002337467212 */ /* 0x000fc400078e9640 */
[----:B------:R-:W-:Y:S01]  /*1ca30*/  IADD3 R64, P4, P5, R59, R68, R45 ;  /* 0x000000443b407210 */ /* 0x000fe20007d9e02d */
[----:B------:R-:W-:Y:S01]  /*1ca40*/  IMAD.X R35, R74, 0x1, R21, P1 ;  /* 0x000000014a237824 */ /* 0x000fe200008e0615 */
[----:B------:R-:W-:Y:S02]  /*1ca50*/  LOP3.LUT R45, R32, R15, R20, 0xe8, !PT ;  /* 0x0000000f202d7212 */ /* 0x000fe400078ee814 */
[----:B------:R-:W-:Y:S02]  /*1ca60*/  LOP3.LUT R69, R62, R66, R53, 0xb8, !PT ;  /* 0x000000423e457212 */ /* 0x000fe400078eb835 */
[----:B------:R-:W-:Y:S02]  /*1ca70*/  IADD3.X R21, PT, PT, R74, R70, R45, P4, P5 ;  /* 0x000000464a157210 */ /* 0x000fe400027ea42d */
[C-C-:B------:R-:W-:Y:S02]  /*1ca80*/  SHF.L.W.U32.HI R55, R66.reuse, 0x12, R35.reuse ;  /* 0x0000001242377819 */ /* 0x140fe40000010e23 */
[----:B------:R-:W-:-:S02]  /*1ca90*/  SHF.L.W.U32.HI R70, R66, 0xe, R35 ;  /* 0x0000000e42467819 */ /* 0x000fc40000010e23 */
[C-C-:B------:R-:W-:Y:S02]  /*1caa0*/  SHF.L.W.U32.HI R59, R35.reuse, 0x17, R66.reuse ;  /* 0x00000017233b7819 */ /* 0x140fe40000010e42 */
[C-C-:B------:R-:W-:Y:S02]  /*1cab0*/  SHF.L.W.U32.HI R45, R35.reuse, 0x12, R66.reuse ;  /* 0x00000012232d7819 */ /* 0x140fe40000010e42 */
[----:B------:R-:W-:Y:S02]  /*1cac0*/  SHF.L.W.U32.HI R68, R35, 0xe, R66 ;  /* 0x0000000e23447819 */ /* 0x000fe40000010e42 */
[----:B------:R-:W-:Y:S02]  /*1cad0*/  SHF.L.W.U32.HI R57, R66, 0x17, R35 ;  /* 0x0000001742397819 */ /* 0x000fe40000010e23 */
[----:B------:R-:W-:Y:S02]  /*1cae0*/  LOP3.LUT R70, R59, R55, R70, 0x96, !PT ;  /* 0x000000373b467212 */ /* 0x000fe400078e9646 */
[----:B------:R-:W-:-:S02]  /*1caf0*/  IADD3 R69, P5, P6, R69, R22, R47 ;  /* 0x0000001645457210 */ /* 0x000fc40007ebe02f */
[----:B------:R-:W-:Y:S02]  /*1cb00*/  LOP3.LUT R55, R51, R35, R56, 0xb8, !PT ;  /* 0x0000002333377212 */ /* 0x000fe400078eb838 */
[----:B------:R-:W-:Y:S02]  /*1cb10*/  LOP3.LUT R76, R57, R45, R68, 0x96, !PT ;  /* 0x0000002d394c7212 */ /* 0x000fe400078e9644 */
[----:B------:R-:W-:Y:S02]  /*1cb20*/  SHF.L.W.U32.HI R45, R21, 0x4, R64 ;  /* 0x00000004152d7819 */ /* 0x000fe40000010e40 */
[C-C-:B------:R-:W-:Y:S02]  /*1cb30*/  SHF.L.W.U32.HI R68, R64.reuse, 0x1e, R21.reuse ;  /* 0x0000001e40447819 */ /* 0x140fe40000010e15 */
[C-C-:B------:R-:W-:Y:S02]  /*1cb40*/  SHF.L.W.U32.HI R47, R64.reuse, 0x19, R21.reuse ;  /* 0x00000019402f7819 */ /* 0x140fe40000010e15 */
[----:B------:R-:W-:-:S02]  /*1cb50*/  SHF.L.W.U32.HI R63, R64, 0x4, R21 ;  /* 0x00000004403f7819 */ /* 0x000fc40000010e15 */
[C-C-:B------:R-:W-:Y:S02]  /*1cb60*/  SHF.L.W.U32.HI R74, R21.reuse, 0x1e, R64.reuse ;  /* 0x0000001e154a7819 */ /* 0x140fe40000010e40 */
[----:B------:R-:W-:Y:S02]  /*1cb70*/  SHF.L.W.U32.HI R67, R21, 0x19, R64 ;  /* 0x0000001915437819 */ /* 0x000fe40000010e40 */
[----:B------:R-:W-:Y:S02]  /*1cb80*/  IADD3 R70, P1, P4, R69, -0x1c8dacd5, R70 ;  /* 0xe372532b45467810 */ /* 0x000fe40007c3e046 */
[----:B------:R-:W-:Y:S02]  /*1cb90*/  IADD3.X R55, PT, PT, R55, R43, R38, P5, P6 ;  /* 0x0000002b37377210 */ /* 0x000fe40002fec426 */
[----:B------:R-:W-:Y:S02]  /*1cba0*/  LOP3.LUT R68, R47, R45, R68, 0x96, !PT ;  /* 0x0000002d2f447212 */ /* 0x000fe400078e9644 */
[----:B------:R-:W-:-:S02]  /*1cbb0*/  LOP3.LUT R63, R67, R63, R74, 0x96, !PT ;  /* 0x0000003f433f7212 */ /* 0x000fc400078e964a */
[----:B------:R-:W-:Y:S02]  /*1cbc0*/  LOP3.LUT R38, R64, R41, R44, 0xe8, !PT ;  /* 0x0000002940267212 */ /* 0x000fe400078ee82c */
[C---:B------:R-:W-:Y:S02]  /*1cbd0*/  IADD3 R45, P5, PT, R70.reuse, R23, RZ ;  /* 0x00000017462d7210 */ /* 0x040fe40007fbe0ff */
[----:B------:R-:W-:Y:S02]  /*1cbe0*/  IADD3.X R55, PT, PT, R55, -0x398e870e, R76, P1, P4 ;  /* 0xc67178f237377810 */ /* 0x000fe40000fe844c */
[----:B------:R-:W-:Y:S02]  /*1cbf0*/  IADD3 R23, P1, P4, R70, R63, R38 ;  /* 0x0000003f46177210 */ /* 0x000fe40007c3e026 */
[----:B------:R-:W-:Y:S01]  /*1cc00*/  LOP3.LUT R47, R21, R32, R15, 0xe8, !PT ;  /* 0x00000020152f7212 */ /* 0x000fe200078ee80f */
[----:B------:R-:W-:Y:S01]  /*1cc10*/  IMAD.X R38, R55, 0x1, R20, P5 ;  /* 0x0000000137267824 */ /* 0x000fe200028e0614 */
[----:B------:R-:W-:-:S02]  /*1cc20*/  LOP3.LUT R69, R53, R45, R66, 0xb8, !PT ;  /* 0x0000002d35457212 */ /* 0x000fc400078eb842 */
[----:B------:R-:W-:Y:S02]  /*1cc30*/  IADD3.X R20, PT, PT, R55, R68, R47, P1, P4 ;  /* 0x0000004437147210 */ /* 0x000fe40000fe842f */
[C-C-:B------:R-:W-:Y:S02]  /*1cc40*/  SHF.L.W.U32.HI R55, R45.reuse, 0x12, R38.reuse ;  /* 0x000000122d377819 */ /* 0x140fe40000010e26 */
[----:B------:R-:W-:Y:S02]  /*1cc50*/  SHF.L.W.U32.HI R68, R45, 0xe, R38 ;  /* 0x0000000e2d447819 */ /* 0x000fe40000010e26 */
[C-C-:B------:R-:W-:Y:S02]  /*1cc60*/  SHF.L.W.U32.HI R59, R38.reuse, 0x17, R45.reuse ;  /* 0x00000017263b7819 */ /* 0x140fe40000010e2d */
[----:B------:R-:W-:Y:S02]  /*1cc70*/  IADD3 R69, P5, P6, R69, R25, R62 ;  /* 0x0000001945457210 */ /* 0x000fe40007ebe03e */
[----:B------:R-:W-:-:S02]  /*1cc80*/  SHF.L.W.U32.HI R47, R38, 0x12, R45 ;  /* 0x00000012262f7819 */ /* 0x000fc40000010e2d */
[----:B------:R-:W-:Y:S02]  /*1cc90*/  SHF.L.W.U32.HI R62, R38, 0xe, R45 ;  /* 0x0000000e263e7819 */ /* 0x000fe40000010e2d */
[----:B------:R-:W-:Y:S02]  /*1cca0*/  SHF.L.W.U32.HI R57, R45, 0x17, R38 ;  /* 0x000000172d397819 */ /* 0x000fe40000010e26 */
[----:B------:R-:W-:Y:S02]  /*1ccb0*/  LOP3.LUT R68, R59, R55, R68, 0x96, !PT ;  /* 0x000000373b447212 */ /* 0x000fe400078e9644 */
[----:B------:R-:W-:Y:S02]  /*1ccc0*/  LOP3.LUT R76, R56, R38, R35, 0xb8, !PT ;  /* 0x00000026384c7212 */ /* 0x000fe400078eb823 */
[----:B------:R-:W-:Y:S02]  /*1ccd0*/  LOP3.LUT R55, R57, R47, R62, 0x96, !PT ;  /* 0x0000002f39377212 */ /* 0x000fe400078e963e */
[----:B------:R-:W-:-:S02]  /*1cce0*/  IADD3 R57, P1, P4, R69, -0x15d99e64, R68 ;  /* 0xea26619c45397810 */ /* 0x000fc40007c3e044 */
[----:B------:R-:W-:Y:S02]  /*1ccf0*/  IADD3.X R76, PT, PT, R76, R24, R51, P5, P6 ;  /* 0x000000184c4c7210 */ /* 0x000fe40002fec433 */
[----:B------:R-:W-:Y:S02]  /*1cd00*/  SHF.L.W.U32.HI R47, R20, 0x4, R23 ;  /* 0x00000004142f7819 */ /* 0x000fe40000010e17 */
[--C-:B------:R-:W-:Y:S02]  /*1cd10*/  SHF.L.W.U32.HI R62, R23, 0x1e, R20.reuse ;  /* 0x0000001e173e7819 */ /* 0x100fe40000010e14 */
[----:B------:R-:W-:Y:S02]  /*1cd20*/  IADD3 R44, P5, PT, R57, R44, RZ ;  /* 0x0000002c392c7210 */ /* 0x000fe40007fbe0ff */
[----:B------:R-:W-:Y:S02]  /*1cd30*/  SHF.L.W.U32.HI R51, R23, 0x19, R20 ;  /* 0x0000001917337819 */ /* 0x000fe40000010e14 */
[----:B------:R-:W-:-:S02]  /*1cd40*/  IADD3.X R76, PT, PT, R76, -0x35d8c132, R55, P1, P4 ;  /* 0xca273ece4c4c7810 */ /* 0x000fc40000fe8437 */
[----:B------:R-:W-:Y:S02]  /*1cd50*/  SHF.L.W.U32.HI R63, R23, 0x4, R20 ;  /* 0x00000004173f7819 */ /* 0x000fe40000010e14 */
[C-C-:B------:R-:W-:Y:S02]  /*1cd60*/  SHF.L.W.U32.HI R70, R20.reuse, 0x1e, R23.reuse ;  /* 0x0000001e14467819 */ /* 0x140fe40000010e17 */
[----:B------:R-:W-:Y:S02]  /*1cd70*/  SHF.L.W.U32.HI R67, R20, 0x19, R23 ;  /* 0x0000001914437819 */ /* 0x000fe40000010e17 */
[----:B------:R-:W-:Y:S01]  /*1cd80*/  LOP3.LUT R74, R51, R47, R62, 0x96, !PT ;  /* 0x0000002f334a7212 */ /* 0x000fe200078e963e */
[----:B------:R-:W-:Y:S01]  /*1cd90*/  IMAD.X R47, R76, 0x1, R15, P5 ;  /* 0x000000014c2f7824 */ /* 0x000fe200028e060f */
[----:B------:R-:W-:Y:S02]  /*1cda0*/  LOP3.LUT R70, R67, R63, R70, 0x96, !PT ;  /* 0x0000003f43467212 */ /* 0x000fe400078e9646 */
[----:B------:R-:W-:-:S02]  /*1cdb0*/  LOP3.LUT R55, R23, R64, R41, 0xe8, !PT ;  /* 0x0000004017377212 */ /* 0x000fc400078ee829 */
[----:B------:R-:W-:Y:S02]  /*1cdc0*/  LOP3.LUT R68, R66, R44, R45, 0xb8, !PT ;  /* 0x0000002c42447212 */ /* 0x000fe400078eb82d */
[----:B------:R-:W-:Y:S02]  /*1cdd0*/  IADD3 R62, P1, P4, R57, R70, R55 ;  /* 0x00000046393e7210 */ /* 0x000fe40007c3e037 */
[----:B------:R-:W-:Y:S02]  /*1cde0*/  IADD3 R73, P5, P6, R68, R73, R53 ;  /* 0x0000004944497210 */ /* 0x000fe40007ebe035 */
[----:B------:R-:W-:Y:S02]  /*1cdf0*/  LOP3.LUT R15, R20, R21, R32, 0xe8, !PT ;  /* 0x00000015140f7212 */ /* 0x000fe400078ee820 */
[C-C-:B------:R-:W-:Y:S02]  /*1ce00*/  SHF.L.W.U32.HI R53, R44.reuse, 0x12, R47.reuse ;  /* 0x000000122c357819 */ /* 0x140fe40000010e2f */
[----:B------:R-:W-:-:S02]  /*1ce10*/  SHF.L.W.U32.HI R70, R44, 0xe, R47 ;  /* 0x0000000e2c467819 */ /* 0x000fc40000010e2f */
[----:B------:R-:W-:Y:S02]  /*1ce20*/  SHF.L.W.U32.HI R57, R47, 0x17, R44 ;  /* 0x000000172f397819 */ /* 0x000fe40000010e2c */
[----:B------:R-:W-:Y:S02]  /*1ce30*/  LOP3.LUT R59, R35, R47, R38, 0xb8, !PT ;  /* 0x0000002f233b7212 */ /* 0x000fe400078eb826 */
[C-C-:B------:R-:W-:Y:S02]  /*1ce40*/  SHF.L.W.U32.HI R51, R47.reuse, 0x12, R44.reuse ;  /* 0x000000122f337819 */ /* 0x140fe40000010e2c */
[----:B------:R-:W-:Y:S02]  /*1ce50*/  SHF.L.W.U32.HI R68, R47, 0xe, R44 ;  /* 0x0000000e2f447819 */ /* 0x000fe40000010e2c */
[----:B------:R-:W-:Y:S02]  /*1ce60*/  SHF.L.W.U32.HI R55, R44, 0x17, R47 ;  /* 0x000000172c377819 */ /* 0x000fe40000010e2f */
[----:B------:R-:W-:-:S02]  /*1ce70*/  IADD3.X R15, PT, PT, R76, R74, R15, P1, P4 ;  /* 0x0000004a4c0f7210 */ /* 0x000fc40000fe840f */
[----:B------:R-:W-:Y:S02]  /*1ce80*/  LOP3.LUT R70, R57, R53, R70, 0x96, !PT ;  /* 0x0000003539467212 */ /* 0x000fe400078e9646 */
[----:B------:R-:W-:Y:S02]  /*1ce90*/  IADD3.X R59, PT, PT, R59, R58, R56, P5, P6 ;  /* 0x0000003a3b3b7210 */ /* 0x000fe40002fec438 */
[----:B------:R-:W-:Y:S02]  /*1cea0*/  LOP3.LUT R74, R55, R51, R68, 0x96, !PT ;  /* 0x00000033374a7212 */ /* 0x000fe400078e9644 */
[----:B------:R-:W-:Y:S02]  /*1ceb0*/  SHF.L.W.U32.HI R53, R62, 0x4, R15 ;  /* 0x000000043e357819 */ /* 0x000fe40000010e0f */
[C-C-:B------:R-:W-:Y:S02]  /*1cec0*/  SHF.L.W.U32.HI R58, R15.reuse, 0x1e, R62.reuse ;  /* 0x0000001e0f3a7819 */ /* 0x140fe40000010e3e */
[----:B------:R-:W-:-:S02]  /*1ced0*/  SHF.L.W.U32.HI R57, R15, 0x19, R62 ;  /* 0x000000190f397819 */ /* 0x000fc40000010e3e */
[----:B------:R-:W-:Y:S02]  /*1cee0*/  SHF.L.W.U32.HI R51, R15, 0x4, R62 ;  /* 0x000000040f337819 */ /* 0x000fe40000010e3e */
[C-C-:B------:R-:W-:Y:S02]  /*1cef0*/  SHF.L.W.U32.HI R56, R62.reuse, 0x1e, R15.reuse ;  /* 0x0000001e3e387819 */ /* 0x140fe40000010e0f */
[----:B------:R-:W-:Y:S02]  /*1cf00*/  SHF.L.W.U32.HI R55, R62, 0x19, R15 ;  /* 0x000000193e377819 */ /* 0x000fe40000010e0f */
[----:B------:R-:W-:Y:S02]  /*1cf10*/  IADD3 R70, P4, P5, R73, 0x21c0c207, R70 ;  /* 0x21c0c20749467810 */ /* 0x000fe40007d9e046 */
        /* <DEDUP_REMOVED lines=10> */
[----:B------:R-:W-:Y:S02]  /*1cfc0*/  IADD3 R84, P1, P4, R53, R84, R66 ;  /* 0x0000005435547210 */ /* 0x000fe40007c3e042 */
[C-C-:B------:R-:W-:Y:S02]  /*1cfd0*/  SHF.L.W.U32.HI R53, R51.reuse, 0x12, R58.reuse ;  /* 0x0000001233357819 */ /* 0x140fe40000010e3a */
[C-C-:B------:R-:W-:Y:S02]  /*1cfe0*/  SHF.L.W.U32.HI R66, R51.reuse, 0xe, R58.reuse ;  /* 0x0000000e33427819 */ /* 0x140fe40000010e3a */
[----:B------:R-:W-:Y:S02]  /*1cff0*/  SHF.L.W.U32.HI R59, R58, 0x17, R51 ;  /* 0x000000173a3b7819 */ /* 0x000fe40000010e33 */
[----:B------:R-:W-:-:S02]  /*1d000*/  SHF.L.W.U32.HI R57, R51, 0x17, R58 ;  /* 0x0000001733397819 */ /* 0x000fc40000010e3a */
[C-C-:B------:R-:W-:Y:S02]  /*1d010*/  SHF.L.W.U32.HI R32, R58.reuse, 0x12, R51.reuse ;  /* 0x000000123a207819 */ /* 0x140fe40000010e33 */
[----:B------:R-:W-:Y:S02]  /*1d020*/  SHF.L.W.U32.HI R55, R58, 0xe, R51 ;  /* 0x0000000e3a377819 */ /* 0x000fe40000010e33 */
[----:B------:R-:W-:Y:S02]  /*1d030*/  LOP3.LUT R70, R38, R58, R47, 0xb8, !PT ;  /* 0x0000003a26467212 */ /* 0x000fe400078eb82f */
[----:B------:R-:W-:Y:S02]  /*1d040*/  LOP3.LUT R53, R59, R53, R66, 0x96, !PT ;  /* 0x000000353b357212 */ /* 0x000fe400078e9642 */
[----:B------:R-:W-:Y:S02]  /*1d050*/  LOP3.LUT R66, R57, R32, R55, 0x96, !PT ;  /* 0x0000002039427212 */ /* 0x000fe400078e9637 */
[----:B------:R-:W0:Y:S01]  /*1d060*/  S2R R57, SR_LANEID ;  /* 0x0000000000397919 */ /* 0x000e220000000000 */
[----:B------:R-:W-:-:S02]  /*1d070*/  SHF.L.W.U32.HI R63, R56, 0x4, R41 ;  /* 0x00000004383f7819 */ /* 0x000fc40000010e29 */
[C-C-:B------:R-:W-:Y:S02]  /*1d080*/  SHF.L.W.U32.HI R68, R41.reuse, 0x1e, R56.reuse ;  /* 0x0000001e29447819 */ /* 0x140fe40000010e38 */
[C-C-:B------:R-:W-:Y:S02]  /*1d090*/  SHF.L.W.U32.HI R67, R41.reuse, 0x19, R56.reuse ;  /* 0x0000001929437819 */ /* 0x140fe40000010e38 */
[----:B------:R-:W-:Y:S02]  /*1d0a0*/  IADD3.X R69, PT, PT, R70, R37, R35, P1, P4 ;  /* 0x0000002546457210 */ /* 0x000fe40000fe8423 */
[----:B------:R-:W-:Y:S02]  /*1d0b0*/  IADD3 R55, P1, P4, R84, -0x321f14e2, R53 ;  /* 0xcde0eb1e54377810 */ /* 0x000fe40007c3e035 */
[----:B------:R-:W-:Y:S02]  /*1d0c0*/  SHF.L.W.U32.HI R32, R41, 0x4, R56 ;  /* 0x0000000429207819 */ /* 0x000fe40000010e38 */
[----:B------:R-:W-:-:S02]  /*1d0d0*/  SHF.L.W.U32.HI R35, R56, 0x1e, R41 ;  /* 0x0000001e38237819 */ /* 0x000fc40000010e29 */
[C---:B------:R-:W-:Y:S02]  /*1d0e0*/  SHF.L.W.U32.HI R37, R56.reuse, 0x19, R41 ;  /* 0x0000001938257819 */ /* 0x040fe40000010e29 */
[----:B------:R-:W-:Y:S02]  /*1d0f0*/  LOP3.LUT R68, R67, R63, R68, 0x96, !PT ;  /* 0x0000003f43447212 */ /* 0x000fe400078e9644 */
[----:B------:R-:W-:Y:S02]  /*1d100*/  LOP3.LUT R53, R56, R62, R23, 0xe8, !PT ;  /* 0x0000003e38357212 */ /* 0x000fe400078ee817 */
[----:B------:R-:W-:Y:S02]  /*1d110*/  IADD3.X R66, PT, PT, R69, -0x1525822a, R66, P1, P4 ;  /* 0xeada7dd645427810 */ /* 0x000fe40000fe8442 */
[----:B------:R-:W-:Y:S02]  /*1d120*/  LOP3.LUT R37, R37, R32, R35, 0x96, !PT ;  /* 0x0000002025257212 */ /* 0x000fe400078e9623 */
[----:B------:R-:W-:-:S02]  /*1d130*/  IADD3 R64, P1, PT, R55, R64, RZ ;  /* 0x0000004037407210 */ /* 0x000fc40007f3e0ff */
[----:B------:R-:W-:Y:S02]  /*1d140*/  IADD3 R35, P4, P5, R55, R68, R53 ;  /* 0x0000004437237210 */ /* 0x000fe40007d9e035 */
[----:B------:R-:W-:Y:S01]  /*1d150*/  LOP3.LUT R32, R41, R15, R20, 0xe8, !PT ;  /* 0x0000000f29207212 */ /* 0x000fe200078ee814 */
[C---:B------:R-:W-:Y:S01]  /*1d160*/  IMAD.X R21, R66.reuse, 0x1, R21, P1 ;  /* 0x0000000142157824 */ /* 0x040fe200008e0615 */
[----:B------:R-:W-:Y:S02]  /*1d170*/  SHF.R.U64 R63, R25, 0x7, R24 ;  /* 0x00000007193f7819 */ /* 0x000fe40000001218 */
[----:B------:R-:W-:Y:S02]  /*1d180*/  IADD3.X R32, PT, PT, R66, R37, R32, P4, P5 ;  /* 0x0000002542207210 */ /* 0x000fe400027ea420 */
[----:B------:R-:W-:Y:S02]  /*1d190*/  LOP3.LUT R66, R44, R64, R51, 0xb8, !PT ;  /* 0x000000402c427212 */ /* 0x000fe400078eb833 */
[----:B------:R-:W-:-:S02]  /*1d1a0*/  SHF.L.W.U32.HI R37, R64, 0x12, R21 ;  /* 0x0000001240257819 */ /* 0x000fc40000010e15 */
[----:B------:R-:W-:Y:S02]  /*1d1b0*/  IADD3 R55, P4, P5, R66, R39, R45 ;  /* 0x0000002742377210 */ /* 0x000fe40007d9e02d */
[----:B------:R-:W-:Y:S02]  /*1d1c0*/  SHF.L.W.U32.HI R66, R64, 0xe, R21 ;  /* 0x0000000e40427819 */ /* 0x000fe40000010e15 */
[----:B------:R-:W-:Y:S02]  /*1d1d0*/  SHF.L.W.U32.HI R39, R21, 0x17, R64 ;  /* 0x0000001715277819 */ /* 0x000fe40000010e40 */
[----:B------:R-:W-:Y:S02]  /*1d1e0*/  SHF.L.W.U32.HI R45, R35, 0x4, R32 ;  /* 0x00000004232d7819 */ /* 0x000fe40000010e20 */
[C-C-:B------:R-:W-:Y:S02]  /*1d1f0*/  SHF.L.W.U32.HI R68, R32.reuse, 0x1e, R35.reuse ;  /* 0x0000001e20447819 */ /* 0x140fe40000010e23 */
[----:B------:R-:W-:-:S02]  /*1d200*/  SHF.L.W.U32.HI R53, R32, 0x19, R35 ;  /* 0x0000001920357819 */ /* 0x000fc40000010e23 */
[----:B------:R-:W-:Y:S02]  /*1d210*/  LOP3.LUT R66, R39, R37, R66, 0x96, !PT ;  /* 0x0000002527427212 */ /* 0x000fe400078e9642 */
[----:B------:R-:W-:Y:S02]  /*1d220*/  IADD3.X R39, PT, PT, R19, R50, R60, P3, P2 ;  /* 0x0000003213277210 */ /* 0x000fe40001fe443c */
[----:B------:R-:W-:Y:S02]  /*1d230*/  LOP3.LUT R68, R53, R45, R68, 0x96, !PT ;  /* 0x0000002d35447212 */ /* 0x000fe400078e9644 */
[----:B------:R-:W-:Y:S01]  /*1d240*/  LOP3.LUT R59, R47, R21, R58, 0xb8, !PT ;  /* 0x000000152f3b7212 */ /* 0x000fe200078eb83a */
[----:B------:R-:W-:Y:S01]  /*1d250*/  IMAD.X R18, R18, 0x1, R39, P0 ;  /* 0x0000000112127824 */ /* 0x000fe200000e0627 */
[C-C-:B------:R-:W-:Y:S02]  /*1d260*/  SHF.L.W.U32.HI R37, R21.reuse, 0x12, R64.reuse ;  /* 0x0000001215257819 */ /* 0x140fe40000010e40 */
[----:B------:R-:W-:-:S02]  /*1d270*/  SHF.L.W.U32.HI R50, R21, 0xe, R64 ;  /* 0x0000000e15327819 */ /* 0x000fc40000010e40 */
[----:B------:R-:W-:Y:S02]  /*1d280*/  SHF.L.W.U32.HI R45, R64, 0x17, R21 ;  /* 0x00000017402d7819 */ /* 0x000fe40000010e15 */
[----:B------:R-:W-:Y:S02]  /*1d290*/  IADD3 R66, P2, P3, R55, -0x11912e88, R66 ;  /* 0xee6ed17837427810 */ /* 0x000fe40007b5e042 */
[----:B------:R-:W-:Y:S02]  /*1d2a0*/  SHF.L.W.U32.HI R53, R32, 0x4, R35 ;  /* 0x0000000420357819 */ /* 0x000fe40000010e23 */
[C-C-:B------:R-:W-:Y:S02]  /*1d2b0*/  SHF.L.W.U32.HI R60, R35.reuse, 0x1e, R32.reuse ;  /* 0x0000001e233c7819 */ /* 0x140fe40000010e20 */
[----:B------:R-:W-:Y:S02]  /*1d2c0*/  SHF.L.W.U32.HI R55, R35, 0x19, R32 ;  /* 0x0000001923377819 */ /* 0x000fe40000010e20 */
[----:B------:R-:W-:-:S02]  /*1d2d0*/  IADD3.X R38, PT, PT, R59, R54, R38, P4, P5 ;  /* 0x000000363b267210 */ /* 0x000fc400027ea426 */
[----:B------:R-:W-:Y:S02]  /*1d2e0*/  LOP3.LUT R59, R45, R37, R50, 0x96, !PT ;  /* 0x000000252d3b7212 */ /* 0x000fe400078e9632 */
[----:B0-----:R-:W-:Y:S02]  /*1d2f0*/  ISETP.EQ.U32.AND P1, PT, R57, UR5, PT ;  /* 0x0000000539007c0c */ /* 0x001fe4000bf22070 */
[----:B------:R-:W-:Y:S02]  /*1d300*/  LOP3.LUT R53, R55, R53, R60, 0x96, !PT ;  /* 0x0000003537357212 */ /* 0x000fe400078e963c */
[----:B------:R-:W-:Y:S02]  /*1d310*/  LOP3.LUT R57, R35, R56, R62, 0xe8, !PT ;  /* 0x0000003823397212 */ /* 0x000fe400078ee83e */
[----:B------:R-:W-:Y:S02]  /*1d320*/  IADD3 R45, P6, PT, R66, R23, RZ ;  /* 0x00000017422d7210 */ /* 0x000fe40007fde0ff */
[----:B------:R-:W-:-:S02]  /*1d330*/  IADD3.X R55, PT, PT, R38, -0xa82b081, R59, P2, P3 ;  /* 0xf57d4f7f26377810 */ /* 0x000fc400017e643b */
[----:B------:R-:W-:Y:S02]  /*1d340*/  IADD3 R37, P4, P5, R66, R68, R57 ;  /* 0x0000004442257210 */ /* 0x000fe40007d9e039 */
[----:B------:R-:W-:Y:S02]  /*1d350*/  LOP3.LUT R50, R32, R41, R15, 0xe8, !PT ;  /* 0x0000002920327212 */ /* 0x000fe400078ee80f */
[----:B------:R-:W-:Y:S01]  /*1d360*/  IADD3 R79, P2, P3, R36, R52, R79 ;  /* 0x00000034244f7210 */ /* 0x000fe20007b5e04f */
[----:B------:R-:W-:Y:S01]  /*1d370*/  IMAD.X R52, R55, 0x1, R20, P6 ;  /* 0x0000000137347824 */ /* 0x000fe200030e0614 */
[----:B------:R-:W-:Y:S02]  /*1d380*/  LOP3.LUT R59, R51, R45, R64, 0xb8, !PT ;  /* 0x0000002d333b7212 */ /* 0x000fe400078eb840 */
[C-C-:B------:R-:W-:Y:S02]  /*1d390*/  SHF.L.W.U32.HI R54, R22.reuse, 0x1f, R43.reuse ;  /* 0x0000001f16367819 */ /* 0x140fe40000010e2b */
[----:B------:R-:W-:-:S02]  /*1d3a0*/  SHF.L.W.U32.HI R57, R22, 0x18, R43 ;  /* 0x0000001816397819 */ /* 0x000fc40000010e2b */
[----:B------:R-:W-:Y:S02]  /*1d3b0*/  SHF.R.U64 R60, R22, 0x7, R43 ;  /* 0x00000007163c7819 */ /* 0x000fe4000000122b */
        /* <DEDUP_REMOVED lines=8> */
[----:B------:R-:W-:Y:S02]  /*1d440*/  SHF.R.U32.HI R57, RZ, 0x7, R43 ;  /* 0x00000007ff397819 */ /* 0x000fe4000001162b */
[----:B------:R-:W-:Y:S02]  /*1d450*/  SHF.L.W.U32.HI R44, R37, 0x4, R50 ;  /* 0x00000004252c7819 */ /* 0x000fe40000010e32 */
[----:B------:R-:W-:-:S02]  /*1d460*/  SHF.L.W.U32.HI R53, R50, 0x1e, R37 ;  /* 0x0000001e32357819 */ /* 0x000fc40000010e25 */
[----:B------:R-:W-:Y:S02]  /*1d470*/  SHF.L.W.U32.HI R54, R50, 0x19, R37 ;  /* 0x0000001932367819 */ /* 0x000fe40000010e25 */
[----:B------:R-:W-:Y:S02]  /*1d480*/  LOP3.LUT R38, R38, R17, R20, 0x96, !PT ;  /* 0x0000001126267212 */ /* 0x000fe400078e9614 */
[----:B------:R-:W-:Y:S02]  /*1d490*/  LOP3.LUT R20, R57, R55, R60, 0x96, !PT ;  /* 0x0000003739147212 */ /* 0x000fe400078e963c */
[----:B------:R-:W-:Y:S02]  /*1d4a0*/  IADD3.X R34, PT, PT, R61, R34, R82, P2, P3 ;  /* 0x000000223d227210 */ /* 0x000fe400017e6452 */
[----:B------:R-:W-:Y:S02]  /*1d4b0*/  LOP3.LUT R60, R54, R44, R53, 0x96, !PT ;  /* 0x0000002c363c7212 */ /* 0x000fe400078e9635 */
[----:B------:R-:W-:-:S02]  /*1d4c0*/  IADD3 R59, P3, P2, R59, 0x72176fba, R38 ;  /* 0x72176fba3b3b7810 */ /* 0x000fc40007a7e026 */
[----:B------:R-:W-:Y:S02]  /*1d4d0*/  LOP3.LUT R66, R58, R52, R21, 0xb8, !PT ;  /* 0x000000343a427212 */ /* 0x000fe400078eb815 */
[C-C-:B------:R-:W-:Y:S02]  /*1d4e0*/  SHF.L.W.U32.HI R17, R52.reuse, 0x12, R45.reuse ;  /* 0x0000001234117819 */ /* 0x140fe40000010e2d */
[----:B------:R-:W-:Y:S02]  /*1d4f0*/  SHF.L.W.U32.HI R38, R52, 0xe, R45 ;  /* 0x0000000e34267819 */ /* 0x000fe40000010e2d */
[----:B------:R-:W-:Y:S02]  /*1d500*/  SHF.L.W.U32.HI R44, R45, 0x17, R52 ;  /* 0x000000172d2c7819 */ /* 0x000fe40000010e34 */
[----:B------:R-:W-:Y:S02]  /*1d510*/  IADD3.X R66, PT, PT, R66, R46, R47, P4, P5 ;  /* 0x0000002e42427210 */ /* 0x000fe400027ea42f */
[----:B------:R-:W-:-:S02]  /*1d520*/  LOP3.LUT R17, R44, R17, R38, 0x96, !PT ;  /* 0x000000112c117212 */ /* 0x000fc400078e9626 */
[----:B------:R-:W-:Y:S02]  /*1d530*/  IADD3 R62, P6, PT, R59, R62, RZ ;  /* 0x0000003e3b3e7210 */ /* 0x000fe40007fde0ff */
[----:B------:R-:W-:Y:S02]  /*1d540*/  IADD3.X R66, PT, PT, R66, 0x6f067aa, R17, P3, P2 ;  /* 0x06f067aa42427810 */ /* 0x000fe40001fe4411 */
[C---:B------:R-:W-:Y:S02]  /*1d550*/  LOP3.LUT R57, R37.reuse, R35, R56, 0xe8, !PT ;  /* 0x0000002325397212 */ /* 0x040fe400078ee838 */
[----:B------:R-:W-:Y:S01]  /*1d560*/  LOP3.LUT R46, R64, R62, R45, 0xb8, !PT ;  /* 0x0000003e402e7212 */ /* 0x000fe200078eb82d */
[----:B------:R-:W-:Y:S01]  /*1d570*/  IMAD.X R47, R66, 0x1, R15, P6 ;  /* 0x00000001422f7824 */ /* 0x000fe200030e060f */
[----:B------:R-:W-:Y:S02]  /*1d580*/  SHF.L.W.U32.HI R53, R50, 0x4, R37 ;  /* 0x0000000432357819 */ /* 0x000fe40000010e25 */
[----:B------:R-:W-:-:S02]  /*1d590*/  SHF.L.W.U32.HI R54, R37, 0x1e, R50 ;  /* 0x0000001e25367819 */ /* 0x000fc40000010e32 */
[----:B------:R-:W-:Y:S02]  /*1d5a0*/  SHF.L.W.U32.HI R55, R37, 0x19, R50 ;  /* 0x0000001925377819 */ /* 0x000fe40000010e32 */
[----:B------:R-:W-:Y:S02]  /*1d5b0*/  IADD3 R38, P5, P4, R59, R60, R57 ;  /* 0x0000003c3b267210 */ /* 0x000fe40007cbe039 */
[----:B------:R-:W-:Y:S02]  /*1d5c0*/  IADD3 R72, P2, P3, R46, R72, R51 ;  /* 0x000000482e487210 */ /* 0x000fe40007b5e033 */
[----:B------:R-:W-:Y:S02]  /*1d5d0*/  LOP3.LUT R60, R21, R47, R52, 0xb8, !PT ;  /* 0x0000002f153c7212 */ /* 0x000fe400078eb834 */
[C-C-:B------:R-:W-:Y:S02]  /*1d5e0*/  SHF.L.W.U32.HI R17, R25.reuse, 0x1f, R24.reuse ;  /* 0x0000001f19117819 */ /* 0x140fe40000010e18 */
[----:B------:R-:W-:-:S02]  /*1d5f0*/  SHF.L.W.U32.HI R44, R25, 0x18, R24 ;  /* 0x00000018192c7819 */ /* 0x000fc40000010e18 */
[----:B------:R-:W-:Y:S02]  /*1d600*/  LOP3.LUT R54, R55, R53, R54, 0x96, !PT ;  /* 0x0000003537367212 */ /* 0x000fe400078e9636 */
[----:B------:R-:W-:Y:S02]  /*1d610*/  LOP3.LUT R15, R50, R32, R41, 0xe8, !PT ;  /* 0x00000020320f7212 */ /* 0x000fe400078ee829 */
[----:B------:R-:W-:Y:S02]  /*1d620*/  IADD3.X R60, PT, PT, R60, R19, R58, P2, P3 ;  /* 0x000000133c3c7210 */ /* 0x000fe400017e643a */
[----:B------:R-:W-:Y:S02]  /*1d630*/  LOP3.LUT R63, R63, R17, R44, 0x96, !PT ;  /* 0x000000113f3f7212 */ /* 0x000fe400078e962c */
[C-C-:B------:R-:W-:Y:S02]  /*1d640*/  SHF.L.W.U32.HI R19, R62.reuse, 0x12, R47.reuse ;  /* 0x000000123e137819 */ /* 0x140fe40000010e2f */
[----:B------:R-:W-:-:S02]  /*1d650*/  SHF.L.W.U32.HI R46, R62, 0xe, R47 ;  /* 0x0000000e3e2e7819 */ /* 0x000fc40000010e2f */
[----:B------:R-:W-:Y:S02]  /*1d660*/  SHF.L.W.U32.HI R51, R47, 0x17, R62 ;  /* 0x000000172f337819 */ /* 0x000fe40000010e3e */
[----:B------:R-:W-:Y:S02]  /*1d670*/  IADD3.X R17, PT, PT, R66, R54, R15, P5, P4 ;  /* 0x0000003642117210 */ /* 0x000fe40002fe840f */
[----:B------:R-:W-:Y:S02]  /*1d680*/  IADD3 R42, P5, P4, R13, R23, R42 ;  /* 0x000000170d2a7210 */ /* 0x000fe40007cbe02a */
[C-C-:B------:R-:W-:Y:S02]  /*1d690*/  SHF.L.W.U32.HI R15, R47.reuse, 0x12, R62.reuse ;  /* 0x000000122f0f7819 */ /* 0x140fe40000010e3e */
[----:B------:R-:W-:Y:S02]  /*1d6a0*/  SHF.L.W.U32.HI R44, R47, 0xe, R62 ;  /* 0x0000000e2f2c7819 */ /* 0x000fe40000010e3e */
[----:B------:R-:W-:-:S02]  /*1d6b0*/  SHF.L.W.U32.HI R23, R62, 0x17, R47 ;  /* 0x000000173e177819 */ /* 0x000fc40000010e2f */
[----:B------:R-:W-:Y:S02]  /*1d6c0*/  LOP3.LUT R19, R51, R19, R46, 0x96, !PT ;  /* 0x0000001333137212 */ /* 0x000fe400078e962e */
[----:B------:R-:W-:Y:S02]  /*1d6d0*/  LOP3.LUT R51, R23, R15, R44, 0x96, !PT ;  /* 0x0000000f17337212 */ /* 0x000fe400078e962c */
[----:B------:R-:W-:Y:S02]  /*1d6e0*/  SHF.L.W.U32.HI R53, R17, 0x4, R38 ;  /* 0x0000000411357819 */ /* 0x000fe40000010e26 */
[C-C-:B------:R-:W-:Y:S02]  /*1d6f0*/  SHF.L.W.U32.HI R58, R38.reuse, 0x1e, R17.reuse ;  /* 0x0000001e263a7819 */ /* 0x140fe40000010e11 */
[----:B------:R-:W-:Y:S02]  /*1d700*/  SHF.L.W.U32.HI R57, R38, 0x19, R17 ;  /* 0x0000001926397819 */ /* 0x000fe40000010e11 */
[----:B------:R-:W-:-:S02]  /*1d710*/  IADD3 R23, P2, P3, R72, -0x5d37675a, R19 ;  /* 0xa2c898a648177810 */ /* 0x000fc40007b5e013 */
[----:B------:R-:W-:Y:S02]  /*1d720*/  SHF.L.W.U32.HI R54, R38, 0x4, R17 ;  /* 0x0000000426367819 */ /* 0x000fe40000010e11 */
[C-C-:B------:R-:W-:Y:S02]  /*1d730*/  SHF.L.W.U32.HI R55, R17.reuse, 0x1e, R38.reuse ;  /* 0x0000001e11377819 */ /* 0x140fe40000010e26 */
[----:B------:R-:W-:Y:S02]  /*1d740*/  SHF.L.W.U32.HI R59, R17, 0x19, R38 ;  /* 0x00000019113b7819 */ /* 0x000fe40000010e26 */
[----:B------:R-:W-:Y:S02]  /*1d750*/  LOP3.LUT R53, R57, R53, R58, 0x96, !PT ;  /* 0x0000003539357212 */ /* 0x000fe400078e963a */
[C-C-:B------:R-:W-:Y:S02]  /*1d760*/  SHF.L.W.U32.HI R15, R24.reuse, 0x1f, R25.reuse ;  /* 0x0000001f180f7819 */ /* 0x140fe40000010e19 */
[----:B------:R-:W-:-:S02]  /*1d770*/  SHF.L.W.U32.HI R44, R24, 0x18, R25 ;  /* 0x00000018182c7819 */ /* 0x000fc40000010e19 */
[----:B------:R-:W-:Y:S02]  /*1d780*/  IADD3.X R46, PT, PT, R60, 0xa637dc5, R51, P2, P3 ;  /* 0x0a637dc53c2e7810 */ /* 0x000fe400017e6433 */
[----:B------:R-:W-:Y:S02]  /*1d790*/  SHF.R.U32.HI R57, RZ, 0x7, R24 ;  /* 0x00000007ff397819 */ /* 0x000fe40000011618 */
[----:B------:R-:W-:Y:S02]  /*1d7a0*/  IADD3 R25, P2, PT, R23, R56, RZ ;  /* 0x0000003817197210 */ /* 0x000fe40007f5e0ff */
        /* <DEDUP_REMOVED lines=8> */
[----:B------:R-:W-:Y:S02]  /*1d830*/  IADD3 R58, P2, P5, R23, R36, R64 ;  /* 0x00000024173a7210 */ /* 0x000fe40007d5e040 */
[----:B------:R-:W-:Y:S02]  /*1d840*/  SHF.L.W.U32.HI R20, R44, 0x12, R25 ;  /* 0x000000122c147819 */ /* 0x000fe40000010e19 */
[----:B------:R-:W-:-:S02]  /*1d850*/  LOP3.LUT R54, R52, R44, R47, 0xb8, !PT ;  /* 0x0000002c34367212 */ /* 0x000fc400078eb82f */
[----:B------:R-:W-:Y:S02]  /*1d860*/  SHF.L.W.U32.HI R23, R44, 0xe, R25 ;  /* 0x0000000e2c177819 */ /* 0x000fe40000010e19 */
[----:B------:R-:W-:Y:S02]  /*1d870*/  SHF.L.W.U32.HI R36, R25, 0x17, R44 ;  /* 0x0000001719247819 */ /* 0x000fe40000010e2c */
[----:B------:R-:W-:Y:S02]  /*1d880*/  IADD3.X R24, PT, PT, R46, R53, R24, P3, P6 ;  /* 0x000000352e187210 */ /* 0x000fe40001fec418 */
[----:B------:R-:W-:Y:S02]  /*1d890*/  IADD3 R15, P3, P4, R29, R22, R63 ;  /* 0x000000161d0f7210 */ /* 0x000fe40007c7e03f */
[C-C-:B------:R-:W-:Y:S02]  /*1d8a0*/  SHF.L.W.U32.HI R22, R25.reuse, 0x12, R44.reuse ;  /* 0x0000001219167819 */ /* 0x140fe40000010e2c */
[----:B------:R-:W-:-:S02]  /*1d8b0*/  SHF.L.W.U32.HI R41, R25, 0xe, R44 ;  /* 0x0000000e19297819 */ /* 0x000fc40000010e2c */
[----:B------:R-:W-:Y:S02]  /*1d8c0*/  SHF.L.W.U32.HI R46, R44, 0x17, R25 ;  /* 0x000000172c2e7819 */ /* 0x000fe40000010e19 */
[----:B------:R-:W-:Y:S02]  /*1d8d0*/  IADD3.X R55, PT, PT, R54, R61, R21, P2, P5 ;  /* 0x0000003d36377210 */ /* 0x000fe400017ea415 */
[----:B------:R-:W-:Y:S01]  /*1d8e0*/  LOP3.LUT R56, R36, R20, R23, 0x96, !PT ;  /* 0x0000001424387212 */ /* 0x000fe200078e9617 */
[----:B------:R-:W-:Y:S01]  /*1d8f0*/  IMAD.U32 R23, RZ, RZ, UR7 ;  /* 0x00000007ff177e24 */ /* 0x000fe2000f8e00ff */
[----:B------:R-:W0:Y:S01]  /*1d900*/  LDC.64 R20, c[0x0][0x390] ;  /* 0x0000e400ff147b82 */ /* 0x000e220000000a00 */
[----:B------:R-:W-:Y:S01]  /*1d910*/  LOP3.LUT R51, R46, R22, R41, 0x96, !PT ;  /* 0x000000162e337212 */ /* 0x000fe200078e9629 */
[----:B------:R-:W-:Y:S01]  /*1d920*/  IMAD.U32 R22, RZ, RZ, UR6 ;  /* 0x00000006ff167e24 */ /* 0x000fe2000f8e00ff */
[----:B------:R-:W-:Y:S01]  /*1d930*/  SHF.L.W.U32.HI R36, R19, 0x4, R24 ;  /* 0x0000000413247819 */ /* 0x000fe20000010e18 */
[----:B------:R-:W-:Y:S01]  /*1d940*/  IMAD.U32 R23, RZ, RZ, UR4 ;  /* 0x00000004ff177e24 */ /* 0x000fe2000f8e00ff */
[----:B------:R-:W-:-:S02]  /*1d950*/  SHF.L.W.U32.HI R41, R24, 0x1e, R19 ;  /* 0x0000001e18297819 */ /* 0x000fc40000010e13 */
[----:B------:R-:W-:Y:S02]  /*1d960*/  SHF.L.W.U32.HI R46, R24, 0x19, R19 ;  /* 0x00000019182e7819 */ /* 0x000fe40000010e13 */
[----:B------:R-:W-:Y:S02]  /*1d970*/  IADD3 R58, P2, P5, R58, -0x4106f252, R51 ;  /* 0xbef90dae3a3a7810 */ /* 0x000fe40007d5e033 */
[----:B------:R-:W-:Y:S02]  /*1d980*/  LOP3.LUT R54, R46, R36, R41, 0x96, !PT ;  /* 0x000000242e367212 */ /* 0x000fe400078e9629 */
[----:B------:R-:W-:Y:S02]  /*1d990*/  IADD3.X R55, PT, PT, R55, 0x113f9804, R56, P2, P5 ;  /* 0x113f980437377810 */ /* 0x000fe400017ea438 */
[----:B------:R-:W-:Y:S02]  /*1d9a0*/  IADD3 R36, P2, PT, R58, R35, RZ ;  /* 0x000000233a247210 */ /* 0x000fe40007f5e0ff */
[----:B------:R-:W-:-:S02]  /*1d9b0*/  SHF.L.W.U32.HI R41, R24, 0x4, R19 ;  /* 0x0000000418297819 */ /* 0x000fc40000010e13 */
[----:B------:R-:W-:Y:S01]  /*1d9c0*/  SHF.L.W.U32.HI R46, R19, 0x1e, R24 ;  /* 0x0000001e132e7819 */ /* 0x000fe20000010e18 */
[----:B------:R-:W-:Y:S01]  /*1d9d0*/  IMAD.X R39, R55, 0x1, R32, P2 ;  /* 0x0000000137277824 */ /* 0x000fe200010e0620 */
[C---:B------:R-:W-:Y:S02]  /*1d9e0*/  SHF.L.W.U32.HI R51, R19.reuse, 0x19, R24 ;  /* 0x0000001913337819 */ /* 0x040fe40000010e18 */
[----:B------:R-:W-:Y:S01]  /*1d9f0*/  LOP3.LUT R53, R19, R38, R37, 0xe8, !PT ;  /* 0x0000002613357212 */ /* 0x000fe200078ee825 */
[----:B0-----:R0:W-:Y:S01]  /*1da00*/  @P1 REDG.E.ADD.64.STRONG.GPU desc[UR8][R20.64], R22 ;  /* 0x000000161400198e */ /* 0x0011e2000c12e508 */
[----:B------:R-:W-:Y:S02]  /*1da10*/  IADD3.X R43, PT, PT, R48, R43, R57, P3, P4 ;  /* 0x0000002b302b7210 */ /* 0x000fe40001fe8439 */
        /* <DEDUP_REMOVED lines=24> */
[C-C-:B0-----:R-:W-:Y:S02]  /*1dba0*/  SHF.L.W.U32.HI R20, R46.reuse, 0x1e, R35.reuse ;  /* 0x0000001e2e147819 */ /* 0x141fe40000010e23 */
[----:B------:R-:W-:Y:S02]  /*1dbb0*/  SHF.L.W.U32.HI R21, R46, 0x19, R35 ;  /* 0x000000192e157819 */ /* 0x000fe40000010e23 */
[----:B------:R-:W-:-:S02]  /*1dbc0*/  LOP3.LUT R51, R51, R45, R54, 0x96, !PT ;  /* 0x0000002d33337212 */ /* 0x000fc400078e9636 */
[----:B------:R-:W-:Y:S02]  /*1dbd0*/  LOP3.LUT R22, R46, R19, R38, 0xe8, !PT ;  /* 0x000000132e167212 */ /* 0x000fe400078ee826 */
[----:B------:R-:W-:Y:S02]  /*1dbe0*/  LOP3.LUT R41, R21, R13, R20, 0x96, !PT ;  /* 0x0000000d15297212 */ /* 0x000fe400078e9614 */
[----:B------:R-:W-:Y:S02]  /*1dbf0*/  LOP3.LUT R45, R25, R37, R36, 0xb8, !PT ;  /* 0x00000025192d7212 */ /* 0x000fe400078eb824 */
[----:B------:R-:W-:Y:S02]  /*1dc00*/  IADD3 R13, P0, P1, R28, R51, R22 ;  /* 0x000000331c0d7210 */ /* 0x000fe4000791e016 */
[C-C-:B------:R-:W-:Y:S02]  /*1dc10*/  SHF.L.W.U32.HI R22, R37.reuse, 0x12, R50.reuse ;  /* 0x0000001225167819 */ /* 0x140fe40000010e32 */
[----:B------:R-:W-:-:S02]  /*1dc20*/  SHF.L.W.U32.HI R23, R37, 0xe, R50 ;  /* 0x0000000e25177819 */ /* 0x000fc40000010e32 */
[----:B------:R-:W-:Y:S02]  /*1dc30*/  SHF.L.W.U32.HI R32, R50, 0x17, R37 ;  /* 0x0000001732207819 */ /* 0x000fe40000010e25 */
[----:B------:R-:W-:Y:S02]  /*1dc40*/  IADD3 R45, P2, P3, R45, R29, R62 ;  /* 0x0000001d2d2d7210 */ /* 0x000fe40007b5e03e */
[----:B------:R-:W-:Y:S02]  /*1dc50*/  LOP3.LUT R20, R35, R24, R17, 0xe8, !PT ;  /* 0x0000001823147212 */ /* 0x000fe400078ee811 */
[----:B------:R-:W-:Y:S02]  /*1dc60*/  LOP3.LUT R54, R44, R50, R39, 0xb8, !PT ;  /* 0x000000322c367212 */ /* 0x000fe400078eb827 */
[C-C-:B------:R-:W-:Y:S02]  /*1dc70*/  SHF.L.W.U32.HI R21, R50.reuse, 0x12, R37.reuse ;  /* 0x0000001232157819 */ /* 0x140fe40000010e25 */
[----:B------:R-:W-:-:S02]  /*1dc80*/  SHF.L.W.U32.HI R28, R50, 0xe, R37 ;  /* 0x0000000e321c7819 */ /* 0x000fc40000010e25 */
[----:B------:R-:W-:Y:S02]  /*1dc90*/  SHF.L.W.U32.HI R29, R37, 0x17, R50 ;  /* 0x00000017251d7819 */ /* 0x000fe40000010e32 */
[----:B------:R-:W-:Y:S02]  /*1dca0*/  LOP3.LUT R32, R32, R22, R23, 0x96, !PT ;  /* 0x0000001620207212 */ /* 0x000fe400078e9617 */
[----:B------:R-:W-:Y:S02]  /*1dcb0*/  IADD3.X R20, PT, PT, R53, R41, R20, P0, P1 ;  /* 0x0000002935147210 */ /* 0x000fe400007e2414 */
[----:B------:R-:W-:Y:S02]  /*1dcc0*/  IADD3.X R54, PT, PT, R54, R48, R47, P2, P3 ;  /* 0x0000003036367210 */ /* 0x000fe400017e642f */
[----:B------:R-:W-:Y:S02]  /*1dcd0*/  LOP3.LUT R41, R29, R21, R28, 0x96, !PT ;  /* 0x000000151d297212 */ /* 0x000fe400078e961c */
[----:B------:R-:W-:-:S02]  /*1dce0*/  IADD3 R45, P1, P2, R45, 0x23047d84, R32 ;  /* 0x23047d842d2d7810 */ /* 0x000fc40007a3e020 */
[C-C-:B------:R-:W-:Y:S02]  /*1dcf0*/  SHF.L.W.U32.HI R21, R27.reuse, 0xd, R18.reuse ;  /* 0x0000000d1b157819 */ /* 0x140fe40000010e12 */
[----:B------:R-:W-:Y:S02]  /*1dd00*/  SHF.L.W.U32.HI R22, R18, 0x3, R27 ;  /* 0x0000000312167819 */ /* 0x000fe40000010e1b */
[----:B------:R-:W-:Y:S02]  /*1dd10*/  SHF.R.U64 R47, R27, 0x6, R18 ;  /* 0x000000061b2f7819 */ /* 0x000fe40000001212 */
[----:B------:R-:W-:Y:S02]  /*1dd20*/  SHF.L.W.U32.HI R23, R13, 0x4, R20 ;  /* 0x000000040d177819 */ /* 0x000fe40000010e14 */
[C-C-:B------:R-:W-:Y:S02]  /*1dd30*/  SHF.L.W.U32.HI R28, R20.reuse, 0x1e, R13.reuse ;  /* 0x0000001e141c7819 */ /* 0x140fe40000010e0d */
[----:B------:R-:W-:-:S02]  /*1dd40*/  SHF.L.W.U32.HI R29, R20, 0x19, R13 ;  /* 0x00000019141d7819 */ /* 0x000fc40000010e0d */
[----:B------:R-:W-:Y:S02]  /*1dd50*/  IADD3.X R54, PT, PT, R54, 0x28db77f5, R41, P1, P2 ;  /* 0x28db77f536367810 */ /* 0x000fe40000fe4429 */
[----:B------:R-:W-:Y:S02]  /*1dd60*/  IADD3 R38, P1, PT, R45, R38, RZ ;  /* 0x000000262d267210 */ /* 0x000fe40007f3e0ff */
[----:B------:R-:W-:Y:S02]  /*1dd70*/  LOP3.LUT R21, R47, R21, R22, 0x96, !PT ;  /* 0x000000152f157212 */ /* 0x000fe400078e9616 */
[----:B------:R-:W-:Y:S01]  /*1dd80*/  LOP3.LUT R48, R29, R23, R28, 0x96, !PT ;  /* 0x000000171d307212 */ /* 0x000fe200078e961c */
[----:B------:R-:W-:Y:S01]  /*1dd90*/  IMAD.X R17, R54, 0x1, R17, P1 ;  /* 0x0000000136117824 */ /* 0x000fe200008e0611 */
[----:B------:R-:W-:Y:S02]  /*1dda0*/  SHF.L.W.U32.HI R22, R18, 0xd, R27 ;  /* 0x0000000d12167819 */ /* 0x000fe40000010e1b */
[----:B------:R-:W-:-:S02]  /*1ddb0*/  SHF.L.W.U32.HI R23, R27, 0x3, R18 ;  /* 0x000000031b177819 */ /* 0x000fc40000010e12 */
[----:B------:R-:W-:Y:S02]  /*1ddc0*/  SHF.R.U32.HI R47, RZ, 0x6, R18 ;  /* 0x00000006ff2f7819 */ /* 0x000fe40000011612 */
[----:B------:R-:W-:Y:S02]  /*1ddd0*/  SHF.L.W.U32.HI R28, R20, 0x4, R13 ;  /* 0x00000004141c7819 */ /* 0x000fe40000010e0d */
[C-C-:B------:R-:W-:Y:S02]  /*1dde0*/  SHF.L.W.U32.HI R29, R13.reuse, 0x1e, R20.reuse ;  /* 0x0000001e0d1d7819 */ /* 0x140fe40000010e14 */
[C---:B------:R-:W-:Y:S02]  /*1ddf0*/  SHF.L.W.U32.HI R32, R13.reuse, 0x19, R20 ;  /* 0x000000190d207819 */ /* 0x040fe40000010e14 */
[----:B------:R-:W-:Y:S02]  /*1de00*/  LOP3.LUT R41, R13, R46, R19, 0xe8, !PT ;  /* 0x0000002e0d297212 */ /* 0x000fe400078ee813 */
[----:B------:R-:W-:-:S02]  /*1de10*/  IADD3 R40, P0, PT, R40, R79, RZ ;  /* 0x0000004f28287210 */ /* 0x000fc40007f1e0ff */
[----:B------:R-:W-:Y:S02]  /*1de20*/  LOP3.LUT R22, R47, R22, R23, 0x96, !PT ;  /* 0x000000162f167212 */ /* 0x000fe400078e9617 */
[----:B------:R-:W-:Y:S02]  /*1de30*/  LOP3.LUT R52, R32, R28, R29, 0x96, !PT ;  /* 0x0000001c20347212 */ /* 0x000fe400078e961d */
[----:B------:R-:W-:Y:S02]  /*1de40*/  IADD3 R28, P1, P2, R45, R48, R41 ;  /* 0x000000302d1c7210 */ /* 0x000fe40007a3e029 */
[----:B------:R-:W-:Y:S02]  /*1de50*/  LOP3.LUT R23, R20, R35, R24, 0xe8, !PT ;  /* 0x0000002314177212 */ /* 0x000fe400078ee818 */
[----:B------:R-:W-:Y:S02]  /*1de60*/  LOP3.LUT R45, R36, R38, R37, 0xb8, !PT ;  /* 0x00000026242d7212 */ /* 0x000fe400078eb825 */
[----:B------:R-:W-:-:S02]  /*1de70*/  SHF.L.W.U32.HI R29, R38, 0x12, R17 ;  /* 0x00000012261d7819 */ /* 0x000fc40000010e11 */
[----:B------:R-:W-:Y:S02]  /*1de80*/  SHF.L.W.U32.HI R32, R38, 0xe, R17 ;  /* 0x0000000e26207819 */ /* 0x000fe40000010e11 */
[----:B------:R-:W-:Y:S01]  /*1de90*/  SHF.L.W.U32.HI R41, R17, 0x17, R38 ;  /* 0x0000001711297819 */ /* 0x000fe20000010e26 */
[----:B------:R-:W-:Y:S01]  /*1dea0*/  IMAD.X R65, R65, 0x1, R34, P0 ;  /* 0x0000000141417824 */ /* 0x000fe200000e0622 */
[----:B------:R-:W-:Y:S02]  /*1deb0*/  IADD3.X R23, PT, PT, R54, R52, R23, P1, P2 ;  /* 0x0000003436177210 */ /* 0x000fe40000fe4417 */
        /* <DEDUP_REMOVED lines=8> */
[----:B------:R-:W-:-:S02]  /*1df40*/  IADD3 R44, P0, P1, R45, 0x40c72493, R48 ;  /* 0x40c724932d2c7810 */ /* 0x000fc4000791e030 */
        /* <DEDUP_REMOVED lines=15> */
[C-C-:B------:R-:W-:Y:S02]  /*1e040*/  SHF.L.W.U32.HI R32, R19.reuse, 0x12, R24.reuse ;  /* 0x0000001213207819 */ /* 0x140fe40000010e18 */
[----:B------:R-:W-:Y:S02]  /*1e050*/  SHF.L.W.U32.HI R33, R19, 0xe, R24 ;  /* 0x0000000e13217819 */ /* 0x000fe40000010e18 */
[----:B------:R-:W-:Y:S02]  /*1e060*/  SHF.L.W.U32.HI R41, R24, 0x17, R19 ;  /* 0x0000001718297819 */ /* 0x000fe40000010e13 */
[----:B------:R-:W-:-:S02]  /*1e070*/  LOP3.LUT R30, R23, R20, R35, 0xe8, !PT ;  /* 0x00000014171e7212 */ /* 0x000fc400078ee823 */
[----:B------:R-:W-:Y:S02]  /*1e080*/  LOP3.LUT R52, R50, R24, R17, 0xb8, !PT ;  /* 0x0000001832347212 */ /* 0x000fe400078eb811 */
[C-C-:B------:R-:W-:Y:S02]  /*1e090*/  SHF.L.W.U32.HI R29, R24.reuse, 0x12, R19.reuse ;  /* 0x00000012181d7819 */ /* 0x140fe40000010e13 */
[----:B------:R-:W-:Y:S02]  /*1e0a0*/  SHF.L.W.U32.HI R34, R24, 0xe, R19 ;  /* 0x0000000e18227819 */ /* 0x000fe40000010e13 */
[----:B------:R-:W-:Y:S02]  /*1e0b0*/  SHF.L.W.U32.HI R36, R19, 0x17, R24 ;  /* 0x0000001713247819 */ /* 0x000fe40000010e18 */
[----:B------:R-:W-:Y:S02]  /*1e0c0*/  LOP3.LUT R44, R41, R32, R33, 0x96, !PT ;  /* 0x00000020292c7212 */ /* 0x000fe400078e9621 */
[----:B------:R-:W-:-:S02]  /*1e0d0*/  IADD3.X R30, PT, PT, R47, R45, R30, P0, P1 ;  /* 0x0000002d2f1e7210 */ /* 0x000fc400007e241e */
[----:B------:R-:W-:Y:S02]  /*1e0e0*/  IADD3.X R52, PT, PT, R52, R86, R39, P2, P3 ;  /* 0x0000005634347210 */ /* 0x000fe400017e6427 */
[----:B------:R-:W-:Y:S02]  /*1e0f0*/  LOP3.LUT R45, R36, R29, R34, 0x96, !PT ;  /* 0x0000001d242d7212 */ /* 0x000fe400078e9622 */
[----:B------:R-:W-:Y:S02]  /*1e100*/  IADD3 R41, P0, P1, R49, 0x15c9bebc, R44 ;  /* 0x15c9bebc31297810 */ /* 0x000fe4000791e02c */
[----:B------:R-:W-:Y:S02]  /*1e110*/  SHF.L.W.U32.HI R32, R25, 0x4, R30 ;  /* 0x0000000419207819 */ /* 0x000fe40000010e1e */
[C-C-:B------:R-:W-:Y:S02]  /*1e120*/  SHF.L.W.U32.HI R33, R30.reuse, 0x1e, R25.reuse ;  /* 0x0000001e1e217819 */ /* 0x140fe40000010e19 */
[----:B------:R-:W-:-:S02]  /*1e130*/  SHF.L.W.U32.HI R39, R30, 0x19, R25 ;  /* 0x000000191e277819 */ /* 0x000fc40000010e19 */
[----:B------:R-:W-:Y:S02]  /*1e140*/  IADD3.X R52, PT, PT, R52, 0x3c9ebe0a, R45, P0, P1 ;  /* 0x3c9ebe0a34347810 */ /* 0x000fe400007e242d */
[----:B------:R-:W-:Y:S02]  /*1e150*/  IADD3 R46, P0, PT, R41, R46, RZ ;  /* 0x0000002e292e7210 */ /* 0x000fe40007f1e0ff */
[----:B------:R-:W-:Y:S02]  /*1e160*/  SHF.L.W.U32.HI R29, R30, 0x4, R25 ;  /* 0x000000041e1d7819 */ /* 0x000fe40000010e19 */
[C-C-:B------:R-:W-:Y:S02]  /*1e170*/  SHF.L.W.U32.HI R34, R25.reuse, 0x1e, R30.reuse ;  /* 0x0000001e19227819 */ /* 0x140fe40000010e1e */
[----:B------:R-:W-:Y:S02]  /*1e180*/  SHF.L.W.U32.HI R36, R25, 0x19, R30 ;  /* 0x0000001919247819 */ /* 0x000fe40000010e1e */
[----:B------:R-:W-:Y:S01]  /*1e190*/  LOP3.LUT R33, R39, R32, R33, 0x96, !PT ;  /* 0x0000002027217212 */ /* 0x000fe200078e9621 */
[----:B------:R-:W-:Y:S01]  /*1e1a0*/  IMAD.X R35, R52, 0x1, R35, P0 ;  /* 0x0000000134237824 */ /* 0x000fe200000e0623 */
[----:B------:R-:W-:-:S02]  /*1e1b0*/  LOP3.LUT R32, R25, R28, R13, 0xe8, !PT ;  /* 0x0000001c19207212 */ /* 0x000fc400078ee80d */
[----:B------:R-:W-:Y:S02]  /*1e1c0*/  LOP3.LUT R44, R36, R29, R34, 0x96, !PT ;  /* 0x0000001d242c7212 */ /* 0x000fe400078e9622 */
[----:B------:R-:W-:Y:S02]  /*1e1d0*/  IADD3 R32, P1, P2, R41, R33, R32 ;  /* 0x0000002129207210 */ /* 0x000fe40007a3e020 */
[C-C-:B------:R-:W-:Y:S02]  /*1e1e0*/  SHF.L.W.U32.HI R34, R40.reuse, 0xd, R65.reuse ;  /* 0x0000000d28227819 */ /* 0x140fe40000010e41 */
[----:B------:R-:W-:Y:S02]  /*1e1f0*/  SHF.L.W.U32.HI R29, R65, 0x3, R40 ;  /* 0x00000003411d7819 */ /* 0x000fe40000010e28 */
[----:B------:R-:W-:Y:S02]  /*1e200*/  SHF.R.U64 R45, R40, 0x6, R65 ;  /* 0x00000006282d7819 */ /* 0x000fe40000001241 */
[----:B------:R-:W-:-:S02]  /*1e210*/  LOP3.LUT R41, R30, R23, R20, 0xe8, !PT ;  /* 0x000000171e297212 */ /* 0x000fc400078ee814 */
[----:B------:R-:W-:Y:S02]  /*1e220*/  LOP3.LUT R48, R38, R46, R19, 0xb8, !PT ;  /* 0x0000002e26307212 */ /* 0x000fe400078eb813 */
[C-C-:B------:R-:W-:Y:S02]  /*1e230*/  SHF.L.W.U32.HI R33, R46.reuse, 0x12, R35.reuse ;  /* 0x000000122e217819 */ /* 0x140fe40000010e23 */
[----:B------:R-:W-:Y:S02]  /*1e240*/  SHF.L.W.U32.HI R36, R46, 0xe, R35 ;  /* 0x0000000e2e247819 */ /* 0x000fe40000010e23 */
[----:B------:R-:W-:Y:S02]  /*1e250*/  SHF.L.W.U32.HI R39, R35, 0x17, R46 ;  /* 0x0000001723277819 */ /* 0x000fe40000010e2e */
[----:B------:R-:W-:Y:S02]  /*1e260*/  LOP3.LUT R34, R45, R34, R29, 0x96, !PT ;  /* 0x000000222d227212 */ /* 0x000fe400078e961d */
        /* <DEDUP_REMOVED lines=14> */
[----:B------:R-:W-:Y:S02]  /*1e350*/  IADD3.X R49, PT, PT, R49, 0x431d67c4, R36, P0, P1 ;  /* 0x431d67c431317810 */ /* 0x000fe400007e2424 */
        /* <DEDUP_REMOVED lines=9> */
[----:B------:R-:W-:Y:S02]  /*1e3f0*/  LOP3.LUT R26, R29, R30, R23, 0xe8, !PT ;  /* 0x0000001e1d1a7212 */ /* 0x000fe400078ee817 */
[----:B------:R-:W-:-:S02]  /*1e400*/  SHF.L.W.U32.HI R36, R33, 0x12, R20 ;  /* 0x0000001221247819 */ /* 0x000fc40000010e14 */
[----:B------:R-:W-:Y:S02]  /*1e410*/  SHF.L.W.U32.HI R37, R33, 0xe, R20 ;  /* 0x0000000e21257819 */ /* 0x000fe40000010e14 */
[----:B------:R-:W-:Y:S02]  /*1e420*/  SHF.L.W.U32.HI R41, R20, 0x17, R33 ;  /* 0x0000001714297819 */ /* 0x000fe40000010e21 */
[----:B------:R-:W-:Y:S02]  /*1e430*/  IADD3 R44, P2, P3, R44, R27, R38 ;  /* 0x0000001b2c2c7210 */ /* 0x000fe40007b5e026 */
        /* <DEDUP_REMOVED lines=11> */
[----:B------:R-:W-:Y:S02]  /*1e4f0*/  IADD3 R39, P0, P1, R44, -0x34c1bd4a, R41 ;  /* 0xcb3e42b62c277810 */ /* 0x000fe4000791e029 */
[----:B------:R-:W-:Y:S02]  /*1e500*/  LOP3.LUT R27, R38, R18, R27, 0x96, !PT ;  /* 0x00000012261b7212 */ /* 0x000fe400078e961b */
[----:B------:R-:W-:Y:S02]  /*1e510*/  SHF.L.W.U32.HI R17, R26, 0x4, R13 ;  /* 0x000000041a117819 */ /* 0x000fe40000010e0d */
[----:B------:R-:W-:-:S02]  /*1e520*/  SHF.L.W.U32.HI R36, R13, 0x1e, R26 ;  /* 0x0000001e0d247819 */ /* 0x000fc40000010e1a */
[----:B------:R-:W-:Y:S02]  /*1e530*/  SHF.L.W.U32.HI R37, R13, 0x19, R26 ;  /* 0x000000190d257819 */ /* 0x000fe40000010e1a */
[----:B------:R-:W-:Y:S02]  /*1e540*/  IADD3 R28, P2, PT, R39, R28, RZ ;  /* 0x0000001c271c7210 */ /* 0x000fe40007f5e0ff */
[----:B------:R-:W-:Y:S02]  /*1e550*/  IADD3.X R38, PT, PT, R45, 0x4cc5d4be, R48, P0, P1 ;  /* 0x4cc5d4be2d267810 */ /* 0x000fe400007e2430 */
[----:B------:R-:W-:Y:S02]  /*1e560*/  LOP3.LUT R18, R13, R32, R25, 0xe8, !PT ;  /* 0x000000200d127212 */ /* 0x000fe400078ee819 */
[----:B------:R-:W-:Y:S01]  /*1e570*/  LOP3.LUT R36, R37, R17, R36, 0x96, !PT ;  /* 0x0000001125247212 */ /* 0x000fe200078e9624 */
[----:B------:R-:W-:Y:S01]  /*1e580*/  IMAD.X R23, R38, 0x1, R23, P2 ;  /* 0x0000000126177824 */ /* 0x000fe200010e0617 */
[----:B------:R-:W-:-:S02]  /*1e590*/  IADD3 R18, P3, P4, R39, R27, R18 ;  /* 0x0000001b27127210 */ /* 0x000fc40007c7e012 */
[----:B------:R-:W-:Y:S02]  /*1e5a0*/  LOP3.LUT R17, R26, R29, R30, 0xe8, !PT ;  /* 0x0000001d1a117212 */ /* 0x000fe400078ee81e */
[C---:B------:R-:W-:Y:S02]  /*1e5b0*/  LOP3.LUT R44, R46.reuse, R28, R33, 0xb8, !PT ;  /* 0x0000001c2e2c7212 */ /* 0x040fe400078eb821 */
[----:B------:R-:W-:Y:S02]  /*1e5c0*/  IADD3 R46, P0, P1, R46, R42, R21 ;  /* 0x0000002a2e2e7210 */ /* 0x000fe4000791e015 */
[----:B------:R-:W-:Y:S02]  /*1e5d0*/  IADD3.X R17, PT, PT, R38, R36, R17, P3, P4 ;  /* 0x0000002426117210 */ /* 0x000fe40001fe8411 */
[C-C-:B------:R-:W-:Y:S02]  /*1e5e0*/  SHF.L.W.U32.HI R21, R28.reuse, 0x12, R23.reuse ;  /* 0x000000121c157819 */ /* 0x140fe40000010e17 */
[----:B------:R-:W-:-:S02]  /*1e5f0*/  SHF.L.W.U32.HI R38, R28, 0xe, R23 ;  /* 0x0000000e1c267819 */ /* 0x000fc40000010e17 */
[C-C-:B------:R-:W-:Y:S02]  /*1e600*/  SHF.L.W.U32.HI R37, R23.reuse, 0x17, R28.reuse ;  /* 0x0000001717257819 */ /* 0x140fe40000010e1c */
[----:B------:R-:W-:Y:S02]  /*1e610*/  IADD3 R44, P2, P3, R44, R40, R19 ;  /* 0x000000282c2c7210 */ /* 0x000fe40007b5e013 */
[C-C-:B------:R-:W-:Y:S02]  /*1e620*/  SHF.L.W.U32.HI R19, R23.reuse, 0x12, R28.reuse ;  /* 0x0000001217137819 */ /* 0x140fe40000010e1c */
[----:B------:R-:W-:Y:S02]  /*1e630*/  SHF.L.W.U32.HI R36, R23, 0xe, R28 ;  /* 0x0000000e17247819 */ /* 0x000fe40000010e1c */
[----:B------:R-:W-:Y:S02]  /*1e640*/  SHF.L.W.U32.HI R27, R28, 0x17, R23 ;  /* 0x000000171c1b7819 */ /* 0x000fe40000010e17 */
[----:B------:R-:W-:-:S02]  /*1e650*/  LOP3.LUT R45, R35, R23, R20, 0xb8, !PT ;  /* 0x00000017232d7212 */ /* 0x000fc400078eb814 */
[----:B------:R-:W-:Y:S02]  /*1e660*/  LOP3.LUT R21, R37, R21, R38, 0x96, !PT ;  /* 0x0000001525157212 */ /* 0x000fe400078e9626 */
[----:B------:R-:W-:Y:S02]  /*1e670*/  LOP3.LUT R38, R27, R19, R36, 0x96, !PT ;  /* 0x000000131b267212 */ /* 0x000fe400078e9624 */
[----:B------:R-:W-:Y:S02]  /*1e680*/  IADD3.X R27, PT, PT, R45, R65, R24, P2, P3 ;  /* 0x000000412d1b7210 */ /* 0x000fe400017e6418 */
[----:B------:R-:W-:Y:S02]  /*1e690*/  IADD3 R44, P2, P3, R44, -0x39a81d6, R21 ;  /* 0xfc657e2a2c2c7810 */ /* 0x000fe40007b5e015 */
[----:B------:R-:W-:Y:S02]  /*1e6a0*/  SHF.L.W.U32.HI R39, R18, 0x4, R17 ;  /* 0x0000000412277819 */ /* 0x000fe40000010e11 */
[----:B------:R-:W-:-:S02]  /*1e6b0*/  SHF.L.W.U32.HI R42, R17, 0x1e, R18 ;  /* 0x0000001e112a7819 */ /* 0x000fc40000010e12 */
[----:B------:R-:W-:Y:S02]  /*1e6c0*/  SHF.L.W.U32.HI R41, R17, 0x19, R18 ;  /* 0x0000001911297819 */ /* 0x000fe40000010e12 */
[----:B------:R-:W-:Y:S02]  /*1e6d0*/  IADD3.X R27, PT, PT, R27, 0x597f299c, R38, P2, P3 ;  /* 0x597f299c1b1b7810 */ /* 0x000fe400017e6426 */
[----:B------:R-:W-:Y:S02]  /*1e6e0*/  LOP3.LUT R39, R41, R39, R42, 0x96, !PT ;  /* 0x0000002729277212 */ /* 0x000fe400078e962a */
[----:B------:R-:W-:Y:S02]  /*1e6f0*/  LOP3.LUT R36, R18, R13, R32, 0xe8, !PT ;  /* 0x0000000d12247212 */ /* 0x000fe400078ee820 */
[----:B------:R-:W-:Y:S02]  /*1e700*/  IADD3 R38, P2, PT, R44, R25, RZ ;  /* 0x000000192c267210 */ /* 0x000fe40007f5e0ff */
[----:B------:R-:W-:-:S02]  /*1e710*/  SHF.L.W.U32.HI R19, R17, 0x4, R18 ;  /* 0x0000000411137819 */ /* 0x000fc40000010e12 */
[C-C-:B------:R-:W-:Y:S02]  /*1e720*/  SHF.L.W.U32.HI R24, R18.reuse, 0x1e, R17.reuse ;  /* 0x0000001e12187819 */ /* 0x140fe40000010e11 */
[----:B------:R-:W-:Y:S02]  /*1e730*/  SHF.L.W.U32.HI R21, R18, 0x19, R17 ;  /* 0x0000001912157819 */ /* 0x000fe40000010e11 */
[----:B------:R-:W-:Y:S01]  /*1e740*/  IADD3 R36, P3, P4, R44, R39, R36 ;  /* 0x000000272c247210 */ /* 0x000fe20007c7e024 */
[----:B------:R-:W-:Y:S01]  /*1e750*/  IMAD.X R39, R27, 0x1, R30, P2 ;  /* 0x000000011b277824 */ /* 0x000fe200010e061e */
[----:B------:R-:W-:Y:S02]  /*1e760*/  LOP3.LUT R42, R21, R19, R24, 0x96, !PT ;  /* 0x00000013152a7212 */ /* 0x000fe400078e9618 */
[----:B------:R-:W-:Y:S02]  /*1e770*/  SHF.L.W.U32.HI R19, R65, 0xd, R40 ;  /* 0x0000000d41137819 */ /* 0x000fe40000010e28 */
[----:B------:R-:W-:-:S02]  /*1e780*/  SHF.L.W.U32.HI R40, R40, 0x3, R65 ;  /* 0x0000000328287819 */ /* 0x000fc40000010e41 */
[----:B------:R-:W-:Y:S02]  /*1e790*/  SHF.R.U32.HI R65, RZ, 0x6, R65 ;  /* 0x00000006ff417819 */ /* 0x000fe40000011641 */
[C-C-:B------:R-:W-:Y:S02]  /*1e7a0*/  SHF.L.W.U32.HI R21, R38.reuse, 0x12, R39.reuse ;  /* 0x0000001226157819 */ /* 0x140fe40000010e27 */
[----:B------:R-:W-:Y:S02]  /*1e7b0*/  SHF.L.W.U32.HI R24, R38, 0xe, R39 ;  /* 0x0000000e26187819 */ /* 0x000fe40000010e27 */
[----:B------:R-:W-:Y:S02]  /*1e7c0*/  SHF.L.W.U32.HI R25, R39, 0x17, R38 ;  /* 0x0000001727197819 */ /* 0x000fe40000010e26 */
[----:B------:R-:W-:Y:S02]  /*1e7d0*/  LOP3.LUT R37, R17, R26, R29, 0xe8, !PT ;  /* 0x0000001a11257212 */ /* 0x000fe400078ee81d */
[----:B------:R-:W-:-:S02]  /*1e7e0*/  LOP3.LUT R40, R65, R19, R40, 0x96, !PT ;  /* 0x0000001341287212 */ /* 0x000fc400078e9628 */
[----:B------:R-:W-:Y:S02]  /*1e7f0*/  IADD3.X R31, PT, PT, R35, R31, R22, P0, P1 ;  /* 0x0000001f231f7210 */ /* 0x000fe400007e2416 */
[----:B------:R-:W-:Y:S02]  /*1e800*/  LOP3.LUT R30, R25, R21, R24, 0x96, !PT ;  /* 0x00000015191e7212 */ /* 0x000fe400078e9618 */
[----:B------:R-:W-:Y:S02]  /*1e810*/  IADD3.X R37, PT, PT, R27, R42, R37, P3, P4 ;  /* 0x0000002a1b257210 */ /* 0x000fe40001fe8425 */
[C-C-:B------:R-:W-:Y:S02]  /*1e820*/  SHF.L.W.U32.HI R19, R39.reuse, 0x12, R38.reuse ;  /* 0x0000001227137819 */ /* 0x140fe40000010e26 */
[----:B------:R-:W-:Y:S02]  /*1e830*/  SHF.L.W.U32.HI R22, R39, 0xe, R38 ;  /* 0x0000000e27167819 */ /* 0x000fe40000010e26 */
[----:B------:R-:W-:-:S02]  /*1e840*/  SHF.L.W.U32.HI R21, R38, 0x17, R39 ;  /* 0x0000001726157819 */ /* 0x000fc40000010e27 */
[C---:B------:R-:W-:Y:S02]  /*1e850*/  LOP3.LUT R35, R33.reuse, R38, R28, 0xb8, !PT ;  /* 0x0000002621237212 */ /* 0x040fe400078eb81c */
[----:B------:R-:W-:Y:S02]  /*1e860*/  IADD3 R34, P1, P2, R33, R15, R34 ;  /* 0x0000000f21227210 */ /* 0x000fe40007a3e022 */
[----:B------:R-:W-:Y:S02]  /*1e870*/  SHF.L.W.U32.HI R24, R36, 0x4, R37 ;  /* 0x0000000424187819 */ /* 0x000fe40000010e25 */
[C-C-:B------:R-:W-:Y:S02]  /*1e880*/  SHF.L.W.U32.HI R25, R37.reuse, 0x1e, R36.reuse ;  /* 0x0000001e25197819 */ /* 0x140fe40000010e24 */
[----:B------:R-:W-:Y:S02]  /*1e890*/  SHF.L.W.U32.HI R27, R37, 0x19, R36 ;  /* 0x00000019251b7819 */ /* 0x000fe40000010e24 */
[----:B------:R-:W-:-:S02]  /*1e8a0*/  LOP3.LUT R33, R21, R19, R22, 0x96, !PT ;  /* 0x0000001315217212 */ /* 0x000fc400078e9616 */
[----:B------:R-:W-:Y:S02]  /*1e8b0*/  IADD3 R21, P3, P4, R30, R46, R35 ;  /* 0x0000002e1e157210 */ /* 0x000fe40007c7e023 */
[----:B------:R-:W-:Y:S02]  /*1e8c0*/  LOP3.LUT R30, R20, R39, R23, 0xb8, !PT ;  /* 0x00000027141e7212 */ /* 0x000fe400078eb817 */
[----:B------:R-:W-:Y:S02]  /*1e8d0*/  LOP3.LUT R24, R27, R24, R25, 0x96, !PT ;  /* 0x000000181b187212 */ /* 0x000fe400078e9619 */
[----:B------:R-:W-:Y:S02]  /*1e8e0*/  IADD3 R21, P0, PT, R21, 0x3ad6faec, RZ ;  /* 0x3ad6faec15157810 */ /* 0x000fe40007f1e0ff */
[----:B------:R-:W-:Y:S02]  /*1e8f0*/  LOP3.LUT R25, R36, R18, R13, 0xe8, !PT ;  /* 0x0000001224197212 */ /* 0x000fe400078ee80d */
[----:B------:R-:W-:-:S02]  /*1e900*/  IADD3.X R13, PT, PT, R33, R31, R30, P3, P4 ;  /* 0x0000001f210d7210 */ /* 0x000fc40001fe841e */
[----:B------:R-:W-:Y:S02]  /*1e910*/  SHF.L.W.U32.HI R15, R37, 0x4, R36 ;  /* 0x00000004250f7819 */ /* 0x000fe40000010e24 */
[C-C-:B------:R-:W-:Y:S02]  /*1e920*/  SHF.L.W.U32.HI R22, R36.reuse, 0x1e, R37.reuse ;  /* 0x0000001e24167819 */ /* 0x140fe40000010e25 */
[----:B------:R-:W-:Y:S02]  /*1e930*/  SHF.L.W.U32.HI R19, R36, 0x19, R37 ;  /* 0x0000001924137819 */ /* 0x000fe40000010e25 */
[C---:B------:R-:W-:Y:S02]  /*1e940*/  IADD3 R25, P4, P5, R21.reuse, R24, R25 ;  /* 0x0000001815197210 */ /* 0x040fe40007d9e019 */
[----:B------:R-:W-:Y:S02]  /*1e950*/  IADD3 R31, P3, PT, R21, R32, RZ ;  /* 0x00000020151f7210 */ /* 0x000fe40007f7e0ff */
[----:B------:R-:W-:-:S02]  /*1e960*/  IADD3.X R24, PT, PT, R13, 0x5fcb6fab, RZ, P0, !PT ;  /* 0x5fcb6fab0d187810 */ /* 0x000fc400007fe4ff */
[----:B------:R-:W-:Y:S02]  /*1e970*/  LOP3.LUT R15, R19, R15, R22, 0x96, !PT ;  /* 0x0000000f130f7212 */ /* 0x000fe400078e9616 */
[----:B------:R-:W-:Y:S01]  /*1e980*/  LOP3.LUT R30, R37, R17, R26, 0xe8, !PT ;  /* 0x00000011251e7212 */ /* 0x000fe200078ee81a */
[----:B------:R-:W-:Y:S01]  /*1e990*/  IMAD.X R22, R24, 0x1, R29, P3 ;  /* 0x0000000118167824 */ /* 0x000fe200018e061d */
[----:B------:R-:W-:Y:S02]  /*1e9a0*/  LOP3.LUT R28, R28, R31, R38, 0xb8, !PT ;  /* 0x0000001f1c1c7212 */ /* 0x000fe400078eb826 */
[----:B------:R-:W-:Y:S02]  /*1e9b0*/  IADD3.X R30, PT, PT, R24, R15, R30, P4, P5 ;  /* 0x0000000f181e7210 */ /* 0x000fe400027ea41e */
[----:B------:R-:W-:Y:S02]  /*1e9c0*/  LOP3.LUT R27, R25, R36, R18, 0xe8, !PT ;  /* 0x00000024191b7212 */ /* 0x000fe400078ee812 */
[----:B------:R-:W-:-:S02]  /*1e9d0*/  IADD3.X R43, PT, PT, R20, R43, R40, P1, P2 ;  /* 0x0000002b142b7210 */ /* 0x000fc40000fe4428 */
[----:B------:R-:W-:Y:S02]  /*1e9e0*/  LOP3.LUT R29, R23, R22, R39, 0xb8, !PT ;  /* 0x00000016171d7212 */ /* 0x000fe400078eb827 */
[C-C-:B------:R-:W-:Y:S02]  /*1e9f0*/  SHF.L.W.U32.HI R15, R31.reuse, 0x12, R22.reuse ;  /* 0x000000121f0f7819 */ /* 0x140fe40000010e16 */
[----:B------:R-:W-:Y:S02]  /*1ea00*/  SHF.L.W.U32.HI R20, R31, 0xe, R22 ;  /* 0x0000000e1f147819 */ /* 0x000fe40000010e16 */
[C-C-:B------:R-:W-:Y:S02]  /*1ea10*/  SHF.L.W.U32.HI R21, R22.reuse, 0x17, R31.reuse ;  /* 0x0000001716157819 */ /* 0x140fe40000010e1f */
[C-C-:B------:R-:W-:Y:S02]  /*1ea20*/  SHF.L.W.U32.HI R13, R22.reuse, 0x12, R31.reuse ;  /* 0x00000012160d7819 */ /* 0x140fe40000010e1f */
[----:B------:R-:W-:-:S02]  /*1ea30*/  SHF.L.W.U32.HI R18, R22, 0xe, R31 ;  /* 0x0000000e16127819 */ /* 0x000fc40000010e1f */
[----:B------:R-:W-:Y:S02]  /*1ea40*/  SHF.L.W.U32.HI R19, R31, 0x17, R22 ;  /* 0x000000171f137819 */ /* 0x000fe40000010e16 */
[----:B------:R-:W-:Y:S02]  /*1ea50*/  SHF.L.W.U32.HI R22, R25, 0x4, R30 ;  /* 0x0000000419167819 */ /* 0x000fe40000010e1e */
[C-C-:B------:R-:W-:Y:S02]  /*1ea60*/  SHF.L.W.U32.HI R23, R30.reuse, 0x1e, R25.reuse ;  /* 0x0000001e1e177819 */ /* 0x140fe40000010e19 */
[C---:B------:R-:W-:Y:S02]  /*1ea70*/  SHF.L.W.U32.HI R26, R30.reuse, 0x19, R25 ;  /* 0x000000191e1a7819 */ /* 0x040fe40000010e19 */
[----:B------:R-:W-:Y:S02]  /*1ea80*/  IADD3 R27, P0, P1, R27, R34, R28 ;  /* 0x000000221b1b7210 */ /* 0x000fe4000791e01c */
[----:B------:R-:W-:-:S02]  /*1ea90*/  LOP3.LUT R28, R30, R37, R17, 0xe8, !PT ;  /* 0x000000251e1c7212 */ /* 0x000fc400078ee811 */
[----:B------:R-:W-:Y:S02]  /*1eaa0*/  SHF.L.W.U32.HI R17, R30, 0x4, R25 ;  /* 0x000000041e117819 */ /* 0x000fe40000010e19 */
[C-C-:B------:R-:W-:Y:S02]  /*1eab0*/  SHF.L.W.U32.HI R24, R25.reuse, 0x1e, R30.reuse ;  /* 0x0000001e19187819 */ /* 0x140fe40000010e1e */
[----:B------:R-:W-:Y:S02]  /*1eac0*/  SHF.L.W.U32.HI R25, R25, 0x19, R30 ;  /* 0x0000001919197819 */ /* 0x000fe40000010e1e */
[----:B------:R-:W-:Y:S02]  /*1ead0*/  LOP3.LUT R15, R21, R15, R20, 0x96, !PT ;  /* 0x0000000f150f7212 */ /* 0x000fe400078e9614 */
[----:B------:R-:W-:Y:S02]  /*1eae0*/  LOP3.LUT R22, R26, R22, R23, 0x96, !PT ;  /* 0x000000161a167212 */ /* 0x000fe400078e9617 */
[----:B------:R-:W-:-:S02]  /*1eaf0*/  LOP3.LUT R19, R19, R13, R18, 0x96, !PT ;  /* 0x0000000d13137212 */ /* 0x000fc400078e9612 */
[----:B------:R-:W-:Y:S02]  /*1eb00*/  IADD3.X R18, PT, PT, R28, R43, R29, P0, P1 ;  /* 0x0000002b1c127210 */ /* 0x000fe400007e241d */
[----:B------:R-:W-:Y:S02]  /*1eb10*/  LOP3.LUT R17, R25, R17, R24, 0x96, !PT ;  /* 0x0000001119117212 */ /* 0x000fe400078e9618 */
[----:B------:R-:W-:Y:S01]  /*1eb20*/  IADD3 R13, P0, P1, R15, R27, R22 ;  /* 0x0000001b0f0d7210 */ /* 0x000fe2000791e016 */
[----:B------:R-:W-:-:S03]  /*1eb30*/  UIADD3 UR4, UPT, UPT, -UR10, 0x40, URZ ;  /* 0x000000400a047890 */ /* 0x000fc6000fffe1ff */
[----:B------:R-:W-:Y:S02]  /*1eb40*/  IADD3.X R18, PT, PT, R19, R18, R17, P0, P1 ;  /* 0x0000001213127210 */ /* 0x000fe400007e2411 */
[----:B------:R-:W-:-:S04]  /*1eb50*/  IADD3 R13, P0, PT, R13, 0x3e04211f, RZ ;  /* 0x3e04211f0d0d7810 */ /* 0x000fc80007f1e0ff */
[----:B------:R-:W-:-:S04]  /*1eb60*/  IADD3.X R18, PT, PT, R18, -0x29b2000c, RZ, P0, !PT ;  /* 0xd64dfff412127810 */ /* 0x000fc800007fe4ff */
[--C-:B------:R-:W-:Y:S02]  /*1eb70*/  SHF.R.U64 R13, R13, UR4, R18.reuse ;  /* 0x000000040d0d7c19 */ /* 0x100fe40008001212 */
[----:B------:R-:W-:Y:S02]  /*1eb80*/  SHF.R.U32.HI R15, RZ, UR4, R18 ;  /* 0x00000004ff0f7c19 */ /* 0x000fe40008011612 */
[----:B------:R-:W-:-:S04]  /*1eb90*/  ISETP.NE.U32.AND P0, PT, R13, RZ, PT ;  /* 0x000000ff0d00720c */ /* 0x000fc80003f05070 */
[----:B------:R-:W-:-:S13]  /*1eba0*/  ISETP.NE.AND.EX P0, PT, R15, RZ, PT, P0 ;  /* 0x000000ff0f00720c */ /* 0x000fda0003f05300 */
[----:B------:R-:W-:Y:S05]  /*1ebb0*/  @P0 BRA `(.L_x_12) ;  /* 0xffffff2400480947 */ /* 0x000fea000383ffff */
.L_x_11:
[----:B------:R-:W0:Y:S01]  /*1ebc0*/  LDC.64 R8, c[0x0][0x380] ;  /* 0x0000e000ff087b82 */ /* 0x000e220000000a00 */
[----:B------:R-:W-:Y:S02]  /*1ebd0*/  UMOV UR4, URZ ;  /* 0x000000ff00047c82 */ /* 0x000fe40008000000 */
[----:B------:R-:W-:Y:S02]  /*1ebe0*/  IMAD.U32 R1, RZ, RZ, UR4 ;  /* 0x00000004ff017e24 */ /* 0x000fe4000f8e00ff */
[----:B------:R-:W-:Y:S02]  /*1ebf0*/  IMAD.U32 R3, RZ, RZ, UR4 ;  /* 0x00000004ff037e24 */ /* 0x000fe4000f8e00ff */
[----:B------:R-:W-:Y:S02]  /*1ec00*/  IMAD.U32 R5, RZ, RZ, UR4 ;  /* 0x00000004ff057e24 */ /* 0x000fe4000f8e00ff */
[----:B------:R-:W-:Y:S02]  /*1ec10*/  IMAD.U32 R7, RZ, RZ, UR4 ;  /* 0x00000004ff077e24 */ /* 0x000fe4000f8e00ff */
[----:B------:R-:W-:-:S02]  /*1ec20*/  IMAD.U32 R11, RZ, RZ, UR4 ;  /* 0x00000004ff0b7e24 */ /* 0x000fc4000f8e00ff */
[----:B------:R-:W-:Y:S02]  /*1ec30*/  IMAD.U32 R13, RZ, RZ, UR4 ;  /* 0x00000004ff0d7e24 */ /* 0x000fe4000f8e00ff */
[----:B------:R-:W-:Y:S02]  /*1ec40*/  IMAD.U32 R15, RZ, RZ, UR4 ;  /* 0x00000004ff0f7e24 */ /* 0x000fe4000f8e00ff */
[----:B------:R-:W-:Y:S01]  /*1ec50*/  IMAD.U32 R17, RZ, RZ, UR4 ;  /* 0x00000004ff117e24 */ /* 0x000fe2000f8e00ff */
[----:B0-----:R0:W-:Y:S04]  /*1ec60*/  STG.E.64 desc[UR8][R8.64], R0 ;  /* 0x0000000008007986 */ /* 0x0011e8000c101b08 */
[----:B------:R0:W-:Y:S04]  /*1ec70*/  STG.E.64 desc[UR8][R8.64+0x8], R2 ;  /* 0x0000080208007986 */ /* 0x0001e8000c101b08 */
[----:B------:R0:W-:Y:S04]  /*1ec80*/  STG.E.64 desc[UR8][R8.64+0x10], R4 ;  /* 0x0000100408007986 */ /* 0x0001e8000c101b08 */
[----:B------:R0:W-:Y:S04]  /*1ec90*/  STG.E.64 desc[UR8][R8.64+0x18], R6 ;  /* 0x0000180608007986 */ /* 0x0001e8000c101b08 */
[----:B------:R0:W-:Y:S04]  /*1eca0*/  STG.E.64 desc[UR8][R8.64+0x20], R10 ;  /* 0x0000200a08007986 */ /* 0x0001e8000c101b08 */
[----:B------:R0:W-:Y:S04]  /*1ecb0*/  STG.E.64 desc[UR8][R8.64+0x28], R12 ;  /* 0x0000280c08007986 */ /* 0x0001e8000c101b08 */
[----:B------:R0:W-:Y:S04]  /*1ecc0*/  STG.E.64 desc[UR8][R8.64+0x30], R14 ;  /* 0x0000300e08007986 */ /* 0x0001e8000c101b08 */
[----:B------:R0:W-:Y:S02]  /*1ecd0*/  STG.E.64 desc[UR8][R8.64+0x38], R16 ;  /* 0x0000381008007986 */ /* 0x0001e4000c101b08 */
[----:B0-----:R-:W-:Y:S05]  /*1ece0*/  BPT.TRAP 0x1 ;  /* 0x000000040000795c */ /* 0x001fea0000300000 */
.L_x_13:
[----:B------:R-:W-:-:S00]  /*1ecf0*/  BRA `(.L_x_13) ;  /* 0xfffffffc00fc7947 */ /* 0x000fc0000383ffff */
[----:B------:R-:W-:-:S00]  /*1ed00*/  NOP ;  /* 0x0000000000007918 */ /* 0x000fc00000000000 */
[----:B------:R-:W-:-:S00]  /*1ed10*/  NOP ;  /* 0x0000000000007918 */ /* 0x000fc00000000000 */
[----:B------:R-:W-:-:S00]  /*1ed20*/  NOP ;  /* 0x0000000000007918 */ /* 0x000fc00000000000 */
[----:B------:R-:W-:-:S00]  /*1ed30*/  NOP ;  /* 0x0000000000007918 */ /* 0x000fc00000000000 */
[----:B------:R-:W-:-:S00]  /*1ed40*/  NOP ;  /* 0x0000000000007918 */ /* 0x000fc00000000000 */
[----:B------:R-:W-:-:S00]  /*1ed50*/  NOP ;  /* 0x0000000000007918 */ /* 0x000fc00000000000 */
[----:B------:R-:W-:-:S00]  /*1ed60*/  NOP ;  /* 0x0000000000007918 */ /* 0x000fc00000000000 */
[----:B------:R-:W-:-:S00]  /*1ed70*/  NOP ;  /* 0x0000000000007918 */ /* 0x000fc00000000000 */
.L_x_14:


//--------------------- .nv.global.init           --------------------------
	.section	.nv.global.init,"aw",@progbits
	.align	8
.nv.global.init:
	.type		h,@object
	.size		h,(K - h)
h:
        /*0000*/ 	.byte	0x08, 0xc9, 0xbc, 0xf3, 0x67, 0xe6, 0x09, 0x6a, 0x3b, 0xa7, 0xca, 0x84, 0x85, 0xae, 0x67, 0xbb
        /*0010*/ 	.byte	0x2b, 0xf8, 0x94, 0xfe, 0x72, 0xf3, 0x6e, 0x3c, 0xf1, 0x36, 0x1d, 0x5f, 0x3a, 0xf5, 0x4f, 0xa5
        /*0020*/ 	.byte	0xd1, 0x82, 0xe6, 0xad, 0x7f, 0x52, 0x0e, 0x51, 0x1f, 0x6c, 0x3e, 0x2b, 0x8c, 0x68, 0x05, 0x9b
        /*0030*/ 	.byte	0x6b, 0xbd, 0x41, 0xfb, 0xab, 0xd9, 0x83, 0x1f, 0x79, 0x21, 0x7e, 0x13, 0x19, 0xcd, 0xe0, 0x5b
	.type		K,@object
	.size		K,(mrg32k3aM1SubSeq - K)
K:
        /*0040*/ 	.byte	0x22, 0xae, 0x28, 0xd7, 0x98, 0x2f, 0x8a, 0x42, 0xcd, 0x65, 0xef, 0x23, 0x91, 0x44, 0x37, 0x71
        /* <DEDUP_REMOVED lines=39> */
	.type		mrg32k3aM1SubSeq,@object
	.size		mrg32k3aM1SubSeq,(mrg32k3aM2SubSeq - mrg32k3aM1SubSeq)
mrg32k3aM1SubSeq:
        /* <DEDUP_REMOVED lines=126> */
	.type		mrg32k3aM2SubSeq,@object
	.size		mrg32k3aM2SubSeq,(mrg32k3aM1 - mrg32k3aM2SubSeq)
mrg32k3aM2SubSeq:
        /* <DEDUP_REMOVED lines=126> */
	.type		mrg32k3aM1,@object
	.size		mrg32k3aM1,(mrg32k3aM1Seq - mrg32k3aM1)
mrg32k3aM1:
        /* <DEDUP_REMOVED lines=144> */
	.type		mrg32k3aM1Seq,@object
	.size		mrg32k3aM1Seq,(mrg32k3aM2 - mrg32k3aM1Seq)
mrg32k3aM1Seq:
        /* <DEDUP_REMOVED lines=144> */
	.type		mrg32k3aM2,@object
	.size		mrg32k3aM2,(mrg32k3aM2Seq - mrg32k3aM2)
mrg32k3aM2:
        /* <DEDUP_REMOVED lines=144> */
	.type		mrg32k3aM2Seq,@object
	.size		mrg32k3aM2Seq,(precalc_xorwow_matrix - mrg32k3aM2Seq)
mrg32k3aM2Seq:
        /* <DEDUP_REMOVED lines=144> */
	.type		precalc_xorwow_matrix,@object
	.size		precalc_xorwow_matrix,(precalc_xorwow_offset_matrix - precalc_xorwow_matrix)
precalc_xorwow_matrix:
        /* <DEDUP_REMOVED lines=6400> */
	.type		precalc_xorwow_offset_matrix,@object
	.size		precalc_xorwow_offset_matrix,(.L_1 - precalc_xorwow_offset_matrix)
precalc_xorwow_offset_matrix:
        /* <DEDUP_REMOVED lines=6400> */
.L_1:


//--------------------- .nv.shared.reserved.0     --------------------------
	.section	.nv.shared.reserved.0,"aw",@nobits
	.weak		__nv_reservedSMEM_offset_0_alias
	.size		__nv_reservedSMEM_offset_0_alias, 0, 64
	.other		__nv_reservedSMEM_offset_0_alias,@"STO_CUDA_RESERVED_SHARED STV_DEFAULT"
__nv_reservedSMEM_offset_0_alias:
	.zero		0
	.zero		64


//--------------------- .nv.constant0._Z13sha512ComputePmiPy --------------------------
	.section	.nv.constant0._Z13sha512ComputePmiPy,"a",@progbits
	.sectionflags	@""
	.align	4
.nv.constant0._Z13sha512ComputePmiPy:
	.zero		920


//--------------------- SYMBOLS --------------------------

	.type		.nv.reservedSmem.offset0,@object
	.size		.nv.reservedSmem.offset0,0x4
